//
// Generated by NVIDIA NVVM Compiler
//
// Compiler Build ID: CL-36424714
// Cuda compilation tools, release 13.0, V13.0.88
// Based on NVVM 20.0.0
//

.version 9.0
.target sm_100
.address_size 64

	// .globl	_Z11preprocess1iPiPbS_S_i
// _ZZN3cub18CUB_300001_SM_10006detail10radix_sort31DeviceRadixSortSingleTileKernelINS1_5radix10policy_hubIiN4cuda3std3__45tupleIJiiEEEyE10Policy1000ELNS0_9SortOrderE0EiSA_yNS1_21identity_decomposer_tEEEvPKT1_PSF_PKT2_PSJ_T3_iiT4_E12temp_storage has been demoted
// _ZZN3cub18CUB_300001_SM_10006detail10radix_sort30DeviceRadixSortHistogramKernelINS1_5radix10policy_hubIiN4cuda3std3__45tupleIJiiEEEyE10Policy1000ELNS0_9SortOrderE0EiyNS1_21identity_decomposer_tEEEvPT2_PKT1_SF_iiT3_E12temp_storage has been demoted
// _ZZN3cub18CUB_300001_SM_10006detail10radix_sort33DeviceRadixSortExclusiveSumKernelINS1_5radix10policy_hubIiN4cuda3std3__45tupleIJiiEEEyE10Policy1000EyEEvPT0_E12temp_storage has been demoted
// _ZZN3cub18CUB_300001_SM_10006detail10radix_sort29DeviceRadixSortOnesweepKernelINS1_5radix10policy_hubIiN4cuda3std3__45tupleIJiiEEEyE10Policy1000ELNS0_9SortOrderE0EiSA_yiiNS1_21identity_decomposer_tEEEvPT5_SG_PT3_PKSH_PT1_PKSL_PT2_PKSP_T4_iiT6_E1s has been demoted
// _ZZN3cub18CUB_300001_SM_10006detail10radix_sort31DeviceRadixSortSingleTileKernelINS1_5radix10policy_hubIiiyE10Policy1000ELNS0_9SortOrderE0EiiyNS1_21identity_decomposer_tEEEvPKT1_PSA_PKT2_PSE_T3_iiT4_E12temp_storage has been demoted
// _ZZN3cub18CUB_300001_SM_10006detail10radix_sort30DeviceRadixSortHistogramKernelINS1_5radix10policy_hubIiiyE10Policy1000ELNS0_9SortOrderE0EiyNS1_21identity_decomposer_tEEEvPT2_PKT1_SA_iiT3_E12temp_storage has been demoted
// _ZZN3cub18CUB_300001_SM_10006detail10radix_sort33DeviceRadixSortExclusiveSumKernelINS1_5radix10policy_hubIiiyE10Policy1000EyEEvPT0_E12temp_storage has been demoted
// _ZZN3cub18CUB_300001_SM_10006detail10radix_sort29DeviceRadixSortOnesweepKernelINS1_5radix10policy_hubIiiyE10Policy1000ELNS0_9SortOrderE0EiiyiiNS1_21identity_decomposer_tEEEvPT5_SB_PT3_PKSC_PT1_PKSG_PT2_PKSK_T4_iiT6_E1s has been demoted
// _ZZN3cub18CUB_300001_SM_10006detail4scan16DeviceScanKernelINS2_10policy_hubIiiijN4cuda3std3__44plusIvEEE10Policy1000EPiSC_NS0_13ScanTileStateIiLb1EEES9_NS0_8NullTypeEjiLb0ESF_EEvT0_T1_T2_iT3_T4_T5_E12temp_storage has been demoted
// _ZZN3cub18CUB_300001_SM_10006detail4scan16DeviceScanKernelINS2_10policy_hubIiiimN4cuda3std3__44plusIvEEE10Policy1000EPiSC_NS0_13ScanTileStateIiLb1EEES9_NS0_8NullTypeEmiLb0ESF_EEvT0_T1_T2_iT3_T4_T5_E12temp_storage has been demoted
.global .align 1 .b8 _ZN34_INTERNAL_55bc0f1d_4_k_cu_39b33d5d4cuda3std3__45__cpo5beginE[1];
.global .align 1 .b8 _ZN34_INTERNAL_55bc0f1d_4_k_cu_39b33d5d4cuda3std3__45__cpo3endE[1];
.global .align 1 .b8 _ZN34_INTERNAL_55bc0f1d_4_k_cu_39b33d5d4cuda3std3__45__cpo6cbeginE[1];
.global .align 1 .b8 _ZN34_INTERNAL_55bc0f1d_4_k_cu_39b33d5d4cuda3std3__45__cpo4cendE[1];
.global .align 1 .b8 _ZN34_INTERNAL_55bc0f1d_4_k_cu_39b33d5d4cuda3std3__45__cpo6rbeginE[1];
.global .align 1 .b8 _ZN34_INTERNAL_55bc0f1d_4_k_cu_39b33d5d4cuda3std3__45__cpo4rendE[1];
.global .align 1 .b8 _ZN34_INTERNAL_55bc0f1d_4_k_cu_39b33d5d4cuda3std3__45__cpo7crbeginE[1];
.global .align 1 .b8 _ZN34_INTERNAL_55bc0f1d_4_k_cu_39b33d5d4cuda3std3__45__cpo5crendE[1];
.global .align 1 .b8 _ZN34_INTERNAL_55bc0f1d_4_k_cu_39b33d5d4cuda3std3__436_GLOBAL__N__55bc0f1d_4_k_cu_39b33d5d6ignoreE[1];
.global .align 1 .b8 _ZN34_INTERNAL_55bc0f1d_4_k_cu_39b33d5d4cuda3std3__419piecewise_constructE[1];
.global .align 1 .b8 _ZN34_INTERNAL_55bc0f1d_4_k_cu_39b33d5d4cuda3std3__48in_placeE[1];
.global .align 1 .b8 _ZN34_INTERNAL_55bc0f1d_4_k_cu_39b33d5d4cuda3std3__420unreachable_sentinelE[1];
.global .align 1 .b8 _ZN34_INTERNAL_55bc0f1d_4_k_cu_39b33d5d4cuda3std3__47nulloptE[1];
.global .align 1 .b8 _ZN34_INTERNAL_55bc0f1d_4_k_cu_39b33d5d4cuda3std3__48unexpectE[1];
.global .align 1 .b8 _ZN34_INTERNAL_55bc0f1d_4_k_cu_39b33d5d4cuda3std6ranges3__45__cpo4swapE[1];
.global .align 1 .b8 _ZN34_INTERNAL_55bc0f1d_4_k_cu_39b33d5d4cuda3std6ranges3__45__cpo9iter_moveE[1];
.global .align 1 .b8 _ZN34_INTERNAL_55bc0f1d_4_k_cu_39b33d5d4cuda3std6ranges3__45__cpo5beginE[1];
.global .align 1 .b8 _ZN34_INTERNAL_55bc0f1d_4_k_cu_39b33d5d4cuda3std6ranges3__45__cpo3endE[1];
.global .align 1 .b8 _ZN34_INTERNAL_55bc0f1d_4_k_cu_39b33d5d4cuda3std6ranges3__45__cpo6cbeginE[1];
.global .align 1 .b8 _ZN34_INTERNAL_55bc0f1d_4_k_cu_39b33d5d4cuda3std6ranges3__45__cpo4cendE[1];
.global .align 1 .b8 _ZN34_INTERNAL_55bc0f1d_4_k_cu_39b33d5d4cuda3std6ranges3__45__cpo7advanceE[1];
.global .align 1 .b8 _ZN34_INTERNAL_55bc0f1d_4_k_cu_39b33d5d4cuda3std6ranges3__45__cpo9iter_swapE[1];
.global .align 1 .b8 _ZN34_INTERNAL_55bc0f1d_4_k_cu_39b33d5d4cuda3std6ranges3__45__cpo4nextE[1];
.global .align 1 .b8 _ZN34_INTERNAL_55bc0f1d_4_k_cu_39b33d5d4cuda3std6ranges3__45__cpo4prevE[1];
.global .align 1 .b8 _ZN34_INTERNAL_55bc0f1d_4_k_cu_39b33d5d4cuda3std6ranges3__45__cpo4dataE[1];
.global .align 1 .b8 _ZN34_INTERNAL_55bc0f1d_4_k_cu_39b33d5d4cuda3std6ranges3__45__cpo5cdataE[1];
.global .align 1 .b8 _ZN34_INTERNAL_55bc0f1d_4_k_cu_39b33d5d4cuda3std6ranges3__45__cpo4sizeE[1];
.global .align 1 .b8 _ZN34_INTERNAL_55bc0f1d_4_k_cu_39b33d5d4cuda3std6ranges3__45__cpo5ssizeE[1];
.global .align 1 .b8 _ZN34_INTERNAL_55bc0f1d_4_k_cu_39b33d5d4cuda3std6ranges3__45__cpo8distanceE[1];
.global .align 1 .b8 _ZN34_INTERNAL_55bc0f1d_4_k_cu_39b33d5d6thrust24THRUST_300001_SM_1000_NS8cuda_cub3parE[1];
.global .align 1 .b8 _ZN34_INTERNAL_55bc0f1d_4_k_cu_39b33d5d6thrust24THRUST_300001_SM_1000_NS8cuda_cub10par_nosyncE[1];
.global .align 1 .b8 _ZN34_INTERNAL_55bc0f1d_4_k_cu_39b33d5d6thrust24THRUST_300001_SM_1000_NS6system6detail10sequential3seqE[1];
.global .align 1 .b8 _ZN34_INTERNAL_55bc0f1d_4_k_cu_39b33d5d6thrust24THRUST_300001_SM_1000_NS6system3cpp3parE[1];
.global .align 1 .b8 _ZN34_INTERNAL_55bc0f1d_4_k_cu_39b33d5d6thrust24THRUST_300001_SM_1000_NS12placeholders2_1E[1];
.global .align 1 .b8 _ZN34_INTERNAL_55bc0f1d_4_k_cu_39b33d5d6thrust24THRUST_300001_SM_1000_NS12placeholders2_2E[1];
.global .align 1 .b8 _ZN34_INTERNAL_55bc0f1d_4_k_cu_39b33d5d6thrust24THRUST_300001_SM_1000_NS12placeholders2_3E[1];
.global .align 1 .b8 _ZN34_INTERNAL_55bc0f1d_4_k_cu_39b33d5d6thrust24THRUST_300001_SM_1000_NS12placeholders2_4E[1];
.global .align 1 .b8 _ZN34_INTERNAL_55bc0f1d_4_k_cu_39b33d5d6thrust24THRUST_300001_SM_1000_NS12placeholders2_5E[1];
.global .align 1 .b8 _ZN34_INTERNAL_55bc0f1d_4_k_cu_39b33d5d6thrust24THRUST_300001_SM_1000_NS12placeholders2_6E[1];
.global .align 1 .b8 _ZN34_INTERNAL_55bc0f1d_4_k_cu_39b33d5d6thrust24THRUST_300001_SM_1000_NS12placeholders2_7E[1];
.global .align 1 .b8 _ZN34_INTERNAL_55bc0f1d_4_k_cu_39b33d5d6thrust24THRUST_300001_SM_1000_NS12placeholders2_8E[1];
.global .align 1 .b8 _ZN34_INTERNAL_55bc0f1d_4_k_cu_39b33d5d6thrust24THRUST_300001_SM_1000_NS12placeholders2_9E[1];
.global .align 1 .b8 _ZN34_INTERNAL_55bc0f1d_4_k_cu_39b33d5d6thrust24THRUST_300001_SM_1000_NS12placeholders3_10E[1];
.global .align 1 .b8 _ZN34_INTERNAL_55bc0f1d_4_k_cu_39b33d5d6thrust24THRUST_300001_SM_1000_NS3seqE[1];
.global .align 1 .b8 _ZN34_INTERNAL_55bc0f1d_4_k_cu_39b33d5d6thrust24THRUST_300001_SM_1000_NS6deviceE[1];

.visible .entry _Z11preprocess1iPiPbS_S_i(
	.param .u32 _Z11preprocess1iPiPbS_S_i_param_0,
	.param .u64 .ptr .align 1 _Z11preprocess1iPiPbS_S_i_param_1,
	.param .u64 .ptr .align 1 _Z11preprocess1iPiPbS_S_i_param_2,
	.param .u64 .ptr .align 1 _Z11preprocess1iPiPbS_S_i_param_3,
	.param .u64 .ptr .align 1 _Z11preprocess1iPiPbS_S_i_param_4,
	.param .u32 _Z11preprocess1iPiPbS_S_i_param_5
)
{
	.reg .pred 	%p<15>;
	.reg .b16 	%rs<3>;
	.reg .b32 	%r<37>;
	.reg .b64 	%rd<17>;

	ld.param.u32 	%r7, [_Z11preprocess1iPiPbS_S_i_param_0];
	ld.param.u64 	%rd2, [_Z11preprocess1iPiPbS_S_i_param_1];
	ld.param.u64 	%rd5, [_Z11preprocess1iPiPbS_S_i_param_2];
	ld.param.u64 	%rd3, [_Z11preprocess1iPiPbS_S_i_param_3];
	ld.param.u64 	%rd4, [_Z11preprocess1iPiPbS_S_i_param_4];
	ld.param.u32 	%r6, [_Z11preprocess1iPiPbS_S_i_param_5];
	cvta.to.global.u64 	%rd1, %rd5;
	mov.u32 	%r8, %ntid.x;
	mov.u32 	%r9, %ctaid.x;
	mov.u32 	%r10, %tid.x;
	mad.lo.s32 	%r1, %r8, %r9, %r10;
	setp.ge.s32 	%p1, %r1, %r7;
	@%p1 bra 	$L__BB0_7;
	shr.s32 	%r11, %r1, 31;
	shr.u32 	%r12, %r11, 27;
	add.s32 	%r13, %r1, %r12;
	shr.s32 	%r2, %r13, 5;
	and.b32  	%r3, %r1, 31;
	setp.ne.s32 	%p2, %r3, 0;
	@%p2 bra 	$L__BB0_3;
	cvta.to.global.u64 	%rd6, %rd2;
	mul.wide.s32 	%rd7, %r2, 4;
	add.s64 	%rd8, %rd6, %rd7;
	st.global.u32 	[%rd8], %r2;
$L__BB0_3:
	setp.ne.s32 	%p3, %r3, 0;
	cvta.to.global.u64 	%rd9, %rd3;
	mul.wide.s32 	%rd10, %r1, 4;
	add.s64 	%rd11, %rd9, %rd10;
	ld.global.u32 	%r14, [%rd11+4];
	ld.global.u32 	%r15, [%rd11];
	sub.s32 	%r16, %r14, %r15;
	shfl.sync.down.b32	%r17|%p4, %r16, 16, 31, -1;
	max.s32 	%r18, %r16, %r17;
	shfl.sync.down.b32	%r19|%p5, %r16, 16, 31, -1;
	min.s32 	%r20, %r16, %r19;
	shfl.sync.down.b32	%r21|%p6, %r18, 8, 31, -1;
	max.s32 	%r22, %r18, %r21;
	shfl.sync.down.b32	%r23|%p7, %r20, 8, 31, -1;
	min.s32 	%r24, %r20, %r23;
	shfl.sync.down.b32	%r25|%p8, %r22, 4, 31, -1;
	max.s32 	%r26, %r22, %r25;
	shfl.sync.down.b32	%r27|%p9, %r24, 4, 31, -1;
	min.s32 	%r28, %r24, %r27;
	shfl.sync.down.b32	%r29|%p10, %r26, 2, 31, -1;
	max.s32 	%r30, %r26, %r29;
	shfl.sync.down.b32	%r31|%p11, %r28, 2, 31, -1;
	min.s32 	%r32, %r28, %r31;
	shfl.sync.down.b32	%r33|%p12, %r30, 1, 31, -1;
	max.s32 	%r4, %r30, %r33;
	shfl.sync.down.b32	%r34|%p13, %r32, 1, 31, -1;
	min.s32 	%r5, %r32, %r34;
	@%p3 bra 	$L__BB0_7;
	sub.s32 	%r35, %r4, %r5;
	setp.le.s32 	%p14, %r35, %r6;
	@%p14 bra 	$L__BB0_6;
	cvt.s64.s32 	%rd14, %r2;
	add.s64 	%rd15, %rd1, %rd14;
	mov.b16 	%rs2, 1;
	st.global.u8 	[%rd15], %rs2;
	cvta.to.global.u64 	%rd16, %rd4;
	atom.global.add.u32 	%r36, [%rd16], 1;
	bra.uni 	$L__BB0_7;
$L__BB0_6:
	cvt.s64.s32 	%rd12, %r2;
	add.s64 	%rd13, %rd1, %rd12;
	mov.b16 	%rs1, 0;
	st.global.u8 	[%rd13], %rs1;
$L__BB0_7:
	ret;

}
	// .globl	_Z11preprocess2PbiPiS0_iS0_S0_
.visible .entry _Z11preprocess2PbiPiS0_iS0_S0_(
	.param .u64 .ptr .align 1 _Z11preprocess2PbiPiS0_iS0_S0__param_0,
	.param .u32 _Z11preprocess2PbiPiS0_iS0_S0__param_1,
	.param .u64 .ptr .align 1 _Z11preprocess2PbiPiS0_iS0_S0__param_2,
	.param .u64 .ptr .align 1 _Z11preprocess2PbiPiS0_iS0_S0__param_3,
	.param .u32 _Z11preprocess2PbiPiS0_iS0_S0__param_4,
	.param .u64 .ptr .align 1 _Z11preprocess2PbiPiS0_iS0_S0__param_5,
	.param .u64 .ptr .align 1 _Z11preprocess2PbiPiS0_iS0_S0__param_6
)
{
	.reg .pred 	%p<5>;
	.reg .b16 	%rs<4>;
	.reg .b32 	%r<9>;
	.reg .b64 	%rd<17>;

	ld.param.u64 	%rd1, [_Z11preprocess2PbiPiS0_iS0_S0__param_0];
	ld.param.u32 	%r2, [_Z11preprocess2PbiPiS0_iS0_S0__param_1];
	ld.param.u64 	%rd2, [_Z11preprocess2PbiPiS0_iS0_S0__param_2];
	ld.param.u64 	%rd3, [_Z11preprocess2PbiPiS0_iS0_S0__param_3];
	ld.param.u32 	%r3, [_Z11preprocess2PbiPiS0_iS0_S0__param_4];
	ld.param.u64 	%rd4, [_Z11preprocess2PbiPiS0_iS0_S0__param_5];
	ld.param.u64 	%rd5, [_Z11preprocess2PbiPiS0_iS0_S0__param_6];
	mov.u32 	%r4, %ctaid.x;
	mov.u32 	%r5, %ntid.x;
	mov.u32 	%r6, %tid.x;
	mad.lo.s32 	%r1, %r4, %r5, %r6;
	setp.ge.s32 	%p1, %r1, %r3;
	@%p1 bra 	$L__BB1_6;
	cvta.to.global.u64 	%rd6, %rd1;
	cvt.s64.s32 	%rd7, %r1;
	add.s64 	%rd8, %rd6, %rd7;
	ld.global.u8 	%rs1, [%rd8];
	setp.ge.s32 	%p2, %r1, %r2;
	@%p2 bra 	$L__BB1_4;
	setp.ne.s16 	%p4, %rs1, 0;
	@%p4 bra 	$L__BB1_6;
	cvta.to.global.u64 	%rd13, %rd4;
	atom.global.add.u32 	%r8, [%rd13], 1;
	cvta.to.global.u64 	%rd14, %rd2;
	mul.wide.s32 	%rd15, %r8, 4;
	add.s64 	%rd16, %rd14, %rd15;
	st.global.u32 	[%rd16], %r1;
	bra.uni 	$L__BB1_6;
$L__BB1_4:
	setp.eq.s16 	%p3, %rs1, 0;
	@%p3 bra 	$L__BB1_6;
	cvta.to.global.u64 	%rd9, %rd5;
	atom.global.add.u32 	%r7, [%rd9], 1;
	cvta.to.global.u64 	%rd10, %rd3;
	mul.wide.s32 	%rd11, %r7, 4;
	add.s64 	%rd12, %rd10, %rd11;
	st.global.u32 	[%rd12], %r1;
$L__BB1_6:
	ret;

}
	// .globl	_Z13preprocess2_1PiiS_S_
.visible .entry _Z13preprocess2_1PiiS_S_(
	.param .u64 .ptr .align 1 _Z13preprocess2_1PiiS_S__param_0,
	.param .u32 _Z13preprocess2_1PiiS_S__param_1,
	.param .u64 .ptr .align 1 _Z13preprocess2_1PiiS_S__param_2,
	.param .u64 .ptr .align 1 _Z13preprocess2_1PiiS_S__param_3
)
{
	.reg .pred 	%p<2>;
	.reg .b32 	%r<8>;
	.reg .b64 	%rd<14>;

	ld.param.u64 	%rd1, [_Z13preprocess2_1PiiS_S__param_0];
	ld.param.u32 	%r2, [_Z13preprocess2_1PiiS_S__param_1];
	ld.param.u64 	%rd2, [_Z13preprocess2_1PiiS_S__param_2];
	ld.param.u64 	%rd3, [_Z13preprocess2_1PiiS_S__param_3];
	mov.u32 	%r3, %ctaid.x;
	mov.u32 	%r4, %ntid.x;
	mov.u32 	%r5, %tid.x;
	mad.lo.s32 	%r1, %r3, %r4, %r5;
	setp.ge.s32 	%p1, %r1, %r2;
	@%p1 bra 	$L__BB2_2;
	cvta.to.global.u64 	%rd4, %rd2;
	cvta.to.global.u64 	%rd5, %rd3;
	cvta.to.global.u64 	%rd6, %rd1;
	mul.wide.s32 	%rd7, %r1, 4;
	add.s64 	%rd8, %rd4, %rd7;
	ld.global.u32 	%r6, [%rd8];
	add.s64 	%rd9, %rd5, %rd7;
	ld.global.u32 	%r7, [%rd9];
	mul.wide.s32 	%rd10, %r6, 4;
	add.s64 	%rd11, %rd6, %rd10;
	st.global.u32 	[%rd11], %r7;
	mul.wide.s32 	%rd12, %r7, 4;
	add.s64 	%rd13, %rd6, %rd12;
	st.global.u32 	[%rd13], %r6;
$L__BB2_2:
	ret;

}
	// .globl	_Z11preprocess3iiPiS_S_i
.visible .entry _Z11preprocess3iiPiS_S_i(
	.param .u32 _Z11preprocess3iiPiS_S_i_param_0,
	.param .u32 _Z11preprocess3iiPiS_S_i_param_1,
	.param .u64 .ptr .align 1 _Z11preprocess3iiPiS_S_i_param_2,
	.param .u64 .ptr .align 1 _Z11preprocess3iiPiS_S_i_param_3,
	.param .u64 .ptr .align 1 _Z11preprocess3iiPiS_S_i_param_4,
	.param .u32 _Z11preprocess3iiPiS_S_i_param_5
)
{
	.reg .pred 	%p<3>;
	.reg .b32 	%r<12>;
	.reg .b64 	%rd<9>;

	ld.param.u32 	%r5, [_Z11preprocess3iiPiS_S_i_param_0];
	ld.param.u64 	%rd2, [_Z11preprocess3iiPiS_S_i_param_3];
	ld.param.u64 	%rd3, [_Z11preprocess3iiPiS_S_i_param_4];
	ld.param.u32 	%r4, [_Z11preprocess3iiPiS_S_i_param_5];
	mov.u32 	%r1, %tid.x;
	mov.u32 	%r6, %ctaid.x;
	mov.u32 	%r7, %ntid.x;
	mad.lo.s32 	%r2, %r6, %r7, %r1;
	setp.ge.u32 	%p1, %r2, %r5;
	@%p1 bra 	$L__BB3_3;
	cvta.to.global.u64 	%rd4, %rd2;
	mul.wide.u32 	%rd5, %r2, 4;
	add.s64 	%rd1, %rd4, %rd5;
	st.global.u32 	[%rd1], %r2;
	shr.u32 	%r3, %r2, 5;
	setp.ge.u32 	%p2, %r3, %r4;
	@%p2 bra 	$L__BB3_3;
	cvta.to.global.u64 	%rd6, %rd3;
	mul.wide.u32 	%rd7, %r3, 4;
	add.s64 	%rd8, %rd6, %rd7;
	ld.global.u32 	%r8, [%rd8];
	shl.b32 	%r9, %r8, 5;
	and.b32  	%r10, %r1, 31;
	or.b32  	%r11, %r9, %r10;
	st.global.u32 	[%rd1], %r11;
$L__BB3_3:
	ret;

}
	// .globl	_Z11preprocess4PiS_PjS_S_S_S_S_ii
.visible .entry _Z11preprocess4PiS_PjS_S_S_S_S_ii(
	.param .u64 .ptr .align 1 _Z11preprocess4PiS_PjS_S_S_S_S_ii_param_0,
	.param .u64 .ptr .align 1 _Z11preprocess4PiS_PjS_S_S_S_S_ii_param_1,
	.param .u64 .ptr .align 1 _Z11preprocess4PiS_PjS_S_S_S_S_ii_param_2,
	.param .u64 .ptr .align 1 _Z11preprocess4PiS_PjS_S_S_S_S_ii_param_3,
	.param .u64 .ptr .align 1 _Z11preprocess4PiS_PjS_S_S_S_S_ii_param_4,
	.param .u64 .ptr .align 1 _Z11preprocess4PiS_PjS_S_S_S_S_ii_param_5,
	.param .u64 .ptr .align 1 _Z11preprocess4PiS_PjS_S_S_S_S_ii_param_6,
	.param .u64 .ptr .align 1 _Z11preprocess4PiS_PjS_S_S_S_S_ii_param_7,
	.param .u32 _Z11preprocess4PiS_PjS_S_S_S_S_ii_param_8,
	.param .u32 _Z11preprocess4PiS_PjS_S_S_S_S_ii_param_9
)
{
	.reg .pred 	%p<16>;
	.reg .b32 	%r<86>;
	.reg .b64 	%rd<62>;

	ld.param.u64 	%rd18, [_Z11preprocess4PiS_PjS_S_S_S_S_ii_param_0];
	ld.param.u64 	%rd19, [_Z11preprocess4PiS_PjS_S_S_S_S_ii_param_1];
	ld.param.u64 	%rd22, [_Z11preprocess4PiS_PjS_S_S_S_S_ii_param_2];
	ld.param.u64 	%rd20, [_Z11preprocess4PiS_PjS_S_S_S_S_ii_param_3];
	ld.param.u64 	%rd21, [_Z11preprocess4PiS_PjS_S_S_S_S_ii_param_4];
	ld.param.u64 	%rd23, [_Z11preprocess4PiS_PjS_S_S_S_S_ii_param_5];
	ld.param.u64 	%rd24, [_Z11preprocess4PiS_PjS_S_S_S_S_ii_param_6];
	ld.param.u64 	%rd25, [_Z11preprocess4PiS_PjS_S_S_S_S_ii_param_7];
	ld.param.u32 	%r39, [_Z11preprocess4PiS_PjS_S_S_S_S_ii_param_8];
	ld.param.u32 	%r38, [_Z11preprocess4PiS_PjS_S_S_S_S_ii_param_9];
	cvta.to.global.u64 	%rd1, %rd25;
	cvta.to.global.u64 	%rd2, %rd24;
	cvta.to.global.u64 	%rd3, %rd23;
	cvta.to.global.u64 	%rd4, %rd22;
	mov.u32 	%r1, %tid.x;
	mov.u32 	%r40, %ctaid.x;
	mov.u32 	%r41, %ntid.x;
	mad.lo.s32 	%r2, %r40, %r41, %r1;
	shl.b32 	%r42, %r39, 5;
	setp.ge.s32 	%p1, %r2, %r42;
	@%p1 bra 	$L__BB4_14;
	cvta.to.global.u64 	%rd5, %rd18;
	and.b32  	%r43, %r1, 31;
	setp.ne.s32 	%p2, %r43, 0;
	@%p2 bra 	$L__BB4_14;
	cvta.to.global.u64 	%rd26, %rd21;
	cvta.to.global.u64 	%rd27, %rd20;
	cvta.to.global.u64 	%rd28, %rd19;
	mul.wide.s32 	%rd29, %r2, 4;
	add.s64 	%rd30, %rd5, %rd29;
	ld.global.u32 	%r46, [%rd30];
	add.s32 	%r47, %r46, 1;
	mul.wide.s32 	%rd31, %r46, 4;
	add.s64 	%rd32, %rd28, %rd31;
	ld.global.u32 	%r48, [%rd32+4];
	ld.global.u32 	%r49, [%rd32];
	sub.s32 	%r75, %r48, %r49;
	atom.global.inc.u32 	%r76, [%rd4], 2147483647;
	add.s64 	%rd33, %rd27, %rd29;
	st.global.u32 	[%rd33], %r76;
	add.s64 	%rd34, %rd26, %rd29;
	mov.b32 	%r70, 0;
	st.global.u32 	[%rd34], %r70;
	add.s64 	%rd61, %rd32, 8;
	add.s64 	%rd35, %rd29, 16;
	add.s64 	%rd60, %rd27, %rd35;
	mul.wide.s32 	%rd36, %r47, 4;
	add.s64 	%rd37, %rd36, %rd28;
	add.s64 	%rd59, %rd37, 16;
	add.s64 	%rd58, %rd26, %rd35;
	mov.b32 	%r74, 1;
$L__BB4_3:
	ld.global.u32 	%r50, [%rd61];
	ld.global.u32 	%r51, [%rd61+-4];
	sub.s32 	%r52, %r50, %r51;
	setp.lt.s32 	%p3, %r75, 33;
	add.s32 	%r53, %r52, %r75;
	setp.le.s32 	%p4, %r53, %r38;
	and.pred  	%p5, %p3, %p4;
	@%p5 bra 	$L__BB4_5;
	mul.wide.s32 	%rd38, %r76, 4;
	add.s64 	%rd39, %rd3, %rd38;
	st.global.u32 	[%rd39], %r76;
	add.s64 	%rd40, %rd2, %rd38;
	st.global.u32 	[%rd40], %r74;
	add.s64 	%rd41, %rd1, %rd38;
	st.global.u32 	[%rd41], %r75;
	atom.global.inc.u32 	%r76, [%rd4], 2147483647;
	mov.b32 	%r74, 0;
	mov.u32 	%r75, %r74;
$L__BB4_5:
	add.s32 	%r78, %r75, %r52;
	add.s32 	%r77, %r74, 1;
	st.global.u32 	[%rd60+-12], %r76;
	st.global.u32 	[%rd58+-12], %r74;
	ld.global.u32 	%r55, [%rd59+-8];
	ld.global.u32 	%r56, [%rd61];
	sub.s32 	%r16, %r55, %r56;
	setp.lt.s32 	%p6, %r78, 33;
	add.s32 	%r57, %r16, %r78;
	setp.le.s32 	%p7, %r57, %r38;
	and.pred  	%p8, %p6, %p7;
	@%p8 bra 	$L__BB4_7;
	mul.wide.s32 	%rd42, %r76, 4;
	add.s64 	%rd43, %rd3, %rd42;
	st.global.u32 	[%rd43], %r76;
	add.s64 	%rd44, %rd2, %rd42;
	st.global.u32 	[%rd44], %r77;
	add.s64 	%rd45, %rd1, %rd42;
	st.global.u32 	[%rd45], %r78;
	atom.global.inc.u32 	%r76, [%rd4], 2147483647;
	mov.b32 	%r77, 0;
	mov.u32 	%r78, %r77;
$L__BB4_7:
	add.s32 	%r81, %r78, %r16;
	add.s32 	%r80, %r77, 1;
	st.global.u32 	[%rd60+-8], %r76;
	st.global.u32 	[%rd58+-8], %r77;
	ld.global.u32 	%r60, [%rd59+-4];
	ld.global.u32 	%r61, [%rd61+4];
	sub.s32 	%r23, %r60, %r61;
	setp.lt.s32 	%p9, %r81, 33;
	add.s32 	%r62, %r23, %r81;
	setp.le.s32 	%p10, %r62, %r38;
	and.pred  	%p11, %p9, %p10;
	@%p11 bra 	$L__BB4_9;
	mul.wide.s32 	%rd46, %r76, 4;
	add.s64 	%rd47, %rd3, %rd46;
	st.global.u32 	[%rd47], %r76;
	add.s64 	%rd48, %rd2, %rd46;
	st.global.u32 	[%rd48], %r80;
	add.s64 	%rd49, %rd1, %rd46;
	st.global.u32 	[%rd49], %r81;
	atom.global.inc.u32 	%r76, [%rd4], 2147483647;
	mov.b32 	%r80, 0;
	mov.u32 	%r81, %r80;
$L__BB4_9:
	add.s32 	%r84, %r81, %r23;
	add.s32 	%r83, %r80, 1;
	st.global.u32 	[%rd60+-4], %r76;
	st.global.u32 	[%rd58+-4], %r80;
	setp.eq.s32 	%p12, %r70, 28;
	@%p12 bra 	$L__BB4_13;
	ld.global.u32 	%r65, [%rd59];
	ld.global.u32 	%r66, [%rd61+8];
	sub.s32 	%r67, %r65, %r66;
	setp.lt.s32 	%p13, %r84, 33;
	add.s32 	%r68, %r67, %r84;
	setp.le.s32 	%p14, %r68, %r38;
	and.pred  	%p15, %p13, %p14;
	@%p15 bra 	$L__BB4_12;
	mul.wide.s32 	%rd50, %r76, 4;
	add.s64 	%rd51, %rd3, %rd50;
	st.global.u32 	[%rd51], %r76;
	add.s64 	%rd52, %rd2, %rd50;
	st.global.u32 	[%rd52], %r83;
	add.s64 	%rd53, %rd1, %rd50;
	st.global.u32 	[%rd53], %r84;
	atom.global.inc.u32 	%r76, [%rd4], 2147483647;
	mov.b32 	%r83, 0;
	mov.u32 	%r84, %r83;
$L__BB4_12:
	add.s32 	%r75, %r84, %r67;
	add.s32 	%r74, %r83, 1;
	st.global.u32 	[%rd60], %r76;
	st.global.u32 	[%rd58], %r83;
	add.s32 	%r70, %r70, 4;
	add.s64 	%rd61, %rd61, 16;
	add.s64 	%rd60, %rd60, 16;
	add.s64 	%rd59, %rd59, 16;
	add.s64 	%rd58, %rd58, 16;
	bra.uni 	$L__BB4_3;
$L__BB4_13:
	mul.wide.s32 	%rd54, %r76, 4;
	add.s64 	%rd55, %rd3, %rd54;
	st.global.u32 	[%rd55], %r76;
	add.s64 	%rd56, %rd2, %rd54;
	st.global.u32 	[%rd56], %r83;
	add.s64 	%rd57, %rd1, %rd54;
	st.global.u32 	[%rd57], %r84;
$L__BB4_14:
	ret;

}
	// .globl	_Z11preprocess5PiiS_S_S_S_S_
.visible .entry _Z11preprocess5PiiS_S_S_S_S_(
	.param .u64 .ptr .align 1 _Z11preprocess5PiiS_S_S_S_S__param_0,
	.param .u32 _Z11preprocess5PiiS_S_S_S_S__param_1,
	.param .u64 .ptr .align 1 _Z11preprocess5PiiS_S_S_S_S__param_2,
	.param .u64 .ptr .align 1 _Z11preprocess5PiiS_S_S_S_S__param_3,
	.param .u64 .ptr .align 1 _Z11preprocess5PiiS_S_S_S_S__param_4,
	.param .u64 .ptr .align 1 _Z11preprocess5PiiS_S_S_S_S__param_5,
	.param .u64 .ptr .align 1 _Z11preprocess5PiiS_S_S_S_S__param_6
)
{
	.reg .pred 	%p<2>;
	.reg .b32 	%r<15>;
	.reg .b64 	%rd<24>;

	ld.param.u64 	%rd1, [_Z11preprocess5PiiS_S_S_S_S__param_0];
	ld.param.u32 	%r2, [_Z11preprocess5PiiS_S_S_S_S__param_1];
	ld.param.u64 	%rd2, [_Z11preprocess5PiiS_S_S_S_S__param_2];
	ld.param.u64 	%rd3, [_Z11preprocess5PiiS_S_S_S_S__param_3];
	ld.param.u64 	%rd4, [_Z11preprocess5PiiS_S_S_S_S__param_4];
	ld.param.u64 	%rd5, [_Z11preprocess5PiiS_S_S_S_S__param_5];
	ld.param.u64 	%rd6, [_Z11preprocess5PiiS_S_S_S_S__param_6];
	mov.u32 	%r3, %tid.x;
	mov.u32 	%r4, %ctaid.x;
	mov.u32 	%r5, %ntid.x;
	mad.lo.s32 	%r1, %r4, %r5, %r3;
	shl.b32 	%r6, %r2, 5;
	setp.ge.s32 	%p1, %r1, %r6;
	@%p1 bra 	$L__BB5_2;
	cvta.to.global.u64 	%rd7, %rd2;
	cvta.to.global.u64 	%rd8, %rd3;
	cvta.to.global.u64 	%rd9, %rd4;
	cvta.to.global.u64 	%rd10, %rd5;
	cvta.to.global.u64 	%rd11, %rd1;
	cvta.to.global.u64 	%rd12, %rd6;
	mul.wide.s32 	%rd13, %r1, 4;
	add.s64 	%rd14, %rd7, %rd13;
	ld.global.u32 	%r7, [%rd14];
	mul.wide.s32 	%rd15, %r7, 4;
	add.s64 	%rd16, %rd8, %rd15;
	ld.global.u32 	%r8, [%rd16];
	mul.wide.s32 	%rd17, %r8, 4;
	add.s64 	%rd18, %rd9, %rd17;
	ld.global.u32 	%r9, [%rd18];
	add.s64 	%rd19, %rd10, %rd17;
	ld.global.u32 	%r10, [%rd19];
	sub.s32 	%r11, %r9, %r10;
	add.s64 	%rd20, %rd11, %rd13;
	ld.global.u32 	%r12, [%rd20];
	add.s64 	%rd21, %rd12, %rd13;
	ld.global.u32 	%r13, [%rd21];
	add.s32 	%r14, %r11, %r13;
	mul.wide.s32 	%rd22, %r14, 4;
	add.s64 	%rd23, %rd11, %rd22;
	st.global.u32 	[%rd23], %r12;
$L__BB5_2:
	ret;

}
	// .globl	_Z12make_rev_mapPiS_i
.visible .entry _Z12make_rev_mapPiS_i(
	.param .u64 .ptr .align 1 _Z12make_rev_mapPiS_i_param_0,
	.param .u64 .ptr .align 1 _Z12make_rev_mapPiS_i_param_1,
	.param .u32 _Z12make_rev_mapPiS_i_param_2
)
{
	.reg .pred 	%p<2>;
	.reg .b32 	%r<7>;
	.reg .b64 	%rd<9>;

	ld.param.u64 	%rd1, [_Z12make_rev_mapPiS_i_param_0];
	ld.param.u64 	%rd2, [_Z12make_rev_mapPiS_i_param_1];
	ld.param.u32 	%r2, [_Z12make_rev_mapPiS_i_param_2];
	mov.u32 	%r3, %ctaid.x;
	mov.u32 	%r4, %ntid.x;
	mov.u32 	%r5, %tid.x;
	mad.lo.s32 	%r1, %r3, %r4, %r5;
	setp.ge.s32 	%p1, %r1, %r2;
	@%p1 bra 	$L__BB6_2;
	cvta.to.global.u64 	%rd3, %rd2;
	cvta.to.global.u64 	%rd4, %rd1;
	mul.wide.s32 	%rd5, %r1, 4;
	add.s64 	%rd6, %rd3, %rd5;
	ld.global.u32 	%r6, [%rd6];
	mul.wide.s32 	%rd7, %r6, 4;
	add.s64 	%rd8, %rd4, %rd7;
	st.global.u32 	[%rd8], %r1;
$L__BB6_2:
	ret;

}
	// .globl	_Z16initialize_graphiPiS_i
.visible .entry _Z16initialize_graphiPiS_i(
	.param .u32 _Z16initialize_graphiPiS_i_param_0,
	.param .u64 .ptr .align 1 _Z16initialize_graphiPiS_i_param_1,
	.param .u64 .ptr .align 1 _Z16initialize_graphiPiS_i_param_2,
	.param .u32 _Z16initialize_graphiPiS_i_param_3
)
{
	.reg .pred 	%p<3>;
	.reg .b32 	%r<9>;
	.reg .b64 	%rd<10>;

	ld.param.u32 	%r3, [_Z16initialize_graphiPiS_i_param_0];
	ld.param.u64 	%rd2, [_Z16initialize_graphiPiS_i_param_1];
	ld.param.u64 	%rd3, [_Z16initialize_graphiPiS_i_param_2];
	ld.param.u32 	%r2, [_Z16initialize_graphiPiS_i_param_3];
	cvta.to.global.u64 	%rd1, %rd3;
	mov.u32 	%r4, %ctaid.x;
	mov.u32 	%r5, %ntid.x;
	mov.u32 	%r6, %tid.x;
	mad.lo.s32 	%r1, %r4, %r5, %r6;
	setp.ge.s32 	%p1, %r1, %r3;
	@%p1 bra 	$L__BB7_3;
	cvta.to.global.u64 	%rd4, %rd2;
	mul.wide.s32 	%rd5, %r1, 4;
	add.s64 	%rd6, %rd4, %rd5;
	mov.b32 	%r7, -1;
	st.global.u32 	[%rd6], %r7;
	add.s64 	%rd7, %rd1, %rd5;
	st.global.u32 	[%rd7], %r7;
	setp.ne.s32 	%p2, %r1, %r2;
	@%p2 bra 	$L__BB7_3;
	mul.wide.s32 	%rd8, %r2, 4;
	add.s64 	%rd9, %rd1, %rd8;
	mov.b32 	%r8, 0;
	st.global.u32 	[%rd9], %r8;
$L__BB7_3:
	ret;

}
	// .globl	_Z15broadcast_graphiiPiS_S_S_S_S_
.visible .entry _Z15broadcast_graphiiPiS_S_S_S_S_(
	.param .u32 _Z15broadcast_graphiiPiS_S_S_S_S__param_0,
	.param .u32 _Z15broadcast_graphiiPiS_S_S_S_S__param_1,
	.param .u64 .ptr .align 1 _Z15broadcast_graphiiPiS_S_S_S_S__param_2,
	.param .u64 .ptr .align 1 _Z15broadcast_graphiiPiS_S_S_S_S__param_3,
	.param .u64 .ptr .align 1 _Z15broadcast_graphiiPiS_S_S_S_S__param_4,
	.param .u64 .ptr .align 1 _Z15broadcast_graphiiPiS_S_S_S_S__param_5,
	.param .u64 .ptr .align 1 _Z15broadcast_graphiiPiS_S_S_S_S__param_6,
	.param .u64 .ptr .align 1 _Z15broadcast_graphiiPiS_S_S_S_S__param_7
)
{
	.reg .pred 	%p<6>;
	.reg .b32 	%r<24>;
	.reg .b64 	%rd<27>;

	ld.param.u32 	%r12, [_Z15broadcast_graphiiPiS_S_S_S_S__param_0];
	ld.param.u32 	%r13, [_Z15broadcast_graphiiPiS_S_S_S_S__param_1];
	ld.param.u64 	%rd12, [_Z15broadcast_graphiiPiS_S_S_S_S__param_2];
	ld.param.u64 	%rd7, [_Z15broadcast_graphiiPiS_S_S_S_S__param_3];
	ld.param.u64 	%rd8, [_Z15broadcast_graphiiPiS_S_S_S_S__param_4];
	ld.param.u64 	%rd9, [_Z15broadcast_graphiiPiS_S_S_S_S__param_5];
	ld.param.u64 	%rd10, [_Z15broadcast_graphiiPiS_S_S_S_S__param_6];
	ld.param.u64 	%rd11, [_Z15broadcast_graphiiPiS_S_S_S_S__param_7];
	cvta.to.global.u64 	%rd1, %rd12;
	mov.u32 	%r14, %tid.x;
	mov.u32 	%r15, %ctaid.x;
	mov.u32 	%r16, %ntid.x;
	mad.lo.s32 	%r1, %r15, %r16, %r14;
	setp.ge.u32 	%p1, %r1, %r13;
	@%p1 bra 	$L__BB8_7;
	cvta.to.global.u64 	%rd13, %rd11;
	mul.wide.u32 	%rd14, %r1, 4;
	add.s64 	%rd15, %rd13, %rd14;
	ld.global.u32 	%r2, [%rd15];
	mul.wide.u32 	%rd16, %r2, 4;
	add.s64 	%rd17, %rd1, %rd16;
	ld.global.u32 	%r17, [%rd17];
	setp.ne.s32 	%p2, %r17, %r12;
	@%p2 bra 	$L__BB8_7;
	cvta.to.global.u64 	%rd18, %rd7;
	add.s64 	%rd20, %rd18, %rd16;
	ld.global.u32 	%r22, [%rd20];
	add.s32 	%r18, %r2, 1;
	mul.wide.u32 	%rd21, %r18, 4;
	add.s64 	%rd2, %rd18, %rd21;
	ld.global.u32 	%r23, [%rd2];
	setp.ge.s32 	%p3, %r22, %r23;
	@%p3 bra 	$L__BB8_7;
	add.s32 	%r5, %r12, 1;
	cvta.to.global.u64 	%rd3, %rd8;
	cvta.to.global.u64 	%rd4, %rd9;
	cvta.to.global.u64 	%rd5, %rd10;
$L__BB8_4:
	mul.wide.s32 	%rd22, %r22, 4;
	add.s64 	%rd23, %rd3, %rd22;
	ld.global.u32 	%r8, [%rd23];
	mul.wide.s32 	%rd24, %r8, 4;
	add.s64 	%rd6, %rd1, %rd24;
	ld.global.u32 	%r19, [%rd6];
	setp.gt.s32 	%p4, %r19, -1;
	@%p4 bra 	$L__BB8_6;
	st.global.u32 	[%rd6], %r5;
	add.s64 	%rd26, %rd4, %rd24;
	st.global.u32 	[%rd26], %r2;
	mov.b32 	%r20, 0;
	st.global.u32 	[%rd5], %r20;
	ld.global.u32 	%r23, [%rd2];
$L__BB8_6:
	add.s32 	%r22, %r22, 1;
	setp.lt.s32 	%p5, %r22, %r23;
	@%p5 bra 	$L__BB8_4;
$L__BB8_7:
	ret;

}
	// .globl	_ZN3cub18CUB_300001_SM_10006detail11EmptyKernelIvEEvv
.visible .entry _ZN3cub18CUB_300001_SM_10006detail11EmptyKernelIvEEvv()
{


	ret;

}
	// .globl	_ZN3cub18CUB_300001_SM_10006detail9transform16transform_kernelINS2_10policy_hubILb1EN4cuda3std3__45tupleIJN6thrust24THRUST_300001_SM_1000_NS12zip_iteratorINS8_IJPiSC_EEEEEEEEE10policy1000EiNS7_10__identityENSA_7pointerINS8_IJiiEEENSA_8cuda_cub5par_tENSA_11use_defaultESN_EEJSE_EEEvT0_iT1_T2_DpNS2_10kernel_argIT3_EE
.visible .entry _ZN3cub18CUB_300001_SM_10006detail9transform16transform_kernelINS2_10policy_hubILb1EN4cuda3std3__45tupleIJN6thrust24THRUST_300001_SM_1000_NS12zip_iteratorINS8_IJPiSC_EEEEEEEEE10policy1000EiNS7_10__identityENSA_7pointerINS8_IJiiEEENSA_8cuda_cub5par_tENSA_11use_defaultESN_EEJSE_EEEvT0_iT1_T2_DpNS2_10kernel_argIT3_EE(
	.param .u32 _ZN3cub18CUB_300001_SM_10006detail9transform16transform_kernelINS2_10policy_hubILb1EN4cuda3std3__45tupleIJN6thrust24THRUST_300001_SM_1000_NS12zip_iteratorINS8_IJPiSC_EEEEEEEEE10policy1000EiNS7_10__identityENSA_7pointerINS8_IJiiEEENSA_8cuda_cub5par_tENSA_11use_defaultESN_EEJSE_EEEvT0_iT1_T2_DpNS2_10kernel_argIT3_EE_param_0,
	.param .u32 _ZN3cub18CUB_300001_SM_10006detail9transform16transform_kernelINS2_10policy_hubILb1EN4cuda3std3__45tupleIJN6thrust24THRUST_300001_SM_1000_NS12zip_iteratorINS8_IJPiSC_EEEEEEEEE10policy1000EiNS7_10__identityENSA_7pointerINS8_IJiiEEENSA_8cuda_cub5par_tENSA_11use_defaultESN_EEJSE_EEEvT0_iT1_T2_DpNS2_10kernel_argIT3_EE_param_1,
	.param .align 1 .b8 _ZN3cub18CUB_300001_SM_10006detail9transform16transform_kernelINS2_10policy_hubILb1EN4cuda3std3__45tupleIJN6thrust24THRUST_300001_SM_1000_NS12zip_iteratorINS8_IJPiSC_EEEEEEEEE10policy1000EiNS7_10__identityENSA_7pointerINS8_IJiiEEENSA_8cuda_cub5par_tENSA_11use_defaultESN_EEJSE_EEEvT0_iT1_T2_DpNS2_10kernel_argIT3_EE_param_2[1],
	.param .align 8 .b8 _ZN3cub18CUB_300001_SM_10006detail9transform16transform_kernelINS2_10policy_hubILb1EN4cuda3std3__45tupleIJN6thrust24THRUST_300001_SM_1000_NS12zip_iteratorINS8_IJPiSC_EEEEEEEEE10policy1000EiNS7_10__identityENSA_7pointerINS8_IJiiEEENSA_8cuda_cub5par_tENSA_11use_defaultESN_EEJSE_EEEvT0_iT1_T2_DpNS2_10kernel_argIT3_EE_param_3[8],
	.param .align 8 .b8 _ZN3cub18CUB_300001_SM_10006detail9transform16transform_kernelINS2_10policy_hubILb1EN4cuda3std3__45tupleIJN6thrust24THRUST_300001_SM_1000_NS12zip_iteratorINS8_IJPiSC_EEEEEEEEE10policy1000EiNS7_10__identityENSA_7pointerINS8_IJiiEEENSA_8cuda_cub5par_tENSA_11use_defaultESN_EEJSE_EEEvT0_iT1_T2_DpNS2_10kernel_argIT3_EE_param_4[16]
)
.maxntid 128
{
	.reg .pred 	%p<35>;
	.reg .b32 	%r<168>;
	.reg .b64 	%rd<106>;

	ld.param.u32 	%r45, [_ZN3cub18CUB_300001_SM_10006detail9transform16transform_kernelINS2_10policy_hubILb1EN4cuda3std3__45tupleIJN6thrust24THRUST_300001_SM_1000_NS12zip_iteratorINS8_IJPiSC_EEEEEEEEE10policy1000EiNS7_10__identityENSA_7pointerINS8_IJiiEEENSA_8cuda_cub5par_tENSA_11use_defaultESN_EEJSE_EEEvT0_iT1_T2_DpNS2_10kernel_argIT3_EE_param_0];
	ld.param.u64 	%rd20, [_ZN3cub18CUB_300001_SM_10006detail9transform16transform_kernelINS2_10policy_hubILb1EN4cuda3std3__45tupleIJN6thrust24THRUST_300001_SM_1000_NS12zip_iteratorINS8_IJPiSC_EEEEEEEEE10policy1000EiNS7_10__identityENSA_7pointerINS8_IJiiEEENSA_8cuda_cub5par_tENSA_11use_defaultESN_EEJSE_EEEvT0_iT1_T2_DpNS2_10kernel_argIT3_EE_param_4+8];
	ld.param.u64 	%rd21, [_ZN3cub18CUB_300001_SM_10006detail9transform16transform_kernelINS2_10policy_hubILb1EN4cuda3std3__45tupleIJN6thrust24THRUST_300001_SM_1000_NS12zip_iteratorINS8_IJPiSC_EEEEEEEEE10policy1000EiNS7_10__identityENSA_7pointerINS8_IJiiEEENSA_8cuda_cub5par_tENSA_11use_defaultESN_EEJSE_EEEvT0_iT1_T2_DpNS2_10kernel_argIT3_EE_param_4];
	ld.param.u64 	%rd22, [_ZN3cub18CUB_300001_SM_10006detail9transform16transform_kernelINS2_10policy_hubILb1EN4cuda3std3__45tupleIJN6thrust24THRUST_300001_SM_1000_NS12zip_iteratorINS8_IJPiSC_EEEEEEEEE10policy1000EiNS7_10__identityENSA_7pointerINS8_IJiiEEENSA_8cuda_cub5par_tENSA_11use_defaultESN_EEJSE_EEEvT0_iT1_T2_DpNS2_10kernel_argIT3_EE_param_3];
	ld.param.u32 	%r44, [_ZN3cub18CUB_300001_SM_10006detail9transform16transform_kernelINS2_10policy_hubILb1EN4cuda3std3__45tupleIJN6thrust24THRUST_300001_SM_1000_NS12zip_iteratorINS8_IJPiSC_EEEEEEEEE10policy1000EiNS7_10__identityENSA_7pointerINS8_IJiiEEENSA_8cuda_cub5par_tENSA_11use_defaultESN_EEJSE_EEEvT0_iT1_T2_DpNS2_10kernel_argIT3_EE_param_1];
	cvta.to.global.u64 	%rd1, %rd22;
	cvta.to.global.u64 	%rd2, %rd21;
	cvta.to.global.u64 	%rd3, %rd20;
	shl.b32 	%r46, %r44, 7;
	mov.u32 	%r47, %ctaid.x;
	mul.lo.s32 	%r1, %r46, %r47;
	sub.s32 	%r48, %r45, %r1;
	min.s32 	%r2, %r46, %r48;
	mul.wide.s32 	%rd104, %r1, 4;
	add.s64 	%rd4, %rd2, %rd104;
	add.s64 	%rd5, %rd3, %rd104;
	mul.wide.s32 	%rd24, %r1, 8;
	add.s64 	%rd6, %rd1, %rd24;
	setp.gt.s32 	%p1, %r46, %r48;
	@%p1 bra 	$L__BB10_14;
	setp.lt.s32 	%p2, %r44, 1;
	@%p2 bra 	$L__BB10_55;
	mov.u32 	%r3, %tid.x;
	and.b32  	%r4, %r44, 15;
	setp.lt.u32 	%p3, %r44, 16;
	mov.b32 	%r163, 0;
	@%p3 bra 	$L__BB10_5;
	and.b32  	%r163, %r44, 2147483632;
	neg.s32 	%r158, %r163;
	add.s32 	%r157, %r3, 1152;
	mul.wide.s32 	%rd25, %r1, 8;
	add.s64 	%rd26, %rd25, %rd1;
	add.s64 	%rd8, %rd26, 3076;
	mul.wide.u32 	%rd27, %r3, 8;
	add.s64 	%rd28, %rd26, %rd27;
	add.s64 	%rd105, %rd28, 4100;
	add.s64 	%rd31, %rd104, 1536;
$L__BB10_4:
	.pragma "nounroll";
	mul.wide.s32 	%rd29, %r157, 4;
	add.s64 	%rd32, %rd2, %rd31;
	add.s64 	%rd33, %rd32, %rd29;
	add.s64 	%rd34, %rd3, %rd31;
	add.s64 	%rd35, %rd34, %rd29;
	mul.wide.s32 	%rd36, %r157, 8;
	add.s64 	%rd37, %rd8, %rd36;
	mul.wide.u32 	%rd38, %r3, 4;
	add.s64 	%rd39, %rd38, 2048;
	add.s64 	%rd40, %rd2, %rd39;
	add.s64 	%rd41, %rd40, %rd104;
	add.s64 	%rd42, %rd3, %rd39;
	add.s64 	%rd43, %rd42, %rd104;
	ld.global.u32 	%r50, [%rd41+-2048];
	ld.global.u32 	%r51, [%rd43+-2048];
	st.global.u32 	[%rd105+-4100], %r50;
	st.global.u32 	[%rd105+-4096], %r51;
	ld.global.u32 	%r52, [%rd41+-1536];
	ld.global.u32 	%r53, [%rd43+-1536];
	st.global.u32 	[%rd105+-3076], %r52;
	st.global.u32 	[%rd105+-3072], %r53;
	ld.global.u32 	%r54, [%rd41+-1024];
	ld.global.u32 	%r55, [%rd43+-1024];
	st.global.u32 	[%rd105+-2052], %r54;
	st.global.u32 	[%rd105+-2048], %r55;
	ld.global.u32 	%r56, [%rd41+-512];
	ld.global.u32 	%r57, [%rd43+-512];
	st.global.u32 	[%rd105+-1028], %r56;
	st.global.u32 	[%rd105+-1024], %r57;
	ld.global.u32 	%r58, [%rd41];
	ld.global.u32 	%r59, [%rd43];
	st.global.u32 	[%rd105+-4], %r58;
	st.global.u32 	[%rd105], %r59;
	ld.global.u32 	%r60, [%rd41+512];
	ld.global.u32 	%r61, [%rd43+512];
	st.global.u32 	[%rd105+1020], %r60;
	st.global.u32 	[%rd105+1024], %r61;
	ld.global.u32 	%r62, [%rd41+1024];
	ld.global.u32 	%r63, [%rd43+1024];
	st.global.u32 	[%rd105+2044], %r62;
	st.global.u32 	[%rd105+2048], %r63;
	ld.global.u32 	%r64, [%rd41+1536];
	ld.global.u32 	%r65, [%rd43+1536];
	st.global.u32 	[%rd105+3068], %r64;
	st.global.u32 	[%rd105+3072], %r65;
	ld.global.u32 	%r66, [%rd41+2048];
	ld.global.u32 	%r67, [%rd43+2048];
	st.global.u32 	[%rd105+4092], %r66;
	st.global.u32 	[%rd105+4096], %r67;
	ld.global.u32 	%r68, [%rd33+-1536];
	ld.global.u32 	%r69, [%rd35+-1536];
	st.global.u32 	[%rd37+-3076], %r68;
	st.global.u32 	[%rd37+-3072], %r69;
	ld.global.u32 	%r70, [%rd33+-1024];
	ld.global.u32 	%r71, [%rd35+-1024];
	st.global.u32 	[%rd37+-2052], %r70;
	st.global.u32 	[%rd37+-2048], %r71;
	ld.global.u32 	%r72, [%rd33+-512];
	ld.global.u32 	%r73, [%rd35+-512];
	st.global.u32 	[%rd37+-1028], %r72;
	st.global.u32 	[%rd37+-1024], %r73;
	ld.global.u32 	%r74, [%rd33];
	ld.global.u32 	%r75, [%rd35];
	st.global.u32 	[%rd37+-4], %r74;
	st.global.u32 	[%rd37], %r75;
	ld.global.u32 	%r76, [%rd33+512];
	ld.global.u32 	%r77, [%rd35+512];
	st.global.u32 	[%rd37+1020], %r76;
	st.global.u32 	[%rd37+1024], %r77;
	ld.global.u32 	%r78, [%rd33+1024];
	ld.global.u32 	%r79, [%rd35+1024];
	st.global.u32 	[%rd37+2044], %r78;
	st.global.u32 	[%rd37+2048], %r79;
	ld.global.u32 	%r80, [%rd33+1536];
	ld.global.u32 	%r81, [%rd35+1536];
	st.global.u32 	[%rd37+3068], %r80;
	st.global.u32 	[%rd37+3072], %r81;
	add.s32 	%r158, %r158, 16;
	add.s32 	%r157, %r157, 2048;
	add.s64 	%rd105, %rd105, 16384;
	add.s64 	%rd104, %rd104, 8192;
	setp.eq.s32 	%p4, %r158, 0;
	@%p4 bra 	$L__BB10_5;
	bra.uni 	$L__BB10_4;
$L__BB10_5:
	setp.eq.s32 	%p5, %r4, 0;
	@%p5 bra 	$L__BB10_55;
	and.b32  	%r32, %r44, 7;
	setp.lt.u32 	%p6, %r4, 8;
	@%p6 bra 	$L__BB10_8;
	shl.b32 	%r82, %r163, 7;
	add.s32 	%r83, %r82, %r3;
	mul.wide.s32 	%rd44, %r83, 4;
	add.s64 	%rd45, %rd4, %rd44;
	add.s64 	%rd46, %rd5, %rd44;
	ld.global.u32 	%r84, [%rd45];
	ld.global.u32 	%r85, [%rd46];
	mul.wide.s32 	%rd47, %r83, 8;
	add.s64 	%rd48, %rd6, %rd47;
	st.global.u32 	[%rd48], %r84;
	st.global.u32 	[%rd48+4], %r85;
	ld.global.u32 	%r86, [%rd45+512];
	ld.global.u32 	%r87, [%rd46+512];
	st.global.u32 	[%rd48+1024], %r86;
	st.global.u32 	[%rd48+1028], %r87;
	ld.global.u32 	%r88, [%rd45+1024];
	ld.global.u32 	%r89, [%rd46+1024];
	st.global.u32 	[%rd48+2048], %r88;
	st.global.u32 	[%rd48+2052], %r89;
	ld.global.u32 	%r90, [%rd45+1536];
	ld.global.u32 	%r91, [%rd46+1536];
	st.global.u32 	[%rd48+3072], %r90;
	st.global.u32 	[%rd48+3076], %r91;
	ld.global.u32 	%r92, [%rd45+2048];
	ld.global.u32 	%r93, [%rd46+2048];
	st.global.u32 	[%rd48+4096], %r92;
	st.global.u32 	[%rd48+4100], %r93;
	ld.global.u32 	%r94, [%rd45+2560];
	ld.global.u32 	%r95, [%rd46+2560];
	st.global.u32 	[%rd48+5120], %r94;
	st.global.u32 	[%rd48+5124], %r95;
	ld.global.u32 	%r96, [%rd45+3072];
	ld.global.u32 	%r97, [%rd46+3072];
	st.global.u32 	[%rd48+6144], %r96;
	st.global.u32 	[%rd48+6148], %r97;
	ld.global.u32 	%r98, [%rd45+3584];
	ld.global.u32 	%r99, [%rd46+3584];
	st.global.u32 	[%rd48+7168], %r98;
	st.global.u32 	[%rd48+7172], %r99;
	add.s32 	%r163, %r163, 8;
$L__BB10_8:
	setp.eq.s32 	%p7, %r32, 0;
	@%p7 bra 	$L__BB10_55;
	and.b32  	%r35, %r44, 3;
	setp.lt.u32 	%p8, %r32, 4;
	@%p8 bra 	$L__BB10_11;
	shl.b32 	%r100, %r163, 7;
	add.s32 	%r101, %r100, %r3;
	mul.wide.s32 	%rd49, %r101, 4;
	add.s64 	%rd50, %rd4, %rd49;
	add.s64 	%rd51, %rd5, %rd49;
	ld.global.u32 	%r102, [%rd50];
	ld.global.u32 	%r103, [%rd51];
	mul.wide.s32 	%rd52, %r101, 8;
	add.s64 	%rd53, %rd6, %rd52;
	st.global.u32 	[%rd53], %r102;
	st.global.u32 	[%rd53+4], %r103;
	ld.global.u32 	%r104, [%rd50+512];
	ld.global.u32 	%r105, [%rd51+512];
	st.global.u32 	[%rd53+1024], %r104;
	st.global.u32 	[%rd53+1028], %r105;
	ld.global.u32 	%r106, [%rd50+1024];
	ld.global.u32 	%r107, [%rd51+1024];
	st.global.u32 	[%rd53+2048], %r106;
	st.global.u32 	[%rd53+2052], %r107;
	ld.global.u32 	%r108, [%rd50+1536];
	ld.global.u32 	%r109, [%rd51+1536];
	st.global.u32 	[%rd53+3072], %r108;
	st.global.u32 	[%rd53+3076], %r109;
	add.s32 	%r163, %r163, 4;
$L__BB10_11:
	setp.eq.s32 	%p9, %r35, 0;
	@%p9 bra 	$L__BB10_55;
	mul.wide.s32 	%rd54, %r1, 8;
	add.s64 	%rd55, %rd54, %rd1;
	add.s64 	%rd17, %rd55, 4;
	shl.b32 	%r110, %r163, 7;
	add.s32 	%r167, %r3, %r110;
	mul.wide.s32 	%rd56, %r1, 4;
	add.s64 	%rd18, %rd3, %rd56;
	add.s64 	%rd19, %rd2, %rd56;
	neg.s32 	%r166, %r35;
$L__BB10_13:
	.pragma "nounroll";
	mul.wide.s32 	%rd57, %r167, 8;
	add.s64 	%rd58, %rd17, %rd57;
	mul.wide.s32 	%rd59, %r167, 4;
	add.s64 	%rd60, %rd18, %rd59;
	add.s64 	%rd61, %rd19, %rd59;
	ld.global.u32 	%r111, [%rd61];
	ld.global.u32 	%r112, [%rd60];
	st.global.u32 	[%rd58+-4], %r111;
	st.global.u32 	[%rd58], %r112;
	add.s32 	%r167, %r167, 128;
	add.s32 	%r166, %r166, 1;
	setp.ne.s32 	%p10, %r166, 0;
	@%p10 bra 	$L__BB10_13;
	bra.uni 	$L__BB10_55;
$L__BB10_14:
	setp.lt.s32 	%p11, %r44, 1;
	@%p11 bra 	$L__BB10_55;
	mov.u32 	%r8, %tid.x;
	and.b32  	%r9, %r44, 7;
	setp.lt.u32 	%p12, %r44, 8;
	mov.b32 	%r160, 0;
	@%p12 bra 	$L__BB10_34;
	and.b32  	%r160, %r44, 2147483640;
	mov.b32 	%r159, 0;
$L__BB10_17:
	.pragma "nounroll";
	shl.b32 	%r115, %r159, 7;
	add.s32 	%r16, %r115, %r8;
	setp.ge.s32 	%p13, %r16, %r2;
	@%p13 bra 	$L__BB10_19;
	mul.wide.u32 	%rd62, %r16, 4;
	add.s64 	%rd63, %rd4, %rd62;
	add.s64 	%rd64, %rd5, %rd62;
	ld.global.u32 	%r116, [%rd63];
	ld.global.u32 	%r117, [%rd64];
	mul.wide.u32 	%rd65, %r16, 8;
	add.s64 	%rd66, %rd6, %rd65;
	st.global.u32 	[%rd66], %r116;
	st.global.u32 	[%rd66+4], %r117;
$L__BB10_19:
	add.s32 	%r118, %r16, 128;
	setp.ge.s32 	%p14, %r118, %r2;
	mul.wide.s32 	%rd67, %r118, 4;
	add.s64 	%rd14, %rd4, %rd67;
	add.s64 	%rd15, %rd5, %rd67;
	mul.wide.s32 	%rd68, %r118, 8;
	add.s64 	%rd16, %rd6, %rd68;
	@%p14 bra 	$L__BB10_21;
	ld.global.u32 	%r119, [%rd14];
	ld.global.u32 	%r120, [%rd15];
	st.global.u32 	[%rd16], %r119;
	st.global.u32 	[%rd16+4], %r120;
$L__BB10_21:
	add.s32 	%r121, %r16, 256;
	setp.ge.s32 	%p15, %r121, %r2;
	@%p15 bra 	$L__BB10_23;
	ld.global.u32 	%r122, [%rd14+512];
	ld.global.u32 	%r123, [%rd15+512];
	st.global.u32 	[%rd16+1024], %r122;
	st.global.u32 	[%rd16+1028], %r123;
$L__BB10_23:
	add.s32 	%r124, %r16, 384;
	setp.ge.s32 	%p16, %r124, %r2;
	@%p16 bra 	$L__BB10_25;
	ld.global.u32 	%r125, [%rd14+1024];
	ld.global.u32 	%r126, [%rd15+1024];
	st.global.u32 	[%rd16+2048], %r125;
	st.global.u32 	[%rd16+2052], %r126;
$L__BB10_25:
	add.s32 	%r127, %r16, 512;
	setp.ge.s32 	%p17, %r127, %r2;
	@%p17 bra 	$L__BB10_27;
	ld.global.u32 	%r128, [%rd14+1536];
	ld.global.u32 	%r129, [%rd15+1536];
	st.global.u32 	[%rd16+3072], %r128;
	st.global.u32 	[%rd16+3076], %r129;
$L__BB10_27:
	add.s32 	%r130, %r16, 640;
	setp.ge.s32 	%p18, %r130, %r2;
	@%p18 bra 	$L__BB10_29;
	ld.global.u32 	%r131, [%rd14+2048];
	ld.global.u32 	%r132, [%rd15+2048];
	st.global.u32 	[%rd16+4096], %r131;
	st.global.u32 	[%rd16+4100], %r132;
$L__BB10_29:
	add.s32 	%r133, %r16, 768;
	setp.ge.s32 	%p19, %r133, %r2;
	@%p19 bra 	$L__BB10_31;
	ld.global.u32 	%r134, [%rd14+2560];
	ld.global.u32 	%r135, [%rd15+2560];
	st.global.u32 	[%rd16+5120], %r134;
	st.global.u32 	[%rd16+5124], %r135;
$L__BB10_31:
	add.s32 	%r136, %r16, 896;
	setp.ge.s32 	%p20, %r136, %r2;
	@%p20 bra 	$L__BB10_33;
	ld.global.u32 	%r137, [%rd14+3072];
	ld.global.u32 	%r138, [%rd15+3072];
	st.global.u32 	[%rd16+6144], %r137;
	st.global.u32 	[%rd16+6148], %r138;
$L__BB10_33:
	add.s32 	%r159, %r159, 8;
	setp.ne.s32 	%p21, %r159, %r160;
	@%p21 bra 	$L__BB10_17;
$L__BB10_34:
	setp.eq.s32 	%p22, %r9, 0;
	@%p22 bra 	$L__BB10_55;
	and.b32  	%r19, %r44, 3;
	setp.lt.u32 	%p23, %r9, 4;
	@%p23 bra 	$L__BB10_45;
	shl.b32 	%r139, %r160, 7;
	add.s32 	%r20, %r139, %r8;
	setp.ge.s32 	%p24, %r20, %r2;
	@%p24 bra 	$L__BB10_38;
	mul.wide.s32 	%rd69, %r20, 4;
	add.s64 	%rd70, %rd4, %rd69;
	add.s64 	%rd71, %rd5, %rd69;
	ld.global.u32 	%r140, [%rd70];
	ld.global.u32 	%r141, [%rd71];
	mul.wide.s32 	%rd72, %r20, 8;
	add.s64 	%rd73, %rd6, %rd72;
	st.global.u32 	[%rd73], %r140;
	st.global.u32 	[%rd73+4], %r141;
$L__BB10_38:
	add.s32 	%r21, %r20, 128;
	setp.ge.s32 	%p25, %r21, %r2;
	@%p25 bra 	$L__BB10_40;
	mul.wide.s32 	%rd74, %r21, 4;
	add.s64 	%rd75, %rd4, %rd74;
	add.s64 	%rd76, %rd5, %rd74;
	ld.global.u32 	%r142, [%rd75];
	ld.global.u32 	%r143, [%rd76];
	mul.wide.s32 	%rd77, %r21, 8;
	add.s64 	%rd78, %rd6, %rd77;
	st.global.u32 	[%rd78], %r142;
	st.global.u32 	[%rd78+4], %r143;
$L__BB10_40:
	add.s32 	%r22, %r20, 256;
	setp.ge.s32 	%p26, %r22, %r2;
	@%p26 bra 	$L__BB10_42;
	mul.wide.s32 	%rd79, %r22, 4;
	add.s64 	%rd80, %rd4, %rd79;
	add.s64 	%rd81, %rd5, %rd79;
	ld.global.u32 	%r144, [%rd80];
	ld.global.u32 	%r145, [%rd81];
	mul.wide.s32 	%rd82, %r22, 8;
	add.s64 	%rd83, %rd6, %rd82;
	st.global.u32 	[%rd83], %r144;
	st.global.u32 	[%rd83+4], %r145;
$L__BB10_42:
	add.s32 	%r23, %r20, 384;
	setp.ge.s32 	%p27, %r23, %r2;
	@%p27 bra 	$L__BB10_44;
	mul.wide.s32 	%rd84, %r23, 4;
	add.s64 	%rd85, %rd4, %rd84;
	add.s64 	%rd86, %rd5, %rd84;
	ld.global.u32 	%r146, [%rd85];
	ld.global.u32 	%r147, [%rd86];
	mul.wide.s32 	%rd87, %r23, 8;
	add.s64 	%rd88, %rd6, %rd87;
	st.global.u32 	[%rd88], %r146;
	st.global.u32 	[%rd88+4], %r147;
$L__BB10_44:
	add.s32 	%r160, %r160, 4;
$L__BB10_45:
	setp.eq.s32 	%p28, %r19, 0;
	@%p28 bra 	$L__BB10_55;
	setp.eq.s32 	%p29, %r19, 1;
	@%p29 bra 	$L__BB10_52;
	shl.b32 	%r148, %r160, 7;
	add.s32 	%r26, %r148, %r8;
	setp.ge.s32 	%p30, %r26, %r2;
	@%p30 bra 	$L__BB10_49;
	mul.wide.s32 	%rd89, %r26, 4;
	add.s64 	%rd90, %rd4, %rd89;
	add.s64 	%rd91, %rd5, %rd89;
	ld.global.u32 	%r149, [%rd90];
	ld.global.u32 	%r150, [%rd91];
	mul.wide.s32 	%rd92, %r26, 8;
	add.s64 	%rd93, %rd6, %rd92;
	st.global.u32 	[%rd93], %r149;
	st.global.u32 	[%rd93+4], %r150;
$L__BB10_49:
	add.s32 	%r27, %r26, 128;
	setp.ge.s32 	%p31, %r27, %r2;
	@%p31 bra 	$L__BB10_51;
	mul.wide.s32 	%rd94, %r27, 4;
	add.s64 	%rd95, %rd4, %rd94;
	add.s64 	%rd96, %rd5, %rd94;
	ld.global.u32 	%r151, [%rd95];
	ld.global.u32 	%r152, [%rd96];
	mul.wide.s32 	%rd97, %r27, 8;
	add.s64 	%rd98, %rd6, %rd97;
	st.global.u32 	[%rd98], %r151;
	st.global.u32 	[%rd98+4], %r152;
$L__BB10_51:
	add.s32 	%r160, %r160, 2;
$L__BB10_52:
	and.b32  	%r153, %r44, 1;
	setp.eq.b32 	%p32, %r153, 1;
	not.pred 	%p33, %p32;
	@%p33 bra 	$L__BB10_55;
	shl.b32 	%r154, %r160, 7;
	add.s32 	%r30, %r154, %r8;
	setp.ge.s32 	%p34, %r30, %r2;
	@%p34 bra 	$L__BB10_55;
	mul.wide.s32 	%rd99, %r30, 4;
	add.s64 	%rd100, %rd4, %rd99;
	add.s64 	%rd101, %rd5, %rd99;
	ld.global.u32 	%r155, [%rd100];
	ld.global.u32 	%r156, [%rd101];
	mul.wide.s32 	%rd102, %r30, 8;
	add.s64 	%rd103, %rd6, %rd102;
	st.global.u32 	[%rd103], %r155;
	st.global.u32 	[%rd103+4], %r156;
$L__BB10_55:
	ret;

}
	// .globl	_ZN3cub18CUB_300001_SM_10006detail9transform16transform_kernelINS2_10policy_hubILb1EN4cuda3std3__45tupleIJN6thrust24THRUST_300001_SM_1000_NS12zip_iteratorINS8_IJPiSC_EEEEEEEEE10policy1000ElNS7_10__identityENSA_7pointerINS8_IJiiEEENSA_8cuda_cub5par_tENSA_11use_defaultESN_EEJSE_EEEvT0_iT1_T2_DpNS2_10kernel_argIT3_EE
.visible .entry _ZN3cub18CUB_300001_SM_10006detail9transform16transform_kernelINS2_10policy_hubILb1EN4cuda3std3__45tupleIJN6thrust24THRUST_300001_SM_1000_NS12zip_iteratorINS8_IJPiSC_EEEEEEEEE10policy1000ElNS7_10__identityENSA_7pointerINS8_IJiiEEENSA_8cuda_cub5par_tENSA_11use_defaultESN_EEJSE_EEEvT0_iT1_T2_DpNS2_10kernel_argIT3_EE(
	.param .u64 _ZN3cub18CUB_300001_SM_10006detail9transform16transform_kernelINS2_10policy_hubILb1EN4cuda3std3__45tupleIJN6thrust24THRUST_300001_SM_1000_NS12zip_iteratorINS8_IJPiSC_EEEEEEEEE10policy1000ElNS7_10__identityENSA_7pointerINS8_IJiiEEENSA_8cuda_cub5par_tENSA_11use_defaultESN_EEJSE_EEEvT0_iT1_T2_DpNS2_10kernel_argIT3_EE_param_0,
	.param .u32 _ZN3cub18CUB_300001_SM_10006detail9transform16transform_kernelINS2_10policy_hubILb1EN4cuda3std3__45tupleIJN6thrust24THRUST_300001_SM_1000_NS12zip_iteratorINS8_IJPiSC_EEEEEEEEE10policy1000ElNS7_10__identityENSA_7pointerINS8_IJiiEEENSA_8cuda_cub5par_tENSA_11use_defaultESN_EEJSE_EEEvT0_iT1_T2_DpNS2_10kernel_argIT3_EE_param_1,
	.param .align 1 .b8 _ZN3cub18CUB_300001_SM_10006detail9transform16transform_kernelINS2_10policy_hubILb1EN4cuda3std3__45tupleIJN6thrust24THRUST_300001_SM_1000_NS12zip_iteratorINS8_IJPiSC_EEEEEEEEE10policy1000ElNS7_10__identityENSA_7pointerINS8_IJiiEEENSA_8cuda_cub5par_tENSA_11use_defaultESN_EEJSE_EEEvT0_iT1_T2_DpNS2_10kernel_argIT3_EE_param_2[1],
	.param .align 8 .b8 _ZN3cub18CUB_300001_SM_10006detail9transform16transform_kernelINS2_10policy_hubILb1EN4cuda3std3__45tupleIJN6thrust24THRUST_300001_SM_1000_NS12zip_iteratorINS8_IJPiSC_EEEEEEEEE10policy1000ElNS7_10__identityENSA_7pointerINS8_IJiiEEENSA_8cuda_cub5par_tENSA_11use_defaultESN_EEJSE_EEEvT0_iT1_T2_DpNS2_10kernel_argIT3_EE_param_3[8],
	.param .align 8 .b8 _ZN3cub18CUB_300001_SM_10006detail9transform16transform_kernelINS2_10policy_hubILb1EN4cuda3std3__45tupleIJN6thrust24THRUST_300001_SM_1000_NS12zip_iteratorINS8_IJPiSC_EEEEEEEEE10policy1000ElNS7_10__identityENSA_7pointerINS8_IJiiEEENSA_8cuda_cub5par_tENSA_11use_defaultESN_EEJSE_EEEvT0_iT1_T2_DpNS2_10kernel_argIT3_EE_param_4[16]
)
.maxntid 128
{
	.reg .pred 	%p<35>;
	.reg .b32 	%r<165>;
	.reg .b64 	%rd<113>;

	ld.param.u64 	%rd20, [_ZN3cub18CUB_300001_SM_10006detail9transform16transform_kernelINS2_10policy_hubILb1EN4cuda3std3__45tupleIJN6thrust24THRUST_300001_SM_1000_NS12zip_iteratorINS8_IJPiSC_EEEEEEEEE10policy1000ElNS7_10__identityENSA_7pointerINS8_IJiiEEENSA_8cuda_cub5par_tENSA_11use_defaultESN_EEJSE_EEEvT0_iT1_T2_DpNS2_10kernel_argIT3_EE_param_0];
	ld.param.u64 	%rd21, [_ZN3cub18CUB_300001_SM_10006detail9transform16transform_kernelINS2_10policy_hubILb1EN4cuda3std3__45tupleIJN6thrust24THRUST_300001_SM_1000_NS12zip_iteratorINS8_IJPiSC_EEEEEEEEE10policy1000ElNS7_10__identityENSA_7pointerINS8_IJiiEEENSA_8cuda_cub5par_tENSA_11use_defaultESN_EEJSE_EEEvT0_iT1_T2_DpNS2_10kernel_argIT3_EE_param_4+8];
	ld.param.u64 	%rd22, [_ZN3cub18CUB_300001_SM_10006detail9transform16transform_kernelINS2_10policy_hubILb1EN4cuda3std3__45tupleIJN6thrust24THRUST_300001_SM_1000_NS12zip_iteratorINS8_IJPiSC_EEEEEEEEE10policy1000ElNS7_10__identityENSA_7pointerINS8_IJiiEEENSA_8cuda_cub5par_tENSA_11use_defaultESN_EEJSE_EEEvT0_iT1_T2_DpNS2_10kernel_argIT3_EE_param_4];
	ld.param.u64 	%rd23, [_ZN3cub18CUB_300001_SM_10006detail9transform16transform_kernelINS2_10policy_hubILb1EN4cuda3std3__45tupleIJN6thrust24THRUST_300001_SM_1000_NS12zip_iteratorINS8_IJPiSC_EEEEEEEEE10policy1000ElNS7_10__identityENSA_7pointerINS8_IJiiEEENSA_8cuda_cub5par_tENSA_11use_defaultESN_EEJSE_EEEvT0_iT1_T2_DpNS2_10kernel_argIT3_EE_param_3];
	ld.param.u32 	%r43, [_ZN3cub18CUB_300001_SM_10006detail9transform16transform_kernelINS2_10policy_hubILb1EN4cuda3std3__45tupleIJN6thrust24THRUST_300001_SM_1000_NS12zip_iteratorINS8_IJPiSC_EEEEEEEEE10policy1000ElNS7_10__identityENSA_7pointerINS8_IJiiEEENSA_8cuda_cub5par_tENSA_11use_defaultESN_EEJSE_EEEvT0_iT1_T2_DpNS2_10kernel_argIT3_EE_param_1];
	cvta.to.global.u64 	%rd1, %rd23;
	cvta.to.global.u64 	%rd2, %rd22;
	cvta.to.global.u64 	%rd3, %rd21;
	shl.b32 	%r44, %r43, 7;
	mov.u32 	%r45, %ctaid.x;
	cvt.u64.u32 	%rd24, %r45;
	cvt.s64.s32 	%rd25, %r44;
	mul.lo.s64 	%rd4, %rd25, %rd24;
	sub.s64 	%rd26, %rd20, %rd4;
	min.s64 	%rd27, %rd26, %rd25;
	cvt.u32.u64 	%r1, %rd27;
	shl.b64 	%rd111, %rd4, 2;
	add.s64 	%rd5, %rd2, %rd111;
	add.s64 	%rd6, %rd3, %rd111;
	shl.b64 	%rd29, %rd4, 3;
	add.s64 	%rd7, %rd1, %rd29;
	setp.eq.s32 	%p1, %r44, %r1;
	@%p1 bra 	$L__BB11_42;
	setp.lt.s32 	%p2, %r43, 1;
	@%p2 bra 	$L__BB11_55;
	mov.u32 	%r2, %tid.x;
	and.b32  	%r3, %r43, 7;
	setp.lt.u32 	%p3, %r43, 8;
	mov.b32 	%r162, 0;
	@%p3 bra 	$L__BB11_21;
	and.b32  	%r162, %r43, 2147483640;
	mov.b32 	%r156, 0;
$L__BB11_4:
	.pragma "nounroll";
	shl.b32 	%r48, %r156, 7;
	add.s32 	%r15, %r48, %r2;
	setp.ge.s32 	%p4, %r15, %r1;
	@%p4 bra 	$L__BB11_6;
	mul.wide.u32 	%rd30, %r15, 4;
	add.s64 	%rd31, %rd5, %rd30;
	add.s64 	%rd32, %rd6, %rd30;
	ld.global.u32 	%r49, [%rd31];
	ld.global.u32 	%r50, [%rd32];
	mul.wide.u32 	%rd33, %r15, 8;
	add.s64 	%rd34, %rd7, %rd33;
	st.global.u32 	[%rd34], %r49;
	st.global.u32 	[%rd34+4], %r50;
$L__BB11_6:
	add.s32 	%r51, %r15, 128;
	setp.ge.s32 	%p5, %r51, %r1;
	mul.wide.s32 	%rd35, %r51, 4;
	add.s64 	%rd14, %rd5, %rd35;
	add.s64 	%rd15, %rd6, %rd35;
	mul.wide.s32 	%rd36, %r51, 8;
	add.s64 	%rd16, %rd7, %rd36;
	@%p5 bra 	$L__BB11_8;
	ld.global.u32 	%r52, [%rd14];
	ld.global.u32 	%r53, [%rd15];
	st.global.u32 	[%rd16], %r52;
	st.global.u32 	[%rd16+4], %r53;
$L__BB11_8:
	add.s32 	%r54, %r15, 256;
	setp.ge.s32 	%p6, %r54, %r1;
	@%p6 bra 	$L__BB11_10;
	ld.global.u32 	%r55, [%rd14+512];
	ld.global.u32 	%r56, [%rd15+512];
	st.global.u32 	[%rd16+1024], %r55;
	st.global.u32 	[%rd16+1028], %r56;
$L__BB11_10:
	add.s32 	%r57, %r15, 384;
	setp.ge.s32 	%p7, %r57, %r1;
	@%p7 bra 	$L__BB11_12;
	ld.global.u32 	%r58, [%rd14+1024];
	ld.global.u32 	%r59, [%rd15+1024];
	st.global.u32 	[%rd16+2048], %r58;
	st.global.u32 	[%rd16+2052], %r59;
$L__BB11_12:
	add.s32 	%r60, %r15, 512;
	setp.ge.s32 	%p8, %r60, %r1;
	@%p8 bra 	$L__BB11_14;
	ld.global.u32 	%r61, [%rd14+1536];
	ld.global.u32 	%r62, [%rd15+1536];
	st.global.u32 	[%rd16+3072], %r61;
	st.global.u32 	[%rd16+3076], %r62;
$L__BB11_14:
	add.s32 	%r63, %r15, 640;
	setp.ge.s32 	%p9, %r63, %r1;
	@%p9 bra 	$L__BB11_16;
	ld.global.u32 	%r64, [%rd14+2048];
	ld.global.u32 	%r65, [%rd15+2048];
	st.global.u32 	[%rd16+4096], %r64;
	st.global.u32 	[%rd16+4100], %r65;
$L__BB11_16:
	add.s32 	%r66, %r15, 768;
	setp.ge.s32 	%p10, %r66, %r1;
	@%p10 bra 	$L__BB11_18;
	ld.global.u32 	%r67, [%rd14+2560];
	ld.global.u32 	%r68, [%rd15+2560];
	st.global.u32 	[%rd16+5120], %r67;
	st.global.u32 	[%rd16+5124], %r68;
$L__BB11_18:
	add.s32 	%r69, %r15, 896;
	setp.ge.s32 	%p11, %r69, %r1;
	@%p11 bra 	$L__BB11_20;
	ld.global.u32 	%r70, [%rd14+3072];
	ld.global.u32 	%r71, [%rd15+3072];
	st.global.u32 	[%rd16+6144], %r70;
	st.global.u32 	[%rd16+6148], %r71;
$L__BB11_20:
	add.s32 	%r156, %r156, 8;
	setp.eq.s32 	%p12, %r156, %r162;
	@%p12 bra 	$L__BB11_21;
	bra.uni 	$L__BB11_4;
$L__BB11_21:
	setp.eq.s32 	%p13, %r3, 0;
	@%p13 bra 	$L__BB11_55;
	and.b32  	%r31, %r43, 3;
	setp.lt.u32 	%p14, %r3, 4;
	@%p14 bra 	$L__BB11_32;
	shl.b32 	%r72, %r162, 7;
	add.s32 	%r32, %r72, %r2;
	setp.ge.s32 	%p15, %r32, %r1;
	@%p15 bra 	$L__BB11_25;
	mul.wide.s32 	%rd37, %r32, 4;
	add.s64 	%rd38, %rd5, %rd37;
	add.s64 	%rd39, %rd6, %rd37;
	ld.global.u32 	%r73, [%rd38];
	ld.global.u32 	%r74, [%rd39];
	mul.wide.s32 	%rd40, %r32, 8;
	add.s64 	%rd41, %rd7, %rd40;
	st.global.u32 	[%rd41], %r73;
	st.global.u32 	[%rd41+4], %r74;
$L__BB11_25:
	add.s32 	%r33, %r32, 128;
	setp.ge.s32 	%p16, %r33, %r1;
	@%p16 bra 	$L__BB11_27;
	mul.wide.s32 	%rd42, %r33, 4;
	add.s64 	%rd43, %rd5, %rd42;
	add.s64 	%rd44, %rd6, %rd42;
	ld.global.u32 	%r75, [%rd43];
	ld.global.u32 	%r76, [%rd44];
	mul.wide.s32 	%rd45, %r33, 8;
	add.s64 	%rd46, %rd7, %rd45;
	st.global.u32 	[%rd46], %r75;
	st.global.u32 	[%rd46+4], %r76;
$L__BB11_27:
	add.s32 	%r34, %r32, 256;
	setp.ge.s32 	%p17, %r34, %r1;
	@%p17 bra 	$L__BB11_29;
	mul.wide.s32 	%rd47, %r34, 4;
	add.s64 	%rd48, %rd5, %rd47;
	add.s64 	%rd49, %rd6, %rd47;
	ld.global.u32 	%r77, [%rd48];
	ld.global.u32 	%r78, [%rd49];
	mul.wide.s32 	%rd50, %r34, 8;
	add.s64 	%rd51, %rd7, %rd50;
	st.global.u32 	[%rd51], %r77;
	st.global.u32 	[%rd51+4], %r78;
$L__BB11_29:
	add.s32 	%r35, %r32, 384;
	setp.ge.s32 	%p18, %r35, %r1;
	@%p18 bra 	$L__BB11_31;
	mul.wide.s32 	%rd52, %r35, 4;
	add.s64 	%rd53, %rd5, %rd52;
	add.s64 	%rd54, %rd6, %rd52;
	ld.global.u32 	%r79, [%rd53];
	ld.global.u32 	%r80, [%rd54];
	mul.wide.s32 	%rd55, %r35, 8;
	add.s64 	%rd56, %rd7, %rd55;
	st.global.u32 	[%rd56], %r79;
	st.global.u32 	[%rd56+4], %r80;
$L__BB11_31:
	add.s32 	%r162, %r162, 4;
$L__BB11_32:
	setp.eq.s32 	%p19, %r31, 0;
	@%p19 bra 	$L__BB11_55;
	setp.eq.s32 	%p20, %r31, 1;
	@%p20 bra 	$L__BB11_39;
	shl.b32 	%r81, %r162, 7;
	add.s32 	%r38, %r81, %r2;
	setp.ge.s32 	%p21, %r38, %r1;
	@%p21 bra 	$L__BB11_36;
	mul.wide.s32 	%rd57, %r38, 4;
	add.s64 	%rd58, %rd5, %rd57;
	add.s64 	%rd59, %rd6, %rd57;
	ld.global.u32 	%r82, [%rd58];
	ld.global.u32 	%r83, [%rd59];
	mul.wide.s32 	%rd60, %r38, 8;
	add.s64 	%rd61, %rd7, %rd60;
	st.global.u32 	[%rd61], %r82;
	st.global.u32 	[%rd61+4], %r83;
$L__BB11_36:
	add.s32 	%r39, %r38, 128;
	setp.ge.s32 	%p22, %r39, %r1;
	@%p22 bra 	$L__BB11_38;
	mul.wide.s32 	%rd62, %r39, 4;
	add.s64 	%rd63, %rd5, %rd62;
	add.s64 	%rd64, %rd6, %rd62;
	ld.global.u32 	%r84, [%rd63];
	ld.global.u32 	%r85, [%rd64];
	mul.wide.s32 	%rd65, %r39, 8;
	add.s64 	%rd66, %rd7, %rd65;
	st.global.u32 	[%rd66], %r84;
	st.global.u32 	[%rd66+4], %r85;
$L__BB11_38:
	add.s32 	%r162, %r162, 2;
$L__BB11_39:
	and.b32  	%r86, %r43, 1;
	setp.eq.b32 	%p23, %r86, 1;
	not.pred 	%p24, %p23;
	@%p24 bra 	$L__BB11_55;
	shl.b32 	%r87, %r162, 7;
	add.s32 	%r42, %r87, %r2;
	setp.ge.s32 	%p25, %r42, %r1;
	@%p25 bra 	$L__BB11_55;
	mul.wide.s32 	%rd67, %r42, 4;
	add.s64 	%rd68, %rd5, %rd67;
	add.s64 	%rd69, %rd6, %rd67;
	ld.global.u32 	%r88, [%rd68];
	ld.global.u32 	%r89, [%rd69];
	mul.wide.s32 	%rd70, %r42, 8;
	add.s64 	%rd71, %rd7, %rd70;
	st.global.u32 	[%rd71], %r88;
	st.global.u32 	[%rd71+4], %r89;
	bra.uni 	$L__BB11_55;
$L__BB11_42:
	setp.lt.s32 	%p26, %r43, 1;
	@%p26 bra 	$L__BB11_55;
	mov.u32 	%r5, %tid.x;
	and.b32  	%r6, %r43, 15;
	setp.lt.u32 	%p27, %r43, 16;
	mov.b32 	%r158, 0;
	@%p27 bra 	$L__BB11_46;
	and.b32  	%r158, %r43, 2147483632;
	neg.s32 	%r155, %r158;
	add.s32 	%r154, %r5, 1152;
	mul.wide.u32 	%rd73, %r5, 8;
	add.s64 	%rd74, %rd29, %rd73;
	add.s64 	%rd75, %rd74, %rd1;
	add.s64 	%rd112, %rd75, 4100;
	add.s64 	%rd78, %rd111, 1536;
	add.s64 	%rd79, %rd2, %rd78;
$L__BB11_45:
	.pragma "nounroll";
	mul.wide.s32 	%rd76, %r154, 4;
	add.s64 	%rd80, %rd79, %rd76;
	add.s64 	%rd81, %rd3, %rd78;
	add.s64 	%rd82, %rd81, %rd76;
	mul.wide.s32 	%rd83, %r154, 8;
	shl.b64 	%rd84, %rd4, 3;
	add.s64 	%rd85, %rd84, %rd1;
	add.s64 	%rd86, %rd85, %rd83;
	mul.wide.u32 	%rd87, %r5, 4;
	add.s64 	%rd88, %rd87, 2048;
	add.s64 	%rd89, %rd2, %rd88;
	add.s64 	%rd90, %rd89, %rd111;
	add.s64 	%rd91, %rd3, %rd88;
	add.s64 	%rd92, %rd91, %rd111;
	ld.global.u32 	%r91, [%rd90+-2048];
	ld.global.u32 	%r92, [%rd92+-2048];
	st.global.u32 	[%rd112+-4100], %r91;
	st.global.u32 	[%rd112+-4096], %r92;
	ld.global.u32 	%r93, [%rd90+-1536];
	ld.global.u32 	%r94, [%rd92+-1536];
	st.global.u32 	[%rd112+-3076], %r93;
	st.global.u32 	[%rd112+-3072], %r94;
	ld.global.u32 	%r95, [%rd90+-1024];
	ld.global.u32 	%r96, [%rd92+-1024];
	st.global.u32 	[%rd112+-2052], %r95;
	st.global.u32 	[%rd112+-2048], %r96;
	ld.global.u32 	%r97, [%rd90+-512];
	ld.global.u32 	%r98, [%rd92+-512];
	st.global.u32 	[%rd112+-1028], %r97;
	st.global.u32 	[%rd112+-1024], %r98;
	ld.global.u32 	%r99, [%rd90];
	ld.global.u32 	%r100, [%rd92];
	st.global.u32 	[%rd112+-4], %r99;
	st.global.u32 	[%rd112], %r100;
	ld.global.u32 	%r101, [%rd90+512];
	ld.global.u32 	%r102, [%rd92+512];
	st.global.u32 	[%rd112+1020], %r101;
	st.global.u32 	[%rd112+1024], %r102;
	ld.global.u32 	%r103, [%rd90+1024];
	ld.global.u32 	%r104, [%rd92+1024];
	st.global.u32 	[%rd112+2044], %r103;
	st.global.u32 	[%rd112+2048], %r104;
	ld.global.u32 	%r105, [%rd90+1536];
	ld.global.u32 	%r106, [%rd92+1536];
	st.global.u32 	[%rd112+3068], %r105;
	st.global.u32 	[%rd112+3072], %r106;
	ld.global.u32 	%r107, [%rd90+2048];
	ld.global.u32 	%r108, [%rd92+2048];
	st.global.u32 	[%rd112+4092], %r107;
	st.global.u32 	[%rd112+4096], %r108;
	ld.global.u32 	%r109, [%rd80+-1536];
	ld.global.u32 	%r110, [%rd82+-1536];
	st.global.u32 	[%rd86], %r109;
	st.global.u32 	[%rd86+4], %r110;
	ld.global.u32 	%r111, [%rd80+-1024];
	ld.global.u32 	%r112, [%rd82+-1024];
	st.global.u32 	[%rd86+1024], %r111;
	st.global.u32 	[%rd86+1028], %r112;
	ld.global.u32 	%r113, [%rd80+-512];
	ld.global.u32 	%r114, [%rd82+-512];
	st.global.u32 	[%rd86+2048], %r113;
	st.global.u32 	[%rd86+2052], %r114;
	ld.global.u32 	%r115, [%rd80];
	ld.global.u32 	%r116, [%rd82];
	st.global.u32 	[%rd86+3072], %r115;
	st.global.u32 	[%rd86+3076], %r116;
	ld.global.u32 	%r117, [%rd80+512];
	ld.global.u32 	%r118, [%rd82+512];
	st.global.u32 	[%rd86+4096], %r117;
	st.global.u32 	[%rd86+4100], %r118;
	ld.global.u32 	%r119, [%rd80+1024];
	ld.global.u32 	%r120, [%rd82+1024];
	st.global.u32 	[%rd86+5120], %r119;
	st.global.u32 	[%rd86+5124], %r120;
	ld.global.u32 	%r121, [%rd80+1536];
	ld.global.u32 	%r122, [%rd82+1536];
	st.global.u32 	[%rd86+6144], %r121;
	st.global.u32 	[%rd86+6148], %r122;
	add.s32 	%r155, %r155, 16;
	add.s32 	%r154, %r154, 2048;
	add.s64 	%rd112, %rd112, 16384;
	add.s64 	%rd111, %rd111, 8192;
	setp.eq.s32 	%p28, %r155, 0;
	@%p28 bra 	$L__BB11_46;
	bra.uni 	$L__BB11_45;
$L__BB11_46:
	setp.eq.s32 	%p29, %r6, 0;
	@%p29 bra 	$L__BB11_55;
	and.b32  	%r18, %r43, 7;
	setp.lt.u32 	%p30, %r6, 8;
	@%p30 bra 	$L__BB11_49;
	shl.b32 	%r123, %r158, 7;
	add.s32 	%r124, %r123, %r5;
	mul.wide.s32 	%rd93, %r124, 4;
	add.s64 	%rd94, %rd5, %rd93;
	add.s64 	%rd95, %rd6, %rd93;
	ld.global.u32 	%r125, [%rd94];
	ld.global.u32 	%r126, [%rd95];
	mul.wide.s32 	%rd96, %r124, 8;
	add.s64 	%rd97, %rd7, %rd96;
	st.global.u32 	[%rd97], %r125;
	st.global.u32 	[%rd97+4], %r126;
	ld.global.u32 	%r127, [%rd94+512];
	ld.global.u32 	%r128, [%rd95+512];
	st.global.u32 	[%rd97+1024], %r127;
	st.global.u32 	[%rd97+1028], %r128;
	ld.global.u32 	%r129, [%rd94+1024];
	ld.global.u32 	%r130, [%rd95+1024];
	st.global.u32 	[%rd97+2048], %r129;
	st.global.u32 	[%rd97+2052], %r130;
	ld.global.u32 	%r131, [%rd94+1536];
	ld.global.u32 	%r132, [%rd95+1536];
	st.global.u32 	[%rd97+3072], %r131;
	st.global.u32 	[%rd97+3076], %r132;
	ld.global.u32 	%r133, [%rd94+2048];
	ld.global.u32 	%r134, [%rd95+2048];
	st.global.u32 	[%rd97+4096], %r133;
	st.global.u32 	[%rd97+4100], %r134;
	ld.global.u32 	%r135, [%rd94+2560];
	ld.global.u32 	%r136, [%rd95+2560];
	st.global.u32 	[%rd97+5120], %r135;
	st.global.u32 	[%rd97+5124], %r136;
	ld.global.u32 	%r137, [%rd94+3072];
	ld.global.u32 	%r138, [%rd95+3072];
	st.global.u32 	[%rd97+6144], %r137;
	st.global.u32 	[%rd97+6148], %r138;
	ld.global.u32 	%r139, [%rd94+3584];
	ld.global.u32 	%r140, [%rd95+3584];
	st.global.u32 	[%rd97+7168], %r139;
	st.global.u32 	[%rd97+7172], %r140;
	add.s32 	%r158, %r158, 8;
$L__BB11_49:
	setp.eq.s32 	%p31, %r18, 0;
	@%p31 bra 	$L__BB11_55;
	and.b32  	%r21, %r43, 3;
	setp.lt.u32 	%p32, %r18, 4;
	@%p32 bra 	$L__BB11_52;
	shl.b32 	%r141, %r158, 7;
	add.s32 	%r142, %r141, %r5;
	mul.wide.s32 	%rd98, %r142, 4;
	add.s64 	%rd99, %rd5, %rd98;
	add.s64 	%rd100, %rd6, %rd98;
	ld.global.u32 	%r143, [%rd99];
	ld.global.u32 	%r144, [%rd100];
	mul.wide.s32 	%rd101, %r142, 8;
	add.s64 	%rd102, %rd7, %rd101;
	st.global.u32 	[%rd102], %r143;
	st.global.u32 	[%rd102+4], %r144;
	ld.global.u32 	%r145, [%rd99+512];
	ld.global.u32 	%r146, [%rd100+512];
	st.global.u32 	[%rd102+1024], %r145;
	st.global.u32 	[%rd102+1028], %r146;
	ld.global.u32 	%r147, [%rd99+1024];
	ld.global.u32 	%r148, [%rd100+1024];
	st.global.u32 	[%rd102+2048], %r147;
	st.global.u32 	[%rd102+2052], %r148;
	ld.global.u32 	%r149, [%rd99+1536];
	ld.global.u32 	%r150, [%rd100+1536];
	st.global.u32 	[%rd102+3072], %r149;
	st.global.u32 	[%rd102+3076], %r150;
	add.s32 	%r158, %r158, 4;
$L__BB11_52:
	setp.eq.s32 	%p33, %r21, 0;
	@%p33 bra 	$L__BB11_55;
	shl.b64 	%rd103, %rd4, 3;
	add.s64 	%rd104, %rd103, %rd1;
	add.s64 	%rd17, %rd104, 4;
	shl.b32 	%r151, %r158, 7;
	add.s32 	%r161, %r5, %r151;
	shl.b64 	%rd105, %rd4, 2;
	add.s64 	%rd18, %rd3, %rd105;
	add.s64 	%rd19, %rd2, %rd105;
	neg.s32 	%r160, %r21;
$L__BB11_54:
	.pragma "nounroll";
	mul.wide.s32 	%rd106, %r161, 8;
	add.s64 	%rd107, %rd17, %rd106;
	mul.wide.s32 	%rd108, %r161, 4;
	add.s64 	%rd109, %rd18, %rd108;
	add.s64 	%rd110, %rd19, %rd108;
	ld.global.u32 	%r152, [%rd110];
	ld.global.u32 	%r153, [%rd109];
	st.global.u32 	[%rd107+-4], %r152;
	st.global.u32 	[%rd107], %r153;
	add.s32 	%r161, %r161, 128;
	add.s32 	%r160, %r160, 1;
	setp.eq.s32 	%p34, %r160, 0;
	@%p34 bra 	$L__BB11_55;
	bra.uni 	$L__BB11_54;
$L__BB11_55:
	ret;

}
	// .globl	_ZN3cub18CUB_300001_SM_10006detail9transform16transform_kernelINS2_10policy_hubILb1EN4cuda3std3__45tupleIJN6thrust24THRUST_300001_SM_1000_NS6detail15normal_iteratorINSA_7pointerINS8_IJiiEEENSA_8cuda_cub5par_tENSA_11use_defaultESH_EEEEEEEE10policy1000EiNS7_10__identityENSA_12zip_iteratorINS8_IJPiSP_EEEEEJPSE_EEEvT0_iT1_T2_DpNS2_10kernel_argIT3_EE
.visible .entry _ZN3cub18CUB_300001_SM_10006detail9transform16transform_kernelINS2_10policy_hubILb1EN4cuda3std3__45tupleIJN6thrust24THRUST_300001_SM_1000_NS6detail15normal_iteratorINSA_7pointerINS8_IJiiEEENSA_8cuda_cub5par_tENSA_11use_defaultESH_EEEEEEEE10policy1000EiNS7_10__identityENSA_12zip_iteratorINS8_IJPiSP_EEEEEJPSE_EEEvT0_iT1_T2_DpNS2_10kernel_argIT3_EE(
	.param .u32 _ZN3cub18CUB_300001_SM_10006detail9transform16transform_kernelINS2_10policy_hubILb1EN4cuda3std3__45tupleIJN6thrust24THRUST_300001_SM_1000_NS6detail15normal_iteratorINSA_7pointerINS8_IJiiEEENSA_8cuda_cub5par_tENSA_11use_defaultESH_EEEEEEEE10policy1000EiNS7_10__identityENSA_12zip_iteratorINS8_IJPiSP_EEEEEJPSE_EEEvT0_iT1_T2_DpNS2_10kernel_argIT3_EE_param_0,
	.param .u32 _ZN3cub18CUB_300001_SM_10006detail9transform16transform_kernelINS2_10policy_hubILb1EN4cuda3std3__45tupleIJN6thrust24THRUST_300001_SM_1000_NS6detail15normal_iteratorINSA_7pointerINS8_IJiiEEENSA_8cuda_cub5par_tENSA_11use_defaultESH_EEEEEEEE10policy1000EiNS7_10__identityENSA_12zip_iteratorINS8_IJPiSP_EEEEEJPSE_EEEvT0_iT1_T2_DpNS2_10kernel_argIT3_EE_param_1,
	.param .align 1 .b8 _ZN3cub18CUB_300001_SM_10006detail9transform16transform_kernelINS2_10policy_hubILb1EN4cuda3std3__45tupleIJN6thrust24THRUST_300001_SM_1000_NS6detail15normal_iteratorINSA_7pointerINS8_IJiiEEENSA_8cuda_cub5par_tENSA_11use_defaultESH_EEEEEEEE10policy1000EiNS7_10__identityENSA_12zip_iteratorINS8_IJPiSP_EEEEEJPSE_EEEvT0_iT1_T2_DpNS2_10kernel_argIT3_EE_param_2[1],
	.param .align 8 .b8 _ZN3cub18CUB_300001_SM_10006detail9transform16transform_kernelINS2_10policy_hubILb1EN4cuda3std3__45tupleIJN6thrust24THRUST_300001_SM_1000_NS6detail15normal_iteratorINSA_7pointerINS8_IJiiEEENSA_8cuda_cub5par_tENSA_11use_defaultESH_EEEEEEEE10policy1000EiNS7_10__identityENSA_12zip_iteratorINS8_IJPiSP_EEEEEJPSE_EEEvT0_iT1_T2_DpNS2_10kernel_argIT3_EE_param_3[16],
	.param .align 8 .b8 _ZN3cub18CUB_300001_SM_10006detail9transform16transform_kernelINS2_10policy_hubILb1EN4cuda3std3__45tupleIJN6thrust24THRUST_300001_SM_1000_NS6detail15normal_iteratorINSA_7pointerINS8_IJiiEEENSA_8cuda_cub5par_tENSA_11use_defaultESH_EEEEEEEE10policy1000EiNS7_10__identityENSA_12zip_iteratorINS8_IJPiSP_EEEEEJPSE_EEEvT0_iT1_T2_DpNS2_10kernel_argIT3_EE_param_4[16]
)
.maxntid 128
{
	.reg .pred 	%p<37>;
	.reg .b32 	%r<138>;
	.reg .b64 	%rd<105>;

	ld.param.u32 	%r43, [_ZN3cub18CUB_300001_SM_10006detail9transform16transform_kernelINS2_10policy_hubILb1EN4cuda3std3__45tupleIJN6thrust24THRUST_300001_SM_1000_NS6detail15normal_iteratorINSA_7pointerINS8_IJiiEEENSA_8cuda_cub5par_tENSA_11use_defaultESH_EEEEEEEE10policy1000EiNS7_10__identityENSA_12zip_iteratorINS8_IJPiSP_EEEEEJPSE_EEEvT0_iT1_T2_DpNS2_10kernel_argIT3_EE_param_0];
	ld.param.u64 	%rd23, [_ZN3cub18CUB_300001_SM_10006detail9transform16transform_kernelINS2_10policy_hubILb1EN4cuda3std3__45tupleIJN6thrust24THRUST_300001_SM_1000_NS6detail15normal_iteratorINSA_7pointerINS8_IJiiEEENSA_8cuda_cub5par_tENSA_11use_defaultESH_EEEEEEEE10policy1000EiNS7_10__identityENSA_12zip_iteratorINS8_IJPiSP_EEEEEJPSE_EEEvT0_iT1_T2_DpNS2_10kernel_argIT3_EE_param_4];
	ld.param.u64 	%rd22, [_ZN3cub18CUB_300001_SM_10006detail9transform16transform_kernelINS2_10policy_hubILb1EN4cuda3std3__45tupleIJN6thrust24THRUST_300001_SM_1000_NS6detail15normal_iteratorINSA_7pointerINS8_IJiiEEENSA_8cuda_cub5par_tENSA_11use_defaultESH_EEEEEEEE10policy1000EiNS7_10__identityENSA_12zip_iteratorINS8_IJPiSP_EEEEEJPSE_EEEvT0_iT1_T2_DpNS2_10kernel_argIT3_EE_param_3+8];
	ld.param.u64 	%rd21, [_ZN3cub18CUB_300001_SM_10006detail9transform16transform_kernelINS2_10policy_hubILb1EN4cuda3std3__45tupleIJN6thrust24THRUST_300001_SM_1000_NS6detail15normal_iteratorINSA_7pointerINS8_IJiiEEENSA_8cuda_cub5par_tENSA_11use_defaultESH_EEEEEEEE10policy1000EiNS7_10__identityENSA_12zip_iteratorINS8_IJPiSP_EEEEEJPSE_EEEvT0_iT1_T2_DpNS2_10kernel_argIT3_EE_param_3];
	ld.param.u32 	%r42, [_ZN3cub18CUB_300001_SM_10006detail9transform16transform_kernelINS2_10policy_hubILb1EN4cuda3std3__45tupleIJN6thrust24THRUST_300001_SM_1000_NS6detail15normal_iteratorINSA_7pointerINS8_IJiiEEENSA_8cuda_cub5par_tENSA_11use_defaultESH_EEEEEEEE10policy1000EiNS7_10__identityENSA_12zip_iteratorINS8_IJPiSP_EEEEEJPSE_EEEvT0_iT1_T2_DpNS2_10kernel_argIT3_EE_param_1];
	cvta.to.global.u64 	%rd1, %rd21;
	cvta.to.global.u64 	%rd2, %rd22;
	cvta.to.global.u64 	%rd3, %rd23;
	shl.b32 	%r1, %r42, 7;
	mov.u32 	%r44, %ctaid.x;
	mul.lo.s32 	%r2, %r1, %r44;
	sub.s32 	%r3, %r43, %r2;
	min.s32 	%r4, %r1, %r3;
	shl.b32 	%r5, %r4, 3;
	mov.u32 	%r6, %tid.x;
	shl.b32 	%r128, %r6, 7;
	setp.ge.s32 	%p1, %r128, %r5;
	@%p1 bra 	$L__BB12_3;
	mul.wide.u32 	%rd24, %r6, 128;
	add.s64 	%rd25, %rd3, %rd24;
	mul.wide.s32 	%rd26, %r2, 8;
	add.s64 	%rd102, %rd25, %rd26;
$L__BB12_2:
	.pragma "nounroll";
	// begin inline asm
	prefetch.global.L2 [%rd102];
	// end inline asm
	add.s32 	%r128, %r128, 16384;
	add.s64 	%rd102, %rd102, 16384;
	setp.lt.s32 	%p2, %r128, %r5;
	@%p2 bra 	$L__BB12_2;
$L__BB12_3:
	mul.wide.s32 	%rd28, %r2, 8;
	add.s64 	%rd7, %rd3, %rd28;
	mul.wide.s32 	%rd29, %r2, 4;
	add.s64 	%rd8, %rd1, %rd29;
	add.s64 	%rd9, %rd2, %rd29;
	setp.gt.s32 	%p3, %r1, %r3;
	@%p3 bra 	$L__BB12_16;
	setp.lt.s32 	%p4, %r42, 1;
	@%p4 bra 	$L__BB12_57;
	and.b32  	%r10, %r42, 7;
	setp.lt.u32 	%p5, %r42, 8;
	mov.b32 	%r136, 0;
	@%p5 bra 	$L__BB12_8;
	and.b32  	%r46, %r42, 2147483640;
	neg.s32 	%r130, %r46;
	mul.wide.u32 	%rd30, %r6, 4;
	add.s64 	%rd104, %rd29, %rd30;
	mul.wide.u32 	%rd32, %r6, 8;
	add.s64 	%rd33, %rd28, %rd3;
	add.s64 	%rd34, %rd33, %rd32;
	add.s64 	%rd103, %rd34, 4;
	add.s64 	%rd13, %rd33, 3076;
	add.s32 	%r129, %r6, 128;
$L__BB12_7:
	.pragma "nounroll";
	and.b32  	%r136, %r42, 2147483640;
	mul.wide.s32 	%rd35, %r129, 8;
	add.s64 	%rd36, %rd13, %rd35;
	mul.wide.s32 	%rd37, %r129, 4;
	add.s64 	%rd38, %rd29, %rd37;
	cvta.to.global.u64 	%rd39, %rd21;
	add.s64 	%rd40, %rd39, %rd104;
	cvta.to.global.u64 	%rd41, %rd22;
	add.s64 	%rd42, %rd41, %rd104;
	ld.global.u32 	%r47, [%rd103+-4];
	st.global.u32 	[%rd40], %r47;
	ld.global.u32 	%r48, [%rd103];
	st.global.u32 	[%rd42], %r48;
	add.s64 	%rd43, %rd39, %rd38;
	add.s64 	%rd44, %rd41, %rd38;
	ld.global.u32 	%r49, [%rd36+-3076];
	st.global.u32 	[%rd43], %r49;
	ld.global.u32 	%r50, [%rd36+-3072];
	st.global.u32 	[%rd44], %r50;
	ld.global.u32 	%r51, [%rd36+-2052];
	st.global.u32 	[%rd43+512], %r51;
	ld.global.u32 	%r52, [%rd36+-2048];
	st.global.u32 	[%rd44+512], %r52;
	ld.global.u32 	%r53, [%rd36+-1028];
	st.global.u32 	[%rd43+1024], %r53;
	ld.global.u32 	%r54, [%rd36+-1024];
	st.global.u32 	[%rd44+1024], %r54;
	ld.global.u32 	%r55, [%rd36+-4];
	st.global.u32 	[%rd43+1536], %r55;
	ld.global.u32 	%r56, [%rd36];
	st.global.u32 	[%rd44+1536], %r56;
	ld.global.u32 	%r57, [%rd36+1020];
	st.global.u32 	[%rd43+2048], %r57;
	ld.global.u32 	%r58, [%rd36+1024];
	st.global.u32 	[%rd44+2048], %r58;
	ld.global.u32 	%r59, [%rd36+2044];
	st.global.u32 	[%rd43+2560], %r59;
	ld.global.u32 	%r60, [%rd36+2048];
	st.global.u32 	[%rd44+2560], %r60;
	ld.global.u32 	%r61, [%rd36+3068];
	st.global.u32 	[%rd43+3072], %r61;
	ld.global.u32 	%r62, [%rd36+3072];
	st.global.u32 	[%rd44+3072], %r62;
	add.s32 	%r130, %r130, 8;
	add.s64 	%rd104, %rd104, 4096;
	add.s64 	%rd103, %rd103, 8192;
	add.s32 	%r129, %r129, 1024;
	setp.eq.s32 	%p6, %r130, 0;
	@%p6 bra 	$L__BB12_8;
	bra.uni 	$L__BB12_7;
$L__BB12_8:
	setp.eq.s32 	%p7, %r10, 0;
	@%p7 bra 	$L__BB12_57;
	and.b32  	%r37, %r42, 3;
	setp.lt.u32 	%p8, %r10, 4;
	@%p8 bra 	$L__BB12_11;
	shl.b32 	%r63, %r136, 7;
	add.s32 	%r64, %r63, %r6;
	mul.wide.s32 	%rd45, %r64, 8;
	add.s64 	%rd46, %rd7, %rd45;
	mul.wide.s32 	%rd47, %r64, 4;
	add.s64 	%rd48, %rd8, %rd47;
	add.s64 	%rd49, %rd9, %rd47;
	ld.global.u32 	%r65, [%rd46];
	st.global.u32 	[%rd48], %r65;
	ld.global.u32 	%r66, [%rd46+4];
	st.global.u32 	[%rd49], %r66;
	ld.global.u32 	%r67, [%rd46+1024];
	st.global.u32 	[%rd48+512], %r67;
	ld.global.u32 	%r68, [%rd46+1028];
	st.global.u32 	[%rd49+512], %r68;
	ld.global.u32 	%r69, [%rd46+2048];
	st.global.u32 	[%rd48+1024], %r69;
	ld.global.u32 	%r70, [%rd46+2052];
	st.global.u32 	[%rd49+1024], %r70;
	ld.global.u32 	%r71, [%rd46+3072];
	st.global.u32 	[%rd48+1536], %r71;
	ld.global.u32 	%r72, [%rd46+3076];
	st.global.u32 	[%rd49+1536], %r72;
	add.s32 	%r136, %r136, 4;
$L__BB12_11:
	setp.eq.s32 	%p9, %r37, 0;
	@%p9 bra 	$L__BB12_57;
	setp.eq.s32 	%p10, %r37, 1;
	@%p10 bra 	$L__BB12_14;
	shl.b32 	%r73, %r136, 7;
	add.s32 	%r74, %r73, %r6;
	mul.wide.s32 	%rd50, %r74, 8;
	add.s64 	%rd51, %rd7, %rd50;
	mul.wide.s32 	%rd52, %r74, 4;
	add.s64 	%rd53, %rd8, %rd52;
	add.s64 	%rd54, %rd9, %rd52;
	ld.global.u32 	%r75, [%rd51];
	st.global.u32 	[%rd53], %r75;
	ld.global.u32 	%r76, [%rd51+4];
	st.global.u32 	[%rd54], %r76;
	ld.global.u32 	%r77, [%rd51+1024];
	st.global.u32 	[%rd53+512], %r77;
	ld.global.u32 	%r78, [%rd51+1028];
	st.global.u32 	[%rd54+512], %r78;
	add.s32 	%r136, %r136, 2;
$L__BB12_14:
	and.b32  	%r79, %r42, 1;
	setp.eq.b32 	%p11, %r79, 1;
	not.pred 	%p12, %p11;
	@%p12 bra 	$L__BB12_57;
	shl.b32 	%r80, %r136, 7;
	add.s32 	%r81, %r80, %r6;
	mul.wide.s32 	%rd55, %r81, 8;
	add.s64 	%rd56, %rd7, %rd55;
	mul.wide.s32 	%rd57, %r81, 4;
	add.s64 	%rd58, %rd8, %rd57;
	add.s64 	%rd59, %rd9, %rd57;
	ld.global.u32 	%r82, [%rd56];
	st.global.u32 	[%rd58], %r82;
	ld.global.u32 	%r83, [%rd56+4];
	st.global.u32 	[%rd59], %r83;
	bra.uni 	$L__BB12_57;
$L__BB12_16:
	setp.lt.s32 	%p13, %r42, 1;
	@%p13 bra 	$L__BB12_57;
	and.b32  	%r13, %r42, 7;
	setp.lt.u32 	%p14, %r42, 8;
	mov.b32 	%r132, 0;
	@%p14 bra 	$L__BB12_36;
	and.b32  	%r132, %r42, 2147483640;
	mov.b32 	%r131, 0;
$L__BB12_19:
	.pragma "nounroll";
	shl.b32 	%r86, %r131, 7;
	add.s32 	%r21, %r86, %r6;
	setp.ge.s32 	%p15, %r21, %r4;
	@%p15 bra 	$L__BB12_21;
	mul.wide.u32 	%rd60, %r21, 8;
	add.s64 	%rd61, %rd7, %rd60;
	mul.wide.u32 	%rd62, %r21, 4;
	add.s64 	%rd63, %rd8, %rd62;
	add.s64 	%rd64, %rd9, %rd62;
	ld.global.u32 	%r87, [%rd61];
	st.global.u32 	[%rd63], %r87;
	ld.global.u32 	%r88, [%rd61+4];
	st.global.u32 	[%rd64], %r88;
$L__BB12_21:
	add.s32 	%r89, %r21, 128;
	setp.ge.s32 	%p16, %r89, %r4;
	mul.wide.s32 	%rd65, %r89, 8;
	add.s64 	%rd18, %rd7, %rd65;
	mul.wide.s32 	%rd66, %r89, 4;
	add.s64 	%rd19, %rd8, %rd66;
	add.s64 	%rd20, %rd9, %rd66;
	@%p16 bra 	$L__BB12_23;
	ld.global.u32 	%r90, [%rd18];
	st.global.u32 	[%rd19], %r90;
	ld.global.u32 	%r91, [%rd18+4];
	st.global.u32 	[%rd20], %r91;
$L__BB12_23:
	add.s32 	%r92, %r21, 256;
	setp.ge.s32 	%p17, %r92, %r4;
	@%p17 bra 	$L__BB12_25;
	ld.global.u32 	%r93, [%rd18+1024];
	st.global.u32 	[%rd19+512], %r93;
	ld.global.u32 	%r94, [%rd18+1028];
	st.global.u32 	[%rd20+512], %r94;
$L__BB12_25:
	add.s32 	%r95, %r21, 384;
	setp.ge.s32 	%p18, %r95, %r4;
	@%p18 bra 	$L__BB12_27;
	ld.global.u32 	%r96, [%rd18+2048];
	st.global.u32 	[%rd19+1024], %r96;
	ld.global.u32 	%r97, [%rd18+2052];
	st.global.u32 	[%rd20+1024], %r97;
$L__BB12_27:
	add.s32 	%r98, %r21, 512;
	setp.ge.s32 	%p19, %r98, %r4;
	@%p19 bra 	$L__BB12_29;
	ld.global.u32 	%r99, [%rd18+3072];
	st.global.u32 	[%rd19+1536], %r99;
	ld.global.u32 	%r100, [%rd18+3076];
	st.global.u32 	[%rd20+1536], %r100;
$L__BB12_29:
	add.s32 	%r101, %r21, 640;
	setp.ge.s32 	%p20, %r101, %r4;
	@%p20 bra 	$L__BB12_31;
	ld.global.u32 	%r102, [%rd18+4096];
	st.global.u32 	[%rd19+2048], %r102;
	ld.global.u32 	%r103, [%rd18+4100];
	st.global.u32 	[%rd20+2048], %r103;
$L__BB12_31:
	add.s32 	%r104, %r21, 768;
	setp.ge.s32 	%p21, %r104, %r4;
	@%p21 bra 	$L__BB12_33;
	ld.global.u32 	%r105, [%rd18+5120];
	st.global.u32 	[%rd19+2560], %r105;
	ld.global.u32 	%r106, [%rd18+5124];
	st.global.u32 	[%rd20+2560], %r106;
$L__BB12_33:
	add.s32 	%r107, %r21, 896;
	setp.ge.s32 	%p22, %r107, %r4;
	@%p22 bra 	$L__BB12_35;
	ld.global.u32 	%r108, [%rd18+6144];
	st.global.u32 	[%rd19+3072], %r108;
	ld.global.u32 	%r109, [%rd18+6148];
	st.global.u32 	[%rd20+3072], %r109;
$L__BB12_35:
	add.s32 	%r131, %r131, 8;
	setp.ne.s32 	%p23, %r131, %r132;
	@%p23 bra 	$L__BB12_19;
$L__BB12_36:
	setp.eq.s32 	%p24, %r13, 0;
	@%p24 bra 	$L__BB12_57;
	and.b32  	%r24, %r42, 3;
	setp.lt.u32 	%p25, %r13, 4;
	@%p25 bra 	$L__BB12_47;
	shl.b32 	%r110, %r132, 7;
	add.s32 	%r25, %r110, %r6;
	setp.ge.s32 	%p26, %r25, %r4;
	@%p26 bra 	$L__BB12_40;
	mul.wide.s32 	%rd67, %r25, 8;
	add.s64 	%rd68, %rd7, %rd67;
	mul.wide.s32 	%rd69, %r25, 4;
	add.s64 	%rd70, %rd8, %rd69;
	add.s64 	%rd71, %rd9, %rd69;
	ld.global.u32 	%r111, [%rd68];
	st.global.u32 	[%rd70], %r111;
	ld.global.u32 	%r112, [%rd68+4];
	st.global.u32 	[%rd71], %r112;
$L__BB12_40:
	add.s32 	%r26, %r25, 128;
	setp.ge.s32 	%p27, %r26, %r4;
	@%p27 bra 	$L__BB12_42;
	mul.wide.s32 	%rd72, %r26, 8;
	add.s64 	%rd73, %rd7, %rd72;
	mul.wide.s32 	%rd74, %r26, 4;
	add.s64 	%rd75, %rd8, %rd74;
	add.s64 	%rd76, %rd9, %rd74;
	ld.global.u32 	%r113, [%rd73];
	st.global.u32 	[%rd75], %r113;
	ld.global.u32 	%r114, [%rd73+4];
	st.global.u32 	[%rd76], %r114;
$L__BB12_42:
	add.s32 	%r27, %r25, 256;
	setp.ge.s32 	%p28, %r27, %r4;
	@%p28 bra 	$L__BB12_44;
	mul.wide.s32 	%rd77, %r27, 8;
	add.s64 	%rd78, %rd7, %rd77;
	mul.wide.s32 	%rd79, %r27, 4;
	add.s64 	%rd80, %rd8, %rd79;
	add.s64 	%rd81, %rd9, %rd79;
	ld.global.u32 	%r115, [%rd78];
	st.global.u32 	[%rd80], %r115;
	ld.global.u32 	%r116, [%rd78+4];
	st.global.u32 	[%rd81], %r116;
$L__BB12_44:
	add.s32 	%r28, %r25, 384;
	setp.ge.s32 	%p29, %r28, %r4;
	@%p29 bra 	$L__BB12_46;
	mul.wide.s32 	%rd82, %r28, 8;
	add.s64 	%rd83, %rd7, %rd82;
	mul.wide.s32 	%rd84, %r28, 4;
	add.s64 	%rd85, %rd8, %rd84;
	add.s64 	%rd86, %rd9, %rd84;
	ld.global.u32 	%r117, [%rd83];
	st.global.u32 	[%rd85], %r117;
	ld.global.u32 	%r118, [%rd83+4];
	st.global.u32 	[%rd86], %r118;
$L__BB12_46:
	add.s32 	%r132, %r132, 4;
$L__BB12_47:
	setp.eq.s32 	%p30, %r24, 0;
	@%p30 bra 	$L__BB12_57;
	setp.eq.s32 	%p31, %r24, 1;
	@%p31 bra 	$L__BB12_54;
	shl.b32 	%r119, %r132, 7;
	add.s32 	%r31, %r119, %r6;
	setp.ge.s32 	%p32, %r31, %r4;
	@%p32 bra 	$L__BB12_51;
	mul.wide.s32 	%rd87, %r31, 8;
	add.s64 	%rd88, %rd7, %rd87;
	mul.wide.s32 	%rd89, %r31, 4;
	add.s64 	%rd90, %rd8, %rd89;
	add.s64 	%rd91, %rd9, %rd89;
	ld.global.u32 	%r120, [%rd88];
	st.global.u32 	[%rd90], %r120;
	ld.global.u32 	%r121, [%rd88+4];
	st.global.u32 	[%rd91], %r121;
$L__BB12_51:
	add.s32 	%r32, %r31, 128;
	setp.ge.s32 	%p33, %r32, %r4;
	@%p33 bra 	$L__BB12_53;
	mul.wide.s32 	%rd92, %r32, 8;
	add.s64 	%rd93, %rd7, %rd92;
	mul.wide.s32 	%rd94, %r32, 4;
	add.s64 	%rd95, %rd8, %rd94;
	add.s64 	%rd96, %rd9, %rd94;
	ld.global.u32 	%r122, [%rd93];
	st.global.u32 	[%rd95], %r122;
	ld.global.u32 	%r123, [%rd93+4];
	st.global.u32 	[%rd96], %r123;
$L__BB12_53:
	add.s32 	%r132, %r132, 2;
$L__BB12_54:
	and.b32  	%r124, %r42, 1;
	setp.eq.b32 	%p34, %r124, 1;
	not.pred 	%p35, %p34;
	@%p35 bra 	$L__BB12_57;
	shl.b32 	%r125, %r132, 7;
	add.s32 	%r35, %r125, %r6;
	setp.ge.s32 	%p36, %r35, %r4;
	@%p36 bra 	$L__BB12_57;
	mul.wide.s32 	%rd97, %r35, 8;
	add.s64 	%rd98, %rd7, %rd97;
	mul.wide.s32 	%rd99, %r35, 4;
	add.s64 	%rd100, %rd8, %rd99;
	add.s64 	%rd101, %rd9, %rd99;
	ld.global.u32 	%r126, [%rd98];
	st.global.u32 	[%rd100], %r126;
	ld.global.u32 	%r127, [%rd98+4];
	st.global.u32 	[%rd101], %r127;
$L__BB12_57:
	ret;

}
	// .globl	_ZN3cub18CUB_300001_SM_10006detail9transform16transform_kernelINS2_10policy_hubILb1EN4cuda3std3__45tupleIJN6thrust24THRUST_300001_SM_1000_NS6detail15normal_iteratorINSA_7pointerINS8_IJiiEEENSA_8cuda_cub5par_tENSA_11use_defaultESH_EEEEEEEE10policy1000ElNS7_10__identityENSA_12zip_iteratorINS8_IJPiSP_EEEEEJPSE_EEEvT0_iT1_T2_DpNS2_10kernel_argIT3_EE
.visible .entry _ZN3cub18CUB_300001_SM_10006detail9transform16transform_kernelINS2_10policy_hubILb1EN4cuda3std3__45tupleIJN6thrust24THRUST_300001_SM_1000_NS6detail15normal_iteratorINSA_7pointerINS8_IJiiEEENSA_8cuda_cub5par_tENSA_11use_defaultESH_EEEEEEEE10policy1000ElNS7_10__identityENSA_12zip_iteratorINS8_IJPiSP_EEEEEJPSE_EEEvT0_iT1_T2_DpNS2_10kernel_argIT3_EE(
	.param .u64 _ZN3cub18CUB_300001_SM_10006detail9transform16transform_kernelINS2_10policy_hubILb1EN4cuda3std3__45tupleIJN6thrust24THRUST_300001_SM_1000_NS6detail15normal_iteratorINSA_7pointerINS8_IJiiEEENSA_8cuda_cub5par_tENSA_11use_defaultESH_EEEEEEEE10policy1000ElNS7_10__identityENSA_12zip_iteratorINS8_IJPiSP_EEEEEJPSE_EEEvT0_iT1_T2_DpNS2_10kernel_argIT3_EE_param_0,
	.param .u32 _ZN3cub18CUB_300001_SM_10006detail9transform16transform_kernelINS2_10policy_hubILb1EN4cuda3std3__45tupleIJN6thrust24THRUST_300001_SM_1000_NS6detail15normal_iteratorINSA_7pointerINS8_IJiiEEENSA_8cuda_cub5par_tENSA_11use_defaultESH_EEEEEEEE10policy1000ElNS7_10__identityENSA_12zip_iteratorINS8_IJPiSP_EEEEEJPSE_EEEvT0_iT1_T2_DpNS2_10kernel_argIT3_EE_param_1,
	.param .align 1 .b8 _ZN3cub18CUB_300001_SM_10006detail9transform16transform_kernelINS2_10policy_hubILb1EN4cuda3std3__45tupleIJN6thrust24THRUST_300001_SM_1000_NS6detail15normal_iteratorINSA_7pointerINS8_IJiiEEENSA_8cuda_cub5par_tENSA_11use_defaultESH_EEEEEEEE10policy1000ElNS7_10__identityENSA_12zip_iteratorINS8_IJPiSP_EEEEEJPSE_EEEvT0_iT1_T2_DpNS2_10kernel_argIT3_EE_param_2[1],
	.param .align 8 .b8 _ZN3cub18CUB_300001_SM_10006detail9transform16transform_kernelINS2_10policy_hubILb1EN4cuda3std3__45tupleIJN6thrust24THRUST_300001_SM_1000_NS6detail15normal_iteratorINSA_7pointerINS8_IJiiEEENSA_8cuda_cub5par_tENSA_11use_defaultESH_EEEEEEEE10policy1000ElNS7_10__identityENSA_12zip_iteratorINS8_IJPiSP_EEEEEJPSE_EEEvT0_iT1_T2_DpNS2_10kernel_argIT3_EE_param_3[16],
	.param .align 8 .b8 _ZN3cub18CUB_300001_SM_10006detail9transform16transform_kernelINS2_10policy_hubILb1EN4cuda3std3__45tupleIJN6thrust24THRUST_300001_SM_1000_NS6detail15normal_iteratorINSA_7pointerINS8_IJiiEEENSA_8cuda_cub5par_tENSA_11use_defaultESH_EEEEEEEE10policy1000ElNS7_10__identityENSA_12zip_iteratorINS8_IJPiSP_EEEEEJPSE_EEEvT0_iT1_T2_DpNS2_10kernel_argIT3_EE_param_4[16]
)
.maxntid 128
{
	.reg .pred 	%p<37>;
	.reg .b32 	%r<135>;
	.reg .b64 	%rd<111>;

	ld.param.u64 	%rd24, [_ZN3cub18CUB_300001_SM_10006detail9transform16transform_kernelINS2_10policy_hubILb1EN4cuda3std3__45tupleIJN6thrust24THRUST_300001_SM_1000_NS6detail15normal_iteratorINSA_7pointerINS8_IJiiEEENSA_8cuda_cub5par_tENSA_11use_defaultESH_EEEEEEEE10policy1000ElNS7_10__identityENSA_12zip_iteratorINS8_IJPiSP_EEEEEJPSE_EEEvT0_iT1_T2_DpNS2_10kernel_argIT3_EE_param_0];
	ld.param.u64 	%rd25, [_ZN3cub18CUB_300001_SM_10006detail9transform16transform_kernelINS2_10policy_hubILb1EN4cuda3std3__45tupleIJN6thrust24THRUST_300001_SM_1000_NS6detail15normal_iteratorINSA_7pointerINS8_IJiiEEENSA_8cuda_cub5par_tENSA_11use_defaultESH_EEEEEEEE10policy1000ElNS7_10__identityENSA_12zip_iteratorINS8_IJPiSP_EEEEEJPSE_EEEvT0_iT1_T2_DpNS2_10kernel_argIT3_EE_param_4];
	ld.param.u64 	%rd23, [_ZN3cub18CUB_300001_SM_10006detail9transform16transform_kernelINS2_10policy_hubILb1EN4cuda3std3__45tupleIJN6thrust24THRUST_300001_SM_1000_NS6detail15normal_iteratorINSA_7pointerINS8_IJiiEEENSA_8cuda_cub5par_tENSA_11use_defaultESH_EEEEEEEE10policy1000ElNS7_10__identityENSA_12zip_iteratorINS8_IJPiSP_EEEEEJPSE_EEEvT0_iT1_T2_DpNS2_10kernel_argIT3_EE_param_3+8];
	ld.param.u64 	%rd22, [_ZN3cub18CUB_300001_SM_10006detail9transform16transform_kernelINS2_10policy_hubILb1EN4cuda3std3__45tupleIJN6thrust24THRUST_300001_SM_1000_NS6detail15normal_iteratorINSA_7pointerINS8_IJiiEEENSA_8cuda_cub5par_tENSA_11use_defaultESH_EEEEEEEE10policy1000ElNS7_10__identityENSA_12zip_iteratorINS8_IJPiSP_EEEEEJPSE_EEEvT0_iT1_T2_DpNS2_10kernel_argIT3_EE_param_3];
	ld.param.u32 	%r40, [_ZN3cub18CUB_300001_SM_10006detail9transform16transform_kernelINS2_10policy_hubILb1EN4cuda3std3__45tupleIJN6thrust24THRUST_300001_SM_1000_NS6detail15normal_iteratorINSA_7pointerINS8_IJiiEEENSA_8cuda_cub5par_tENSA_11use_defaultESH_EEEEEEEE10policy1000ElNS7_10__identityENSA_12zip_iteratorINS8_IJPiSP_EEEEEJPSE_EEEvT0_iT1_T2_DpNS2_10kernel_argIT3_EE_param_1];
	cvta.to.global.u64 	%rd1, %rd22;
	cvta.to.global.u64 	%rd2, %rd23;
	cvta.to.global.u64 	%rd3, %rd25;
	shl.b32 	%r1, %r40, 7;
	mov.u32 	%r41, %ctaid.x;
	cvt.u64.u32 	%rd26, %r41;
	cvt.s64.s32 	%rd27, %r1;
	mul.lo.s64 	%rd4, %rd27, %rd26;
	sub.s64 	%rd28, %rd24, %rd4;
	min.s64 	%rd29, %rd28, %rd27;
	cvt.u32.u64 	%r2, %rd29;
	shl.b32 	%r3, %r2, 3;
	mov.u32 	%r4, %tid.x;
	shl.b32 	%r125, %r4, 7;
	setp.ge.s32 	%p1, %r125, %r3;
	@%p1 bra 	$L__BB13_3;
	shl.b64 	%rd30, %rd4, 3;
	add.s64 	%rd31, %rd3, %rd30;
	mul.wide.u32 	%rd32, %r4, 128;
	add.s64 	%rd108, %rd31, %rd32;
$L__BB13_2:
	.pragma "nounroll";
	// begin inline asm
	prefetch.global.L2 [%rd108];
	// end inline asm
	add.s32 	%r125, %r125, 16384;
	add.s64 	%rd108, %rd108, 16384;
	setp.lt.s32 	%p2, %r125, %r3;
	@%p2 bra 	$L__BB13_2;
$L__BB13_3:
	shl.b64 	%rd34, %rd4, 3;
	add.s64 	%rd8, %rd3, %rd34;
	shl.b64 	%rd35, %rd4, 2;
	add.s64 	%rd9, %rd1, %rd35;
	add.s64 	%rd10, %rd2, %rd35;
	setp.eq.s32 	%p3, %r1, %r2;
	@%p3 bra 	$L__BB13_45;
	setp.lt.s32 	%p4, %r40, 1;
	@%p4 bra 	$L__BB13_57;
	and.b32  	%r8, %r40, 7;
	setp.lt.u32 	%p5, %r40, 8;
	mov.b32 	%r132, 0;
	@%p5 bra 	$L__BB13_24;
	and.b32  	%r132, %r40, 2147483640;
	mov.b32 	%r128, 0;
$L__BB13_7:
	.pragma "nounroll";
	shl.b32 	%r44, %r128, 7;
	add.s32 	%r19, %r44, %r4;
	setp.ge.s32 	%p6, %r19, %r2;
	@%p6 bra 	$L__BB13_9;
	mul.wide.u32 	%rd36, %r19, 8;
	add.s64 	%rd37, %rd8, %rd36;
	mul.wide.u32 	%rd38, %r19, 4;
	add.s64 	%rd39, %rd9, %rd38;
	add.s64 	%rd40, %rd10, %rd38;
	ld.global.u32 	%r45, [%rd37];
	st.global.u32 	[%rd39], %r45;
	ld.global.u32 	%r46, [%rd37+4];
	st.global.u32 	[%rd40], %r46;
$L__BB13_9:
	add.s32 	%r47, %r19, 128;
	setp.ge.s32 	%p7, %r47, %r2;
	mul.wide.s32 	%rd41, %r47, 8;
	add.s64 	%rd19, %rd8, %rd41;
	mul.wide.s32 	%rd42, %r47, 4;
	add.s64 	%rd20, %rd9, %rd42;
	add.s64 	%rd21, %rd10, %rd42;
	@%p7 bra 	$L__BB13_11;
	ld.global.u32 	%r48, [%rd19];
	st.global.u32 	[%rd20], %r48;
	ld.global.u32 	%r49, [%rd19+4];
	st.global.u32 	[%rd21], %r49;
$L__BB13_11:
	add.s32 	%r50, %r19, 256;
	setp.ge.s32 	%p8, %r50, %r2;
	@%p8 bra 	$L__BB13_13;
	ld.global.u32 	%r51, [%rd19+1024];
	st.global.u32 	[%rd20+512], %r51;
	ld.global.u32 	%r52, [%rd19+1028];
	st.global.u32 	[%rd21+512], %r52;
$L__BB13_13:
	add.s32 	%r53, %r19, 384;
	setp.ge.s32 	%p9, %r53, %r2;
	@%p9 bra 	$L__BB13_15;
	ld.global.u32 	%r54, [%rd19+2048];
	st.global.u32 	[%rd20+1024], %r54;
	ld.global.u32 	%r55, [%rd19+2052];
	st.global.u32 	[%rd21+1024], %r55;
$L__BB13_15:
	add.s32 	%r56, %r19, 512;
	setp.ge.s32 	%p10, %r56, %r2;
	@%p10 bra 	$L__BB13_17;
	ld.global.u32 	%r57, [%rd19+3072];
	st.global.u32 	[%rd20+1536], %r57;
	ld.global.u32 	%r58, [%rd19+3076];
	st.global.u32 	[%rd21+1536], %r58;
$L__BB13_17:
	add.s32 	%r59, %r19, 640;
	setp.ge.s32 	%p11, %r59, %r2;
	@%p11 bra 	$L__BB13_19;
	ld.global.u32 	%r60, [%rd19+4096];
	st.global.u32 	[%rd20+2048], %r60;
	ld.global.u32 	%r61, [%rd19+4100];
	st.global.u32 	[%rd21+2048], %r61;
$L__BB13_19:
	add.s32 	%r62, %r19, 768;
	setp.ge.s32 	%p12, %r62, %r2;
	@%p12 bra 	$L__BB13_21;
	ld.global.u32 	%r63, [%rd19+5120];
	st.global.u32 	[%rd20+2560], %r63;
	ld.global.u32 	%r64, [%rd19+5124];
	st.global.u32 	[%rd21+2560], %r64;
$L__BB13_21:
	add.s32 	%r65, %r19, 896;
	setp.ge.s32 	%p13, %r65, %r2;
	@%p13 bra 	$L__BB13_23;
	ld.global.u32 	%r66, [%rd19+6144];
	st.global.u32 	[%rd20+3072], %r66;
	ld.global.u32 	%r67, [%rd19+6148];
	st.global.u32 	[%rd21+3072], %r67;
$L__BB13_23:
	add.s32 	%r128, %r128, 8;
	setp.eq.s32 	%p14, %r128, %r132;
	@%p14 bra 	$L__BB13_24;
	bra.uni 	$L__BB13_7;
$L__BB13_24:
	setp.eq.s32 	%p15, %r8, 0;
	@%p15 bra 	$L__BB13_57;
	and.b32  	%r28, %r40, 3;
	setp.lt.u32 	%p16, %r8, 4;
	@%p16 bra 	$L__BB13_35;
	shl.b32 	%r68, %r132, 7;
	add.s32 	%r29, %r68, %r4;
	setp.ge.s32 	%p17, %r29, %r2;
	@%p17 bra 	$L__BB13_28;
	mul.wide.s32 	%rd43, %r29, 8;
	add.s64 	%rd44, %rd8, %rd43;
	mul.wide.s32 	%rd45, %r29, 4;
	add.s64 	%rd46, %rd9, %rd45;
	add.s64 	%rd47, %rd10, %rd45;
	ld.global.u32 	%r69, [%rd44];
	st.global.u32 	[%rd46], %r69;
	ld.global.u32 	%r70, [%rd44+4];
	st.global.u32 	[%rd47], %r70;
$L__BB13_28:
	add.s32 	%r30, %r29, 128;
	setp.ge.s32 	%p18, %r30, %r2;
	@%p18 bra 	$L__BB13_30;
	mul.wide.s32 	%rd48, %r30, 8;
	add.s64 	%rd49, %rd8, %rd48;
	mul.wide.s32 	%rd50, %r30, 4;
	add.s64 	%rd51, %rd9, %rd50;
	add.s64 	%rd52, %rd10, %rd50;
	ld.global.u32 	%r71, [%rd49];
	st.global.u32 	[%rd51], %r71;
	ld.global.u32 	%r72, [%rd49+4];
	st.global.u32 	[%rd52], %r72;
$L__BB13_30:
	add.s32 	%r31, %r29, 256;
	setp.ge.s32 	%p19, %r31, %r2;
	@%p19 bra 	$L__BB13_32;
	mul.wide.s32 	%rd53, %r31, 8;
	add.s64 	%rd54, %rd8, %rd53;
	mul.wide.s32 	%rd55, %r31, 4;
	add.s64 	%rd56, %rd9, %rd55;
	add.s64 	%rd57, %rd10, %rd55;
	ld.global.u32 	%r73, [%rd54];
	st.global.u32 	[%rd56], %r73;
	ld.global.u32 	%r74, [%rd54+4];
	st.global.u32 	[%rd57], %r74;
$L__BB13_32:
	add.s32 	%r32, %r29, 384;
	setp.ge.s32 	%p20, %r32, %r2;
	@%p20 bra 	$L__BB13_34;
	mul.wide.s32 	%rd58, %r32, 8;
	add.s64 	%rd59, %rd8, %rd58;
	mul.wide.s32 	%rd60, %r32, 4;
	add.s64 	%rd61, %rd9, %rd60;
	add.s64 	%rd62, %rd10, %rd60;
	ld.global.u32 	%r75, [%rd59];
	st.global.u32 	[%rd61], %r75;
	ld.global.u32 	%r76, [%rd59+4];
	st.global.u32 	[%rd62], %r76;
$L__BB13_34:
	add.s32 	%r132, %r132, 4;
$L__BB13_35:
	setp.eq.s32 	%p21, %r28, 0;
	@%p21 bra 	$L__BB13_57;
	setp.eq.s32 	%p22, %r28, 1;
	@%p22 bra 	$L__BB13_42;
	shl.b32 	%r77, %r132, 7;
	add.s32 	%r35, %r77, %r4;
	setp.ge.s32 	%p23, %r35, %r2;
	@%p23 bra 	$L__BB13_39;
	mul.wide.s32 	%rd63, %r35, 8;
	add.s64 	%rd64, %rd8, %rd63;
	mul.wide.s32 	%rd65, %r35, 4;
	add.s64 	%rd66, %rd9, %rd65;
	add.s64 	%rd67, %rd10, %rd65;
	ld.global.u32 	%r78, [%rd64];
	st.global.u32 	[%rd66], %r78;
	ld.global.u32 	%r79, [%rd64+4];
	st.global.u32 	[%rd67], %r79;
$L__BB13_39:
	add.s32 	%r36, %r35, 128;
	setp.ge.s32 	%p24, %r36, %r2;
	@%p24 bra 	$L__BB13_41;
	mul.wide.s32 	%rd68, %r36, 8;
	add.s64 	%rd69, %rd8, %rd68;
	mul.wide.s32 	%rd70, %r36, 4;
	add.s64 	%rd71, %rd9, %rd70;
	add.s64 	%rd72, %rd10, %rd70;
	ld.global.u32 	%r80, [%rd69];
	st.global.u32 	[%rd71], %r80;
	ld.global.u32 	%r81, [%rd69+4];
	st.global.u32 	[%rd72], %r81;
$L__BB13_41:
	add.s32 	%r132, %r132, 2;
$L__BB13_42:
	and.b32  	%r82, %r40, 1;
	setp.eq.b32 	%p25, %r82, 1;
	not.pred 	%p26, %p25;
	@%p26 bra 	$L__BB13_57;
	shl.b32 	%r83, %r132, 7;
	add.s32 	%r39, %r83, %r4;
	setp.ge.s32 	%p27, %r39, %r2;
	@%p27 bra 	$L__BB13_57;
	mul.wide.s32 	%rd73, %r39, 8;
	add.s64 	%rd74, %rd8, %rd73;
	mul.wide.s32 	%rd75, %r39, 4;
	add.s64 	%rd76, %rd9, %rd75;
	add.s64 	%rd77, %rd10, %rd75;
	ld.global.u32 	%r84, [%rd74];
	st.global.u32 	[%rd76], %r84;
	ld.global.u32 	%r85, [%rd74+4];
	st.global.u32 	[%rd77], %r85;
	bra.uni 	$L__BB13_57;
$L__BB13_45:
	setp.lt.s32 	%p28, %r40, 1;
	@%p28 bra 	$L__BB13_57;
	and.b32  	%r10, %r40, 7;
	setp.lt.u32 	%p29, %r40, 8;
	mov.b32 	%r130, 0;
	@%p29 bra 	$L__BB13_49;
	and.b32  	%r87, %r40, 2147483640;
	neg.s32 	%r127, %r87;
	mul.wide.u32 	%rd78, %r4, 4;
	add.s64 	%rd110, %rd35, %rd78;
	mul.wide.u32 	%rd80, %r4, 8;
	add.s64 	%rd81, %rd34, %rd3;
	add.s64 	%rd82, %rd81, %rd80;
	add.s64 	%rd109, %rd82, 4;
	add.s64 	%rd14, %rd81, 3076;
	add.s32 	%r126, %r4, 128;
$L__BB13_48:
	.pragma "nounroll";
	and.b32  	%r130, %r40, 2147483640;
	mul.wide.s32 	%rd83, %r126, 8;
	add.s64 	%rd84, %rd14, %rd83;
	mul.wide.s32 	%rd85, %r126, 4;
	add.s64 	%rd86, %rd35, %rd85;
	cvta.to.global.u64 	%rd87, %rd22;
	add.s64 	%rd88, %rd87, %rd110;
	cvta.to.global.u64 	%rd89, %rd23;
	add.s64 	%rd90, %rd89, %rd110;
	ld.global.u32 	%r88, [%rd109+-4];
	st.global.u32 	[%rd88], %r88;
	ld.global.u32 	%r89, [%rd109];
	st.global.u32 	[%rd90], %r89;
	add.s64 	%rd91, %rd87, %rd86;
	add.s64 	%rd92, %rd89, %rd86;
	ld.global.u32 	%r90, [%rd84+-3076];
	st.global.u32 	[%rd91], %r90;
	ld.global.u32 	%r91, [%rd84+-3072];
	st.global.u32 	[%rd92], %r91;
	ld.global.u32 	%r92, [%rd84+-2052];
	st.global.u32 	[%rd91+512], %r92;
	ld.global.u32 	%r93, [%rd84+-2048];
	st.global.u32 	[%rd92+512], %r93;
	ld.global.u32 	%r94, [%rd84+-1028];
	st.global.u32 	[%rd91+1024], %r94;
	ld.global.u32 	%r95, [%rd84+-1024];
	st.global.u32 	[%rd92+1024], %r95;
	ld.global.u32 	%r96, [%rd84+-4];
	st.global.u32 	[%rd91+1536], %r96;
	ld.global.u32 	%r97, [%rd84];
	st.global.u32 	[%rd92+1536], %r97;
	ld.global.u32 	%r98, [%rd84+1020];
	st.global.u32 	[%rd91+2048], %r98;
	ld.global.u32 	%r99, [%rd84+1024];
	st.global.u32 	[%rd92+2048], %r99;
	ld.global.u32 	%r100, [%rd84+2044];
	st.global.u32 	[%rd91+2560], %r100;
	ld.global.u32 	%r101, [%rd84+2048];
	st.global.u32 	[%rd92+2560], %r101;
	ld.global.u32 	%r102, [%rd84+3068];
	st.global.u32 	[%rd91+3072], %r102;
	ld.global.u32 	%r103, [%rd84+3072];
	st.global.u32 	[%rd92+3072], %r103;
	add.s32 	%r127, %r127, 8;
	add.s64 	%rd110, %rd110, 4096;
	add.s64 	%rd109, %rd109, 8192;
	add.s32 	%r126, %r126, 1024;
	setp.eq.s32 	%p30, %r127, 0;
	@%p30 bra 	$L__BB13_49;
	bra.uni 	$L__BB13_48;
$L__BB13_49:
	setp.eq.s32 	%p31, %r10, 0;
	@%p31 bra 	$L__BB13_57;
	and.b32  	%r22, %r40, 3;
	setp.lt.u32 	%p32, %r10, 4;
	@%p32 bra 	$L__BB13_52;
	shl.b32 	%r104, %r130, 7;
	add.s32 	%r105, %r104, %r4;
	mul.wide.s32 	%rd93, %r105, 8;
	add.s64 	%rd94, %rd8, %rd93;
	mul.wide.s32 	%rd95, %r105, 4;
	add.s64 	%rd96, %rd9, %rd95;
	add.s64 	%rd97, %rd10, %rd95;
	ld.global.u32 	%r106, [%rd94];
	st.global.u32 	[%rd96], %r106;
	ld.global.u32 	%r107, [%rd94+4];
	st.global.u32 	[%rd97], %r107;
	ld.global.u32 	%r108, [%rd94+1024];
	st.global.u32 	[%rd96+512], %r108;
	ld.global.u32 	%r109, [%rd94+1028];
	st.global.u32 	[%rd97+512], %r109;
	ld.global.u32 	%r110, [%rd94+2048];
	st.global.u32 	[%rd96+1024], %r110;
	ld.global.u32 	%r111, [%rd94+2052];
	st.global.u32 	[%rd97+1024], %r111;
	ld.global.u32 	%r112, [%rd94+3072];
	st.global.u32 	[%rd96+1536], %r112;
	ld.global.u32 	%r113, [%rd94+3076];
	st.global.u32 	[%rd97+1536], %r113;
	add.s32 	%r130, %r130, 4;
$L__BB13_52:
	setp.eq.s32 	%p33, %r22, 0;
	@%p33 bra 	$L__BB13_57;
	setp.eq.s32 	%p34, %r22, 1;
	@%p34 bra 	$L__BB13_55;
	shl.b32 	%r114, %r130, 7;
	add.s32 	%r115, %r114, %r4;
	mul.wide.s32 	%rd98, %r115, 8;
	add.s64 	%rd99, %rd8, %rd98;
	mul.wide.s32 	%rd100, %r115, 4;
	add.s64 	%rd101, %rd9, %rd100;
	add.s64 	%rd102, %rd10, %rd100;
	ld.global.u32 	%r116, [%rd99];
	st.global.u32 	[%rd101], %r116;
	ld.global.u32 	%r117, [%rd99+4];
	st.global.u32 	[%rd102], %r117;
	ld.global.u32 	%r118, [%rd99+1024];
	st.global.u32 	[%rd101+512], %r118;
	ld.global.u32 	%r119, [%rd99+1028];
	st.global.u32 	[%rd102+512], %r119;
	add.s32 	%r130, %r130, 2;
$L__BB13_55:
	and.b32  	%r120, %r40, 1;
	setp.eq.b32 	%p35, %r120, 1;
	not.pred 	%p36, %p35;
	@%p36 bra 	$L__BB13_57;
	shl.b32 	%r121, %r130, 7;
	add.s32 	%r122, %r121, %r4;
	mul.wide.s32 	%rd103, %r122, 8;
	add.s64 	%rd104, %rd8, %rd103;
	mul.wide.s32 	%rd105, %r122, 4;
	add.s64 	%rd106, %rd9, %rd105;
	add.s64 	%rd107, %rd10, %rd105;
	ld.global.u32 	%r123, [%rd104];
	st.global.u32 	[%rd106], %r123;
	ld.global.u32 	%r124, [%rd104+4];
	st.global.u32 	[%rd107], %r124;
$L__BB13_57:
	ret;

}
	// .globl	_ZN3cub18CUB_300001_SM_10006detail4scan20DeviceScanInitKernelINS0_13ScanTileStateIiLb1EEEEEvT_i
.visible .entry _ZN3cub18CUB_300001_SM_10006detail4scan20DeviceScanInitKernelINS0_13ScanTileStateIiLb1EEEEEvT_i(
	.param .align 8 .b8 _ZN3cub18CUB_300001_SM_10006detail4scan20DeviceScanInitKernelINS0_13ScanTileStateIiLb1EEEEEvT_i_param_0[8],
	.param .u32 _ZN3cub18CUB_300001_SM_10006detail4scan20DeviceScanInitKernelINS0_13ScanTileStateIiLb1EEEEEvT_i_param_1
)
{
	.reg .pred 	%p<5>;
	.reg .b32 	%r<10>;
	.reg .b64 	%rd<7>;

	ld.param.u64 	%rd2, [_ZN3cub18CUB_300001_SM_10006detail4scan20DeviceScanInitKernelINS0_13ScanTileStateIiLb1EEEEEvT_i_param_0];
	ld.param.u32 	%r4, [_ZN3cub18CUB_300001_SM_10006detail4scan20DeviceScanInitKernelINS0_13ScanTileStateIiLb1EEEEEvT_i_param_1];
	cvta.to.global.u64 	%rd1, %rd2;
	mov.u32 	%r1, %ctaid.x;
	mov.u32 	%r5, %ntid.x;
	mov.u32 	%r2, %tid.x;
	mad.lo.s32 	%r3, %r1, %r5, %r2;
	setp.ge.s32 	%p1, %r3, %r4;
	@%p1 bra 	$L__BB14_2;
	mul.wide.s32 	%rd3, %r3, 8;
	add.s64 	%rd4, %rd1, %rd3;
	mov.b32 	%r6, 0;
	mov.b32 	%r7, 99;
	st.global.v2.u32 	[%rd4+256], {%r7, %r6};
$L__BB14_2:
	setp.ne.s32 	%p2, %r1, 0;
	setp.gt.u32 	%p3, %r2, 31;
	or.pred  	%p4, %p2, %p3;
	@%p4 bra 	$L__BB14_4;
	mul.wide.u32 	%rd5, %r2, 8;
	add.s64 	%rd6, %rd1, %rd5;
	mov.b32 	%r9, 0;
	st.global.v2.u32 	[%rd6], {%r9, %r9};
$L__BB14_4:
	ret;

}
	// .globl	_ZN3cub18CUB_300001_SM_10006detail4scan16DeviceScanKernelINS2_10policy_hubIiiijN4cuda3std3__44plusIvEEE10Policy1000EPiSC_NS0_13ScanTileStateIiLb1EEES9_NS0_8NullTypeEjiLb0ESF_EEvT0_T1_T2_iT3_T4_T5_
.visible .entry _ZN3cub18CUB_300001_SM_10006detail4scan16DeviceScanKernelINS2_10policy_hubIiiijN4cuda3std3__44plusIvEEE10Policy1000EPiSC_NS0_13ScanTileStateIiLb1EEES9_NS0_8NullTypeEjiLb0ESF_EEvT0_T1_T2_iT3_T4_T5_(
	.param .u64 .ptr .align 1 _ZN3cub18CUB_300001_SM_10006detail4scan16DeviceScanKernelINS2_10policy_hubIiiijN4cuda3std3__44plusIvEEE10Policy1000EPiSC_NS0_13ScanTileStateIiLb1EEES9_NS0_8NullTypeEjiLb0ESF_EEvT0_T1_T2_iT3_T4_T5__param_0,
	.param .u64 .ptr .align 1 _ZN3cub18CUB_300001_SM_10006detail4scan16DeviceScanKernelINS2_10policy_hubIiiijN4cuda3std3__44plusIvEEE10Policy1000EPiSC_NS0_13ScanTileStateIiLb1EEES9_NS0_8NullTypeEjiLb0ESF_EEvT0_T1_T2_iT3_T4_T5__param_1,
	.param .align 8 .b8 _ZN3cub18CUB_300001_SM_10006detail4scan16DeviceScanKernelINS2_10policy_hubIiiijN4cuda3std3__44plusIvEEE10Policy1000EPiSC_NS0_13ScanTileStateIiLb1EEES9_NS0_8NullTypeEjiLb0ESF_EEvT0_T1_T2_iT3_T4_T5__param_2[8],
	.param .u32 _ZN3cub18CUB_300001_SM_10006detail4scan16DeviceScanKernelINS2_10policy_hubIiiijN4cuda3std3__44plusIvEEE10Policy1000EPiSC_NS0_13ScanTileStateIiLb1EEES9_NS0_8NullTypeEjiLb0ESF_EEvT0_T1_T2_iT3_T4_T5__param_3,
	.param .align 1 .b8 _ZN3cub18CUB_300001_SM_10006detail4scan16DeviceScanKernelINS2_10policy_hubIiiijN4cuda3std3__44plusIvEEE10Policy1000EPiSC_NS0_13ScanTileStateIiLb1EEES9_NS0_8NullTypeEjiLb0ESF_EEvT0_T1_T2_iT3_T4_T5__param_4[1],
	.param .align 1 .b8 _ZN3cub18CUB_300001_SM_10006detail4scan16DeviceScanKernelINS2_10policy_hubIiiijN4cuda3std3__44plusIvEEE10Policy1000EPiSC_NS0_13ScanTileStateIiLb1EEES9_NS0_8NullTypeEjiLb0ESF_EEvT0_T1_T2_iT3_T4_T5__param_5[1],
	.param .u32 _ZN3cub18CUB_300001_SM_10006detail4scan16DeviceScanKernelINS2_10policy_hubIiiijN4cuda3std3__44plusIvEEE10Policy1000EPiSC_NS0_13ScanTileStateIiLb1EEES9_NS0_8NullTypeEjiLb0ESF_EEvT0_T1_T2_iT3_T4_T5__param_6
)
.maxntid 384
{
	.reg .pred 	%p<160>;
	.reg .b32 	%r<1038>;
	.reg .b64 	%rd<58>;
	// demoted variable
	.shared .align 16 .b8 _ZZN3cub18CUB_300001_SM_10006detail4scan16DeviceScanKernelINS2_10policy_hubIiiijN4cuda3std3__44plusIvEEE10Policy1000EPiSC_NS0_13ScanTileStateIiLb1EEES9_NS0_8NullTypeEjiLb0ESF_EEvT0_T1_T2_iT3_T4_T5_E12temp_storage[33808];
	ld.param.u64 	%rd2, [_ZN3cub18CUB_300001_SM_10006detail4scan16DeviceScanKernelINS2_10policy_hubIiiijN4cuda3std3__44plusIvEEE10Policy1000EPiSC_NS0_13ScanTileStateIiLb1EEES9_NS0_8NullTypeEjiLb0ESF_EEvT0_T1_T2_iT3_T4_T5__param_2];
	ld.param.u64 	%rd13, [_ZN3cub18CUB_300001_SM_10006detail4scan16DeviceScanKernelINS2_10policy_hubIiiijN4cuda3std3__44plusIvEEE10Policy1000EPiSC_NS0_13ScanTileStateIiLb1EEES9_NS0_8NullTypeEjiLb0ESF_EEvT0_T1_T2_iT3_T4_T5__param_0];
	ld.param.u32 	%r235, [_ZN3cub18CUB_300001_SM_10006detail4scan16DeviceScanKernelINS2_10policy_hubIiiijN4cuda3std3__44plusIvEEE10Policy1000EPiSC_NS0_13ScanTileStateIiLb1EEES9_NS0_8NullTypeEjiLb0ESF_EEvT0_T1_T2_iT3_T4_T5__param_3];
	ld.param.u32 	%r236, [_ZN3cub18CUB_300001_SM_10006detail4scan16DeviceScanKernelINS2_10policy_hubIiiijN4cuda3std3__44plusIvEEE10Policy1000EPiSC_NS0_13ScanTileStateIiLb1EEES9_NS0_8NullTypeEjiLb0ESF_EEvT0_T1_T2_iT3_T4_T5__param_6];
	cvta.to.global.u64 	%rd1, %rd13;
	mov.u32 	%r237, %ctaid.x;
	add.s32 	%r986, %r235, %r237;
	mul.lo.s32 	%r2, %r986, 8448;
	sub.s32 	%r3, %r236, %r2;
	setp.lt.u32 	%p1, %r3, 8449;
	@%p1 bra 	$L__BB15_26;
	cvt.u64.u32 	%rd37, %r2;
	mov.u32 	%r4, %tid.x;
	and.b32  	%r630, %r4, 31;
	and.b32  	%r631, %r4, 992;
	mul.lo.s32 	%r632, %r631, 22;
	or.b32  	%r633, %r632, %r630;
	cvt.u64.u32 	%rd38, %r633;
	add.s64 	%rd3, %rd38, %rd37;
	shl.b64 	%rd39, %rd3, 2;
	add.s64 	%rd40, %rd1, %rd39;
	ld.global.u32 	%r634, [%rd40];
	ld.global.u32 	%r635, [%rd40+128];
	ld.global.u32 	%r636, [%rd40+256];
	ld.global.u32 	%r637, [%rd40+384];
	ld.global.u32 	%r638, [%rd40+512];
	ld.global.u32 	%r639, [%rd40+640];
	ld.global.u32 	%r640, [%rd40+768];
	ld.global.u32 	%r641, [%rd40+896];
	ld.global.u32 	%r642, [%rd40+1024];
	ld.global.u32 	%r643, [%rd40+1152];
	ld.global.u32 	%r644, [%rd40+1280];
	ld.global.u32 	%r645, [%rd40+1408];
	ld.global.u32 	%r646, [%rd40+1536];
	ld.global.u32 	%r647, [%rd40+1664];
	ld.global.u32 	%r648, [%rd40+1792];
	ld.global.u32 	%r649, [%rd40+1920];
	ld.global.u32 	%r650, [%rd40+2048];
	ld.global.u32 	%r651, [%rd40+2176];
	ld.global.u32 	%r652, [%rd40+2304];
	ld.global.u32 	%r653, [%rd40+2432];
	ld.global.u32 	%r654, [%rd40+2560];
	ld.global.u32 	%r655, [%rd40+2688];
	// begin inline asm
	mov.u32 %r629, %laneid;
	// end inline asm
	shr.u32 	%r6, %r4, 5;
	mad.lo.s32 	%r656, %r6, 704, %r629;
	shl.b32 	%r657, %r656, 2;
	mov.u32 	%r658, _ZZN3cub18CUB_300001_SM_10006detail4scan16DeviceScanKernelINS2_10policy_hubIiiijN4cuda3std3__44plusIvEEE10Policy1000EPiSC_NS0_13ScanTileStateIiLb1EEES9_NS0_8NullTypeEjiLb0ESF_EEvT0_T1_T2_iT3_T4_T5_E12temp_storage;
	add.s32 	%r7, %r658, %r657;
	st.shared.u32 	[%r7], %r634;
	st.shared.u32 	[%r7+128], %r635;
	st.shared.u32 	[%r7+256], %r636;
	st.shared.u32 	[%r7+384], %r637;
	st.shared.u32 	[%r7+512], %r638;
	st.shared.u32 	[%r7+640], %r639;
	st.shared.u32 	[%r7+768], %r640;
	st.shared.u32 	[%r7+896], %r641;
	st.shared.u32 	[%r7+1024], %r642;
	st.shared.u32 	[%r7+1152], %r643;
	st.shared.u32 	[%r7+1280], %r644;
	st.shared.u32 	[%r7+1408], %r645;
	st.shared.u32 	[%r7+1536], %r646;
	st.shared.u32 	[%r7+1664], %r647;
	st.shared.u32 	[%r7+1792], %r648;
	st.shared.u32 	[%r7+1920], %r649;
	st.shared.u32 	[%r7+2048], %r650;
	st.shared.u32 	[%r7+2176], %r651;
	st.shared.u32 	[%r7+2304], %r652;
	st.shared.u32 	[%r7+2432], %r653;
	st.shared.u32 	[%r7+2560], %r654;
	st.shared.u32 	[%r7+2688], %r655;
	bar.warp.sync 	-1;
	mad.lo.s32 	%r8, %r629, 84, %r7;
	ld.shared.v2.u32 	{%r9, %r10}, [%r8];
	ld.shared.v2.u32 	{%r11, %r12}, [%r8+8];
	ld.shared.v2.u32 	{%r13, %r14}, [%r8+16];
	ld.shared.v2.u32 	{%r15, %r16}, [%r8+24];
	ld.shared.v2.u32 	{%r17, %r18}, [%r8+32];
	ld.shared.v2.u32 	{%r19, %r20}, [%r8+40];
	ld.shared.v2.u32 	{%r21, %r22}, [%r8+48];
	ld.shared.v2.u32 	{%r23, %r24}, [%r8+56];
	ld.shared.v2.u32 	{%r25, %r26}, [%r8+64];
	ld.shared.v2.u32 	{%r27, %r28}, [%r8+72];
	ld.shared.v2.u32 	{%r29, %r30}, [%r8+80];
	bar.sync 	0;
	setp.ne.s32 	%p104, %r986, 0;
	@%p104 bra 	$L__BB15_6;
	add.s32 	%r880, %r10, %r9;
	add.s32 	%r881, %r11, %r880;
	add.s32 	%r882, %r12, %r881;
	add.s32 	%r883, %r13, %r882;
	add.s32 	%r884, %r14, %r883;
	add.s32 	%r885, %r15, %r884;
	add.s32 	%r886, %r16, %r885;
	add.s32 	%r887, %r17, %r886;
	add.s32 	%r888, %r18, %r887;
	add.s32 	%r889, %r19, %r888;
	add.s32 	%r890, %r20, %r889;
	add.s32 	%r891, %r21, %r890;
	add.s32 	%r892, %r22, %r891;
	add.s32 	%r893, %r23, %r892;
	add.s32 	%r894, %r24, %r893;
	add.s32 	%r895, %r25, %r894;
	add.s32 	%r896, %r26, %r895;
	add.s32 	%r897, %r27, %r896;
	add.s32 	%r898, %r28, %r897;
	add.s32 	%r899, %r29, %r898;
	add.s32 	%r854, %r30, %r899;
	mov.b32 	%r852, 1;
	mov.b32 	%r877, 0;
	mov.b32 	%r879, -1;
	// begin inline asm
	{  .reg .s32 r0;  .reg .pred p;  shfl.sync.up.b32 r0|p, %r854, %r852, %r877, %r879;  @p add.s32 r0, r0, %r854;  mov.s32 %r850, r0;}
	// end inline asm
	mov.b32 	%r858, 2;
	// begin inline asm
	{  .reg .s32 r0;  .reg .pred p;  shfl.sync.up.b32 r0|p, %r850, %r858, %r877, %r879;  @p add.s32 r0, r0, %r850;  mov.s32 %r856, r0;}
	// end inline asm
	mov.b32 	%r864, 4;
	// begin inline asm
	{  .reg .s32 r0;  .reg .pred p;  shfl.sync.up.b32 r0|p, %r856, %r864, %r877, %r879;  @p add.s32 r0, r0, %r856;  mov.s32 %r862, r0;}
	// end inline asm
	mov.b32 	%r870, 8;
	// begin inline asm
	{  .reg .s32 r0;  .reg .pred p;  shfl.sync.up.b32 r0|p, %r862, %r870, %r877, %r879;  @p add.s32 r0, r0, %r862;  mov.s32 %r868, r0;}
	// end inline asm
	mov.b32 	%r876, 16;
	// begin inline asm
	{  .reg .s32 r0;  .reg .pred p;  shfl.sync.up.b32 r0|p, %r868, %r876, %r877, %r879;  @p add.s32 r0, r0, %r868;  mov.s32 %r874, r0;}
	// end inline asm
	setp.ne.s32 	%p146, %r629, 31;
	@%p146 bra 	$L__BB15_4;
	shl.b32 	%r900, %r6, 2;
	add.s32 	%r902, %r658, %r900;
	st.shared.u32 	[%r902+16], %r874;
$L__BB15_4:
	sub.s32 	%r903, %r874, %r854;
	bar.sync 	0;
	ld.shared.v4.u32 	{%r904, %r905, %r906, %r907}, [_ZZN3cub18CUB_300001_SM_10006detail4scan16DeviceScanKernelINS2_10policy_hubIiiijN4cuda3std3__44plusIvEEE10Policy1000EPiSC_NS0_13ScanTileStateIiLb1EEES9_NS0_8NullTypeEjiLb0ESF_EEvT0_T1_T2_iT3_T4_T5_E12temp_storage+16];
	add.s32 	%r908, %r905, %r904;
	setp.eq.s32 	%p147, %r6, 2;
	selp.b32 	%r909, %r908, %r904, %p147;
	add.s32 	%r910, %r908, %r906;
	setp.eq.s32 	%p148, %r6, 3;
	selp.b32 	%r911, %r910, %r909, %p148;
	add.s32 	%r912, %r910, %r907;
	setp.eq.s32 	%p149, %r6, 4;
	selp.b32 	%r913, %r912, %r911, %p149;
	ld.shared.v4.u32 	{%r914, %r915, %r916, %r917}, [_ZZN3cub18CUB_300001_SM_10006detail4scan16DeviceScanKernelINS2_10policy_hubIiiijN4cuda3std3__44plusIvEEE10Policy1000EPiSC_NS0_13ScanTileStateIiLb1EEES9_NS0_8NullTypeEjiLb0ESF_EEvT0_T1_T2_iT3_T4_T5_E12temp_storage+32];
	add.s32 	%r918, %r912, %r914;
	setp.eq.s32 	%p150, %r6, 5;
	selp.b32 	%r919, %r918, %r913, %p150;
	add.s32 	%r920, %r918, %r915;
	setp.eq.s32 	%p151, %r6, 6;
	selp.b32 	%r921, %r920, %r919, %p151;
	add.s32 	%r922, %r920, %r916;
	setp.eq.s32 	%p152, %r6, 7;
	selp.b32 	%r923, %r922, %r921, %p152;
	add.s32 	%r924, %r922, %r917;
	setp.eq.s32 	%p153, %r6, 8;
	selp.b32 	%r925, %r924, %r923, %p153;
	ld.shared.v4.u32 	{%r926, %r927, %r928, %r929}, [_ZZN3cub18CUB_300001_SM_10006detail4scan16DeviceScanKernelINS2_10policy_hubIiiijN4cuda3std3__44plusIvEEE10Policy1000EPiSC_NS0_13ScanTileStateIiLb1EEES9_NS0_8NullTypeEjiLb0ESF_EEvT0_T1_T2_iT3_T4_T5_E12temp_storage+48];
	add.s32 	%r930, %r924, %r926;
	setp.eq.s32 	%p154, %r6, 9;
	selp.b32 	%r931, %r930, %r925, %p154;
	add.s32 	%r932, %r930, %r927;
	setp.eq.s32 	%p155, %r6, 10;
	selp.b32 	%r933, %r932, %r931, %p155;
	add.s32 	%r934, %r932, %r928;
	setp.eq.s32 	%p156, %r6, 11;
	selp.b32 	%r935, %r934, %r933, %p156;
	add.s32 	%r33, %r934, %r929;
	setp.lt.u32 	%p157, %r4, 32;
	setp.eq.s32 	%p158, %r629, 0;
	selp.b32 	%r936, 0, %r903, %p158;
	add.s32 	%r937, %r935, %r936;
	selp.b32 	%r1000, %r903, %r937, %p157;
	setp.ne.s32 	%p159, %r4, 0;
	@%p159 bra 	$L__BB15_25;
	add.s64 	%rd52, %rd2, 256;
	mov.b32 	%r938, 101;
	// begin inline asm
	st.relaxed.gpu.v2.u32 [%rd52], {%r938, %r33};
	// end inline asm
	mov.b32 	%r1000, 0;
	bra.uni 	$L__BB15_25;
$L__BB15_6:
	add.s32 	%r689, %r10, %r9;
	add.s32 	%r690, %r11, %r689;
	add.s32 	%r691, %r12, %r690;
	add.s32 	%r692, %r13, %r691;
	add.s32 	%r693, %r14, %r692;
	add.s32 	%r694, %r15, %r693;
	add.s32 	%r695, %r16, %r694;
	add.s32 	%r696, %r17, %r695;
	add.s32 	%r697, %r18, %r696;
	add.s32 	%r698, %r19, %r697;
	add.s32 	%r699, %r20, %r698;
	add.s32 	%r700, %r21, %r699;
	add.s32 	%r701, %r22, %r700;
	add.s32 	%r702, %r23, %r701;
	add.s32 	%r703, %r24, %r702;
	add.s32 	%r704, %r25, %r703;
	add.s32 	%r705, %r26, %r704;
	add.s32 	%r706, %r27, %r705;
	add.s32 	%r707, %r28, %r706;
	add.s32 	%r708, %r29, %r707;
	add.s32 	%r663, %r30, %r708;
	mov.b32 	%r661, 1;
	mov.b32 	%r686, 0;
	mov.b32 	%r688, -1;
	// begin inline asm
	{  .reg .s32 r0;  .reg .pred p;  shfl.sync.up.b32 r0|p, %r663, %r661, %r686, %r688;  @p add.s32 r0, r0, %r663;  mov.s32 %r659, r0;}
	// end inline asm
	mov.b32 	%r667, 2;
	// begin inline asm
	{  .reg .s32 r0;  .reg .pred p;  shfl.sync.up.b32 r0|p, %r659, %r667, %r686, %r688;  @p add.s32 r0, r0, %r659;  mov.s32 %r665, r0;}
	// end inline asm
	mov.b32 	%r673, 4;
	// begin inline asm
	{  .reg .s32 r0;  .reg .pred p;  shfl.sync.up.b32 r0|p, %r665, %r673, %r686, %r688;  @p add.s32 r0, r0, %r665;  mov.s32 %r671, r0;}
	// end inline asm
	mov.b32 	%r679, 8;
	// begin inline asm
	{  .reg .s32 r0;  .reg .pred p;  shfl.sync.up.b32 r0|p, %r671, %r679, %r686, %r688;  @p add.s32 r0, r0, %r671;  mov.s32 %r677, r0;}
	// end inline asm
	mov.b32 	%r685, 16;
	// begin inline asm
	{  .reg .s32 r0;  .reg .pred p;  shfl.sync.up.b32 r0|p, %r677, %r685, %r686, %r688;  @p add.s32 r0, r0, %r677;  mov.s32 %r683, r0;}
	// end inline asm
	setp.ne.s32 	%p105, %r629, 31;
	@%p105 bra 	$L__BB15_8;
	shl.b32 	%r709, %r6, 2;
	add.s32 	%r711, %r658, %r709;
	st.shared.u32 	[%r711+16], %r683;
$L__BB15_8:
	sub.s32 	%r712, %r683, %r663;
	bar.sync 	0;
	ld.shared.v4.u32 	{%r713, %r714, %r715, %r716}, [_ZZN3cub18CUB_300001_SM_10006detail4scan16DeviceScanKernelINS2_10policy_hubIiiijN4cuda3std3__44plusIvEEE10Policy1000EPiSC_NS0_13ScanTileStateIiLb1EEES9_NS0_8NullTypeEjiLb0ESF_EEvT0_T1_T2_iT3_T4_T5_E12temp_storage+16];
	add.s32 	%r717, %r714, %r713;
	setp.eq.s32 	%p106, %r6, 2;
	selp.b32 	%r718, %r717, %r713, %p106;
	add.s32 	%r719, %r717, %r715;
	setp.eq.s32 	%p107, %r6, 3;
	selp.b32 	%r720, %r719, %r718, %p107;
	add.s32 	%r721, %r719, %r716;
	setp.eq.s32 	%p108, %r6, 4;
	selp.b32 	%r722, %r721, %r720, %p108;
	ld.shared.v4.u32 	{%r723, %r724, %r725, %r726}, [_ZZN3cub18CUB_300001_SM_10006detail4scan16DeviceScanKernelINS2_10policy_hubIiiijN4cuda3std3__44plusIvEEE10Policy1000EPiSC_NS0_13ScanTileStateIiLb1EEES9_NS0_8NullTypeEjiLb0ESF_EEvT0_T1_T2_iT3_T4_T5_E12temp_storage+32];
	add.s32 	%r727, %r721, %r723;
	setp.eq.s32 	%p109, %r6, 5;
	selp.b32 	%r728, %r727, %r722, %p109;
	add.s32 	%r729, %r727, %r724;
	setp.eq.s32 	%p110, %r6, 6;
	selp.b32 	%r730, %r729, %r728, %p110;
	add.s32 	%r731, %r729, %r725;
	setp.eq.s32 	%p111, %r6, 7;
	selp.b32 	%r732, %r731, %r730, %p111;
	add.s32 	%r733, %r731, %r726;
	setp.eq.s32 	%p112, %r6, 8;
	selp.b32 	%r734, %r733, %r732, %p112;
	ld.shared.v4.u32 	{%r735, %r736, %r737, %r738}, [_ZZN3cub18CUB_300001_SM_10006detail4scan16DeviceScanKernelINS2_10policy_hubIiiijN4cuda3std3__44plusIvEEE10Policy1000EPiSC_NS0_13ScanTileStateIiLb1EEES9_NS0_8NullTypeEjiLb0ESF_EEvT0_T1_T2_iT3_T4_T5_E12temp_storage+48];
	add.s32 	%r739, %r733, %r735;
	setp.eq.s32 	%p113, %r6, 9;
	selp.b32 	%r740, %r739, %r734, %p113;
	add.s32 	%r741, %r739, %r736;
	setp.eq.s32 	%p114, %r6, 10;
	selp.b32 	%r742, %r741, %r740, %p114;
	add.s32 	%r743, %r741, %r737;
	setp.eq.s32 	%p115, %r6, 11;
	selp.b32 	%r744, %r743, %r742, %p115;
	add.s32 	%r37, %r743, %r738;
	setp.gt.u32 	%p116, %r4, 31;
	setp.lt.u32 	%p117, %r4, 32;
	setp.eq.s32 	%p118, %r629, 0;
	selp.b32 	%r745, 0, %r712, %p118;
	add.s32 	%r999, %r744, %r745;
	selp.b32 	%r39, %r712, %r999, %p117;
	@%p116 bra 	$L__BB15_24;
	setp.ne.s32 	%p119, %r4, 0;
	mul.wide.s32 	%rd41, %r986, 8;
	add.s64 	%rd4, %rd2, %rd41;
	@%p119 bra 	$L__BB15_11;
	st.shared.u32 	[_ZZN3cub18CUB_300001_SM_10006detail4scan16DeviceScanKernelINS2_10policy_hubIiiijN4cuda3std3__44plusIvEEE10Policy1000EPiSC_NS0_13ScanTileStateIiLb1EEES9_NS0_8NullTypeEjiLb0ESF_EEvT0_T1_T2_iT3_T4_T5_E12temp_storage+12], %r37;
	add.s64 	%rd42, %rd4, 256;
	mov.b32 	%r746, 100;
	// begin inline asm
	st.relaxed.gpu.v2.u32 [%rd42], {%r746, %r37};
	// end inline asm
$L__BB15_11:
	not.b32 	%r752, %r4;
	add.s32 	%r994, %r986, %r752;
	mov.b32 	%r748, 830;
	// begin inline asm
	nanosleep.u32 %r748;
	// end inline asm
	mul.wide.s32 	%rd44, %r994, 8;
	add.s64 	%rd45, %rd2, %rd44;
	add.s64 	%rd43, %rd45, 256;
	// begin inline asm
	ld.relaxed.gpu.v2.u32 {%r996, %r988}, [%rd43];
	// end inline asm
	mov.b32 	%r989, 952;
$L__BB15_12:
	setp.eq.s32 	%p120, %r996, 99;
	mov.b32 	%r753, -1;
	vote.sync.any.pred 	%p121, %p120, %r753;
	not.pred 	%p122, %p121;
	@%p122 bra 	$L__BB15_14;
	mul.lo.s32 	%r848, %r986, 16807;
	and.b32  	%r986, %r848, 2147483647;
	add.s32 	%r849, %r989, 1;
	rem.u32 	%r845, %r986, %r849;
	// begin inline asm
	nanosleep.u32 %r845;
	// end inline asm
	shr.u32 	%r989, %r989, 1;
	// begin inline asm
	ld.relaxed.gpu.v2.u32 {%r996, %r988}, [%rd43];
	// end inline asm
	bra.uni 	$L__BB15_12;
$L__BB15_14:
	setp.eq.s32 	%p123, %r996, 101;
	mov.b32 	%r780, -1;
	vote.sync.ballot.b32 	%r782, %p123, %r780;
	// begin inline asm
	mov.u32 %r755, %lanemask_ge;
	// end inline asm
	and.b32  	%r783, %r782, %r755;
	or.b32  	%r784, %r783, -2147483648;
	add.s32 	%r785, %r784, -1;
	not.b32 	%r786, %r784;
	and.b32  	%r787, %r786, %r785;
	popc.b32 	%r759, %r787;
	mov.b32 	%r758, 1;
	// begin inline asm
	shfl.sync.down.b32 %r756, %r988, %r758, %r759, %r780;
	// end inline asm
	setp.lt.s32 	%p125, %r629, %r759;
	selp.b32 	%r788, %r756, 0, %p125;
	add.s32 	%r762, %r788, %r988;
	mov.b32 	%r763, 2;
	// begin inline asm
	shfl.sync.down.b32 %r761, %r762, %r763, %r759, %r780;
	// end inline asm
	add.s32 	%r54, %r629, 2;
	setp.gt.s32 	%p126, %r54, %r759;
	selp.b32 	%r789, 0, %r761, %p126;
	add.s32 	%r767, %r762, %r789;
	mov.b32 	%r768, 4;
	// begin inline asm
	shfl.sync.down.b32 %r766, %r767, %r768, %r759, %r780;
	// end inline asm
	add.s32 	%r55, %r629, 4;
	setp.gt.s32 	%p127, %r55, %r759;
	selp.b32 	%r790, 0, %r766, %p127;
	add.s32 	%r772, %r767, %r790;
	mov.b32 	%r773, 8;
	// begin inline asm
	shfl.sync.down.b32 %r771, %r772, %r773, %r759, %r780;
	// end inline asm
	add.s32 	%r56, %r629, 8;
	setp.gt.s32 	%p128, %r56, %r759;
	selp.b32 	%r791, 0, %r771, %p128;
	add.s32 	%r777, %r772, %r791;
	mov.b32 	%r778, 16;
	// begin inline asm
	shfl.sync.down.b32 %r776, %r777, %r778, %r759, %r780;
	// end inline asm
	add.s32 	%r57, %r629, 16;
	setp.gt.s32 	%p129, %r57, %r759;
	selp.b32 	%r792, 0, %r776, %p129;
	add.s32 	%r993, %r777, %r792;
	add.s64 	%rd6, %rd2, 256;
	mov.b32 	%r990, 952;
$L__BB15_15:
	setp.ne.s32 	%p130, %r996, 101;
	mov.b32 	%r793, -1;
	vote.sync.all.pred 	%p131, %p130, %r793;
	not.pred 	%p132, %p131;
	@%p132 bra 	$L__BB15_20;
	shr.u32 	%r990, %r990, 1;
	mul.wide.s32 	%rd48, %r994, 8;
	add.s64 	%rd49, %rd6, %rd48;
	add.s64 	%rd47, %rd49, -256;
	// begin inline asm
	ld.relaxed.gpu.v2.u32 {%r996, %r997}, [%rd47];
	// end inline asm
	mov.u32 	%r998, %r990;
$L__BB15_17:
	setp.eq.s32 	%p136, %r996, 99;
	mov.b32 	%r801, -1;
	vote.sync.any.pred 	%p137, %p136, %r801;
	not.pred 	%p138, %p137;
	@%p138 bra 	$L__BB15_19;
	mul.lo.s32 	%r843, %r986, 16807;
	and.b32  	%r986, %r843, 2147483647;
	add.s32 	%r844, %r998, 1;
	rem.u32 	%r840, %r986, %r844;
	// begin inline asm
	nanosleep.u32 %r840;
	// end inline asm
	shr.u32 	%r998, %r998, 1;
	// begin inline asm
	ld.relaxed.gpu.v2.u32 {%r996, %r997}, [%rd47];
	// end inline asm
	bra.uni 	$L__BB15_17;
$L__BB15_19:
	setp.eq.s32 	%p139, %r996, 101;
	mov.b32 	%r827, -1;
	vote.sync.ballot.b32 	%r828, %p139, %r827;
	and.b32  	%r829, %r828, %r755;
	or.b32  	%r830, %r829, -2147483648;
	add.s32 	%r831, %r830, -1;
	not.b32 	%r832, %r830;
	and.b32  	%r833, %r832, %r831;
	popc.b32 	%r806, %r833;
	mov.b32 	%r805, 1;
	// begin inline asm
	shfl.sync.down.b32 %r803, %r997, %r805, %r806, %r827;
	// end inline asm
	setp.lt.s32 	%p141, %r629, %r806;
	selp.b32 	%r834, %r803, 0, %p141;
	add.s32 	%r809, %r834, %r997;
	mov.b32 	%r810, 2;
	// begin inline asm
	shfl.sync.down.b32 %r808, %r809, %r810, %r806, %r827;
	// end inline asm
	setp.gt.s32 	%p142, %r54, %r806;
	selp.b32 	%r835, 0, %r808, %p142;
	add.s32 	%r814, %r809, %r835;
	mov.b32 	%r815, 4;
	// begin inline asm
	shfl.sync.down.b32 %r813, %r814, %r815, %r806, %r827;
	// end inline asm
	setp.gt.s32 	%p143, %r55, %r806;
	selp.b32 	%r836, 0, %r813, %p143;
	add.s32 	%r819, %r814, %r836;
	mov.b32 	%r820, 8;
	// begin inline asm
	shfl.sync.down.b32 %r818, %r819, %r820, %r806, %r827;
	// end inline asm
	setp.gt.s32 	%p144, %r56, %r806;
	selp.b32 	%r837, 0, %r818, %p144;
	add.s32 	%r824, %r819, %r837;
	mov.b32 	%r825, 16;
	// begin inline asm
	shfl.sync.down.b32 %r823, %r824, %r825, %r806, %r827;
	// end inline asm
	setp.gt.s32 	%p145, %r57, %r806;
	selp.b32 	%r838, 0, %r823, %p145;
	add.s32 	%r839, %r838, %r993;
	add.s32 	%r993, %r839, %r824;
	add.s32 	%r994, %r994, -32;
	bra.uni 	$L__BB15_15;
$L__BB15_20:
	@%p119 bra 	$L__BB15_22;
	add.s32 	%r796, %r993, %r37;
	add.s64 	%rd46, %rd4, 256;
	mov.b32 	%r795, 101;
	// begin inline asm
	st.relaxed.gpu.v2.u32 [%rd46], {%r795, %r796};
	// end inline asm
	st.shared.u32 	[_ZZN3cub18CUB_300001_SM_10006detail4scan16DeviceScanKernelINS2_10policy_hubIiiijN4cuda3std3__44plusIvEEE10Policy1000EPiSC_NS0_13ScanTileStateIiLb1EEES9_NS0_8NullTypeEjiLb0ESF_EEvT0_T1_T2_iT3_T4_T5_E12temp_storage+4], %r993;
	st.shared.u32 	[_ZZN3cub18CUB_300001_SM_10006detail4scan16DeviceScanKernelINS2_10policy_hubIiiijN4cuda3std3__44plusIvEEE10Policy1000EPiSC_NS0_13ScanTileStateIiLb1EEES9_NS0_8NullTypeEjiLb0ESF_EEvT0_T1_T2_iT3_T4_T5_E12temp_storage+8], %r796;
$L__BB15_22:
	setp.ne.s32 	%p134, %r629, 0;
	mov.u32 	%r999, %r39;
	@%p134 bra 	$L__BB15_24;
	st.shared.u32 	[_ZZN3cub18CUB_300001_SM_10006detail4scan16DeviceScanKernelINS2_10policy_hubIiiijN4cuda3std3__44plusIvEEE10Policy1000EPiSC_NS0_13ScanTileStateIiLb1EEES9_NS0_8NullTypeEjiLb0ESF_EEvT0_T1_T2_iT3_T4_T5_E12temp_storage+76], %r993;
	mov.u32 	%r999, %r993;
$L__BB15_24:
	bar.sync 	0;
	setp.eq.s32 	%p135, %r4, 0;
	ld.shared.u32 	%r797, [_ZZN3cub18CUB_300001_SM_10006detail4scan16DeviceScanKernelINS2_10policy_hubIiiijN4cuda3std3__44plusIvEEE10Policy1000EPiSC_NS0_13ScanTileStateIiLb1EEES9_NS0_8NullTypeEjiLb0ESF_EEvT0_T1_T2_iT3_T4_T5_E12temp_storage+76];
	selp.b32 	%r798, 0, %r797, %p135;
	add.s32 	%r1000, %r798, %r999;
$L__BB15_25:
	ld.param.u64 	%rd57, [_ZN3cub18CUB_300001_SM_10006detail4scan16DeviceScanKernelINS2_10policy_hubIiiijN4cuda3std3__44plusIvEEE10Policy1000EPiSC_NS0_13ScanTileStateIiLb1EEES9_NS0_8NullTypeEjiLb0ESF_EEvT0_T1_T2_iT3_T4_T5__param_1];
	add.s32 	%r941, %r1000, %r9;
	add.s32 	%r942, %r10, %r941;
	add.s32 	%r943, %r11, %r942;
	add.s32 	%r944, %r12, %r943;
	add.s32 	%r945, %r13, %r944;
	add.s32 	%r946, %r14, %r945;
	add.s32 	%r947, %r15, %r946;
	add.s32 	%r948, %r16, %r947;
	add.s32 	%r949, %r17, %r948;
	add.s32 	%r950, %r18, %r949;
	add.s32 	%r951, %r19, %r950;
	add.s32 	%r952, %r20, %r951;
	add.s32 	%r953, %r21, %r952;
	add.s32 	%r954, %r22, %r953;
	add.s32 	%r955, %r23, %r954;
	add.s32 	%r956, %r24, %r955;
	add.s32 	%r957, %r25, %r956;
	add.s32 	%r958, %r26, %r957;
	add.s32 	%r959, %r27, %r958;
	add.s32 	%r960, %r28, %r959;
	add.s32 	%r961, %r29, %r960;
	add.s32 	%r962, %r30, %r961;
	bar.sync 	0;
	st.shared.v2.u32 	[%r8], {%r941, %r942};
	st.shared.v2.u32 	[%r8+8], {%r943, %r944};
	st.shared.v2.u32 	[%r8+16], {%r945, %r946};
	st.shared.v2.u32 	[%r8+24], {%r947, %r948};
	st.shared.v2.u32 	[%r8+32], {%r949, %r950};
	st.shared.v2.u32 	[%r8+40], {%r951, %r952};
	st.shared.v2.u32 	[%r8+48], {%r953, %r954};
	st.shared.v2.u32 	[%r8+56], {%r955, %r956};
	st.shared.v2.u32 	[%r8+64], {%r957, %r958};
	st.shared.v2.u32 	[%r8+72], {%r959, %r960};
	st.shared.v2.u32 	[%r8+80], {%r961, %r962};
	bar.warp.sync 	-1;
	ld.shared.u32 	%r963, [%r7];
	ld.shared.u32 	%r964, [%r7+128];
	ld.shared.u32 	%r965, [%r7+256];
	ld.shared.u32 	%r966, [%r7+384];
	ld.shared.u32 	%r967, [%r7+512];
	ld.shared.u32 	%r968, [%r7+640];
	ld.shared.u32 	%r969, [%r7+768];
	ld.shared.u32 	%r970, [%r7+896];
	ld.shared.u32 	%r971, [%r7+1024];
	ld.shared.u32 	%r972, [%r7+1152];
	ld.shared.u32 	%r973, [%r7+1280];
	ld.shared.u32 	%r974, [%r7+1408];
	ld.shared.u32 	%r975, [%r7+1536];
	ld.shared.u32 	%r976, [%r7+1664];
	ld.shared.u32 	%r977, [%r7+1792];
	ld.shared.u32 	%r978, [%r7+1920];
	ld.shared.u32 	%r979, [%r7+2048];
	ld.shared.u32 	%r980, [%r7+2176];
	ld.shared.u32 	%r981, [%r7+2304];
	ld.shared.u32 	%r982, [%r7+2432];
	ld.shared.u32 	%r983, [%r7+2560];
	ld.shared.u32 	%r984, [%r7+2688];
	cvta.to.global.u64 	%rd53, %rd57;
	add.s64 	%rd55, %rd53, %rd39;
	st.global.u32 	[%rd55], %r963;
	st.global.u32 	[%rd55+128], %r964;
	st.global.u32 	[%rd55+256], %r965;
	st.global.u32 	[%rd55+384], %r966;
	st.global.u32 	[%rd55+512], %r967;
	st.global.u32 	[%rd55+640], %r968;
	st.global.u32 	[%rd55+768], %r969;
	st.global.u32 	[%rd55+896], %r970;
	st.global.u32 	[%rd55+1024], %r971;
	st.global.u32 	[%rd55+1152], %r972;
	st.global.u32 	[%rd55+1280], %r973;
	st.global.u32 	[%rd55+1408], %r974;
	st.global.u32 	[%rd55+1536], %r975;
	st.global.u32 	[%rd55+1664], %r976;
	st.global.u32 	[%rd55+1792], %r977;
	st.global.u32 	[%rd55+1920], %r978;
	st.global.u32 	[%rd55+2048], %r979;
	st.global.u32 	[%rd55+2176], %r980;
	st.global.u32 	[%rd55+2304], %r981;
	st.global.u32 	[%rd55+2432], %r982;
	st.global.u32 	[%rd55+2560], %r983;
	st.global.u32 	[%rd55+2688], %r984;
	bra.uni 	$L__BB15_140;
$L__BB15_26:
	setp.eq.s32 	%p2, %r3, 0;
	@%p2 bra 	$L__BB15_140;
	mul.wide.u32 	%rd14, %r2, 4;
	add.s64 	%rd15, %rd1, %rd14;
	mov.u32 	%r82, %tid.x;
	ld.global.u32 	%r1022, [%rd15];
	and.b32  	%r238, %r82, 31;
	and.b32  	%r239, %r82, 992;
	mul.lo.s32 	%r240, %r239, 22;
	or.b32  	%r84, %r240, %r238;
	setp.ge.u32 	%p3, %r84, %r3;
	shl.b32 	%r241, %r84, 2;
	cvt.u64.u32 	%rd16, %r241;
	add.s64 	%rd8, %rd15, %rd16;
	mov.u32 	%r1001, %r1022;
	@%p3 bra 	$L__BB15_29;
	ld.global.u32 	%r1001, [%rd8];
$L__BB15_29:
	add.s32 	%r242, %r84, 32;
	setp.ge.u32 	%p4, %r242, %r3;
	mov.u32 	%r1002, %r1022;
	@%p4 bra 	$L__BB15_31;
	ld.global.u32 	%r1002, [%rd8+128];
$L__BB15_31:
	add.s32 	%r89, %r84, 64;
	setp.ge.u32 	%p5, %r89, %r3;
	mov.u32 	%r1003, %r1022;
	@%p5 bra 	$L__BB15_33;
	ld.global.u32 	%r1003, [%rd8+256];
$L__BB15_33:
	add.s32 	%r92, %r84, 96;
	setp.ge.u32 	%p6, %r92, %r3;
	mov.u32 	%r1004, %r1022;
	@%p6 bra 	$L__BB15_35;
	ld.global.u32 	%r1004, [%rd8+384];
$L__BB15_35:
	add.s32 	%r95, %r84, 128;
	setp.ge.u32 	%p7, %r95, %r3;
	mov.u32 	%r1005, %r1022;
	@%p7 bra 	$L__BB15_37;
	ld.global.u32 	%r1005, [%rd8+512];
$L__BB15_37:
	add.s32 	%r243, %r84, 160;
	setp.ge.u32 	%p8, %r243, %r3;
	mov.u32 	%r1006, %r1022;
	@%p8 bra 	$L__BB15_39;
	ld.global.u32 	%r1006, [%rd8+640];
$L__BB15_39:
	add.s32 	%r244, %r84, 192;
	setp.ge.u32 	%p9, %r244, %r3;
	mov.u32 	%r1007, %r1022;
	@%p9 bra 	$L__BB15_41;
	ld.global.u32 	%r1007, [%rd8+768];
$L__BB15_41:
	add.s32 	%r102, %r84, 224;
	setp.ge.u32 	%p10, %r102, %r3;
	mov.u32 	%r1008, %r1022;
	@%p10 bra 	$L__BB15_43;
	ld.global.u32 	%r1008, [%rd8+896];
$L__BB15_43:
	add.s32 	%r245, %r84, 256;
	setp.ge.u32 	%p11, %r245, %r3;
	mov.u32 	%r1009, %r1022;
	@%p11 bra 	$L__BB15_45;
	ld.global.u32 	%r1009, [%rd8+1024];
$L__BB15_45:
	add.s32 	%r246, %r84, 288;
	setp.ge.u32 	%p12, %r246, %r3;
	mov.u32 	%r1010, %r1022;
	@%p12 bra 	$L__BB15_47;
	ld.global.u32 	%r1010, [%rd8+1152];
$L__BB15_47:
	add.s32 	%r247, %r84, 320;
	setp.ge.u32 	%p13, %r247, %r3;
	mov.u32 	%r1011, %r1022;
	@%p13 bra 	$L__BB15_49;
	ld.global.u32 	%r1011, [%rd8+1280];
$L__BB15_49:
	add.s32 	%r111, %r84, 352;
	setp.ge.u32 	%p14, %r111, %r3;
	mov.u32 	%r1012, %r1022;
	@%p14 bra 	$L__BB15_51;
	ld.global.u32 	%r1012, [%rd8+1408];
$L__BB15_51:
	add.s32 	%r114, %r84, 384;
	setp.ge.u32 	%p15, %r114, %r3;
	mov.u32 	%r1013, %r1022;
	@%p15 bra 	$L__BB15_53;
	ld.global.u32 	%r1013, [%rd8+1536];
$L__BB15_53:
	add.s32 	%r117, %r84, 416;
	setp.ge.u32 	%p16, %r117, %r3;
	mov.u32 	%r1014, %r1022;
	@%p16 bra 	$L__BB15_55;
	ld.global.u32 	%r1014, [%rd8+1664];
$L__BB15_55:
	add.s32 	%r120, %r84, 448;
	setp.ge.u32 	%p17, %r120, %r3;
	mov.u32 	%r1015, %r1022;
	@%p17 bra 	$L__BB15_57;
	ld.global.u32 	%r1015, [%rd8+1792];
$L__BB15_57:
	add.s32 	%r248, %r84, 480;
	setp.ge.u32 	%p18, %r248, %r3;
	mov.u32 	%r1016, %r1022;
	@%p18 bra 	$L__BB15_59;
	ld.global.u32 	%r1016, [%rd8+1920];
$L__BB15_59:
	add.s32 	%r125, %r84, 512;
	setp.ge.u32 	%p19, %r125, %r3;
	mov.u32 	%r1017, %r1022;
	@%p19 bra 	$L__BB15_61;
	ld.global.u32 	%r1017, [%rd8+2048];
$L__BB15_61:
	add.s32 	%r249, %r84, 544;
	setp.ge.u32 	%p20, %r249, %r3;
	mov.u32 	%r1018, %r1022;
	@%p20 bra 	$L__BB15_63;
	ld.global.u32 	%r1018, [%rd8+2176];
$L__BB15_63:
	add.s32 	%r250, %r84, 576;
	setp.ge.u32 	%p21, %r250, %r3;
	mov.u32 	%r1019, %r1022;
	@%p21 bra 	$L__BB15_65;
	ld.global.u32 	%r1019, [%rd8+2304];
$L__BB15_65:
	add.s32 	%r132, %r84, 608;
	setp.ge.u32 	%p22, %r132, %r3;
	mov.u32 	%r1020, %r1022;
	@%p22 bra 	$L__BB15_67;
	ld.global.u32 	%r1020, [%rd8+2432];
$L__BB15_67:
	add.s32 	%r251, %r84, 640;
	setp.ge.u32 	%p23, %r251, %r3;
	mov.u32 	%r1021, %r1022;
	@%p23 bra 	$L__BB15_69;
	ld.global.u32 	%r1021, [%rd8+2560];
$L__BB15_69:
	add.s32 	%r137, %r84, 672;
	setp.ge.u32 	%p24, %r137, %r3;
	@%p24 bra 	$L__BB15_71;
	ld.global.u32 	%r1022, [%rd8+2688];
$L__BB15_71:
	// begin inline asm
	mov.u32 %r252, %laneid;
	// end inline asm
	shr.u32 	%r141, %r82, 5;
	mad.lo.s32 	%r253, %r141, 704, %r252;
	shl.b32 	%r254, %r253, 2;
	mov.u32 	%r255, _ZZN3cub18CUB_300001_SM_10006detail4scan16DeviceScanKernelINS2_10policy_hubIiiijN4cuda3std3__44plusIvEEE10Policy1000EPiSC_NS0_13ScanTileStateIiLb1EEES9_NS0_8NullTypeEjiLb0ESF_EEvT0_T1_T2_iT3_T4_T5_E12temp_storage;
	add.s32 	%r142, %r255, %r254;
	st.shared.u32 	[%r142], %r1001;
	st.shared.u32 	[%r142+128], %r1002;
	st.shared.u32 	[%r142+256], %r1003;
	st.shared.u32 	[%r142+384], %r1004;
	st.shared.u32 	[%r142+512], %r1005;
	st.shared.u32 	[%r142+640], %r1006;
	st.shared.u32 	[%r142+768], %r1007;
	st.shared.u32 	[%r142+896], %r1008;
	st.shared.u32 	[%r142+1024], %r1009;
	st.shared.u32 	[%r142+1152], %r1010;
	st.shared.u32 	[%r142+1280], %r1011;
	st.shared.u32 	[%r142+1408], %r1012;
	st.shared.u32 	[%r142+1536], %r1013;
	st.shared.u32 	[%r142+1664], %r1014;
	st.shared.u32 	[%r142+1792], %r1015;
	st.shared.u32 	[%r142+1920], %r1016;
	st.shared.u32 	[%r142+2048], %r1017;
	st.shared.u32 	[%r142+2176], %r1018;
	st.shared.u32 	[%r142+2304], %r1019;
	st.shared.u32 	[%r142+2432], %r1020;
	st.shared.u32 	[%r142+2560], %r1021;
	st.shared.u32 	[%r142+2688], %r1022;
	bar.warp.sync 	-1;
	mad.lo.s32 	%r143, %r252, 84, %r142;
	ld.shared.v2.u32 	{%r144, %r145}, [%r143];
	ld.shared.v2.u32 	{%r146, %r147}, [%r143+8];
	ld.shared.v2.u32 	{%r148, %r149}, [%r143+16];
	ld.shared.v2.u32 	{%r150, %r151}, [%r143+24];
	ld.shared.v2.u32 	{%r152, %r153}, [%r143+32];
	ld.shared.v2.u32 	{%r154, %r155}, [%r143+40];
	ld.shared.v2.u32 	{%r156, %r157}, [%r143+48];
	ld.shared.v2.u32 	{%r158, %r159}, [%r143+56];
	ld.shared.v2.u32 	{%r160, %r161}, [%r143+64];
	ld.shared.v2.u32 	{%r162, %r163}, [%r143+72];
	ld.shared.v2.u32 	{%r164, %r165}, [%r143+80];
	bar.sync 	0;
	setp.ne.s32 	%p25, %r986, 0;
	@%p25 bra 	$L__BB15_75;
	add.s32 	%r485, %r145, %r144;
	add.s32 	%r486, %r146, %r485;
	add.s32 	%r487, %r147, %r486;
	add.s32 	%r488, %r148, %r487;
	add.s32 	%r489, %r149, %r488;
	add.s32 	%r490, %r150, %r489;
	add.s32 	%r491, %r151, %r490;
	add.s32 	%r492, %r152, %r491;
	add.s32 	%r493, %r153, %r492;
	add.s32 	%r494, %r154, %r493;
	add.s32 	%r495, %r155, %r494;
	add.s32 	%r496, %r156, %r495;
	add.s32 	%r497, %r157, %r496;
	add.s32 	%r498, %r158, %r497;
	add.s32 	%r499, %r159, %r498;
	add.s32 	%r500, %r160, %r499;
	add.s32 	%r501, %r161, %r500;
	add.s32 	%r502, %r162, %r501;
	add.s32 	%r503, %r163, %r502;
	add.s32 	%r504, %r164, %r503;
	add.s32 	%r459, %r165, %r504;
	mov.b32 	%r457, 1;
	mov.b32 	%r482, 0;
	mov.b32 	%r484, -1;
	// begin inline asm
	{  .reg .s32 r0;  .reg .pred p;  shfl.sync.up.b32 r0|p, %r459, %r457, %r482, %r484;  @p add.s32 r0, r0, %r459;  mov.s32 %r455, r0;}
	// end inline asm
	mov.b32 	%r463, 2;
	// begin inline asm
	{  .reg .s32 r0;  .reg .pred p;  shfl.sync.up.b32 r0|p, %r455, %r463, %r482, %r484;  @p add.s32 r0, r0, %r455;  mov.s32 %r461, r0;}
	// end inline asm
	mov.b32 	%r469, 4;
	// begin inline asm
	{  .reg .s32 r0;  .reg .pred p;  shfl.sync.up.b32 r0|p, %r461, %r469, %r482, %r484;  @p add.s32 r0, r0, %r461;  mov.s32 %r467, r0;}
	// end inline asm
	mov.b32 	%r475, 8;
	// begin inline asm
	{  .reg .s32 r0;  .reg .pred p;  shfl.sync.up.b32 r0|p, %r467, %r475, %r482, %r484;  @p add.s32 r0, r0, %r467;  mov.s32 %r473, r0;}
	// end inline asm
	mov.b32 	%r481, 16;
	// begin inline asm
	{  .reg .s32 r0;  .reg .pred p;  shfl.sync.up.b32 r0|p, %r473, %r481, %r482, %r484;  @p add.s32 r0, r0, %r473;  mov.s32 %r479, r0;}
	// end inline asm
	setp.ne.s32 	%p67, %r252, 31;
	@%p67 bra 	$L__BB15_74;
	shl.b32 	%r505, %r141, 2;
	mov.u32 	%r506, _ZZN3cub18CUB_300001_SM_10006detail4scan16DeviceScanKernelINS2_10policy_hubIiiijN4cuda3std3__44plusIvEEE10Policy1000EPiSC_NS0_13ScanTileStateIiLb1EEES9_NS0_8NullTypeEjiLb0ESF_EEvT0_T1_T2_iT3_T4_T5_E12temp_storage;
	add.s32 	%r507, %r506, %r505;
	st.shared.u32 	[%r507+16], %r479;
$L__BB15_74:
	sub.s32 	%r508, %r479, %r459;
	bar.sync 	0;
	ld.shared.v4.u32 	{%r509, %r510, %r511, %r512}, [_ZZN3cub18CUB_300001_SM_10006detail4scan16DeviceScanKernelINS2_10policy_hubIiiijN4cuda3std3__44plusIvEEE10Policy1000EPiSC_NS0_13ScanTileStateIiLb1EEES9_NS0_8NullTypeEjiLb0ESF_EEvT0_T1_T2_iT3_T4_T5_E12temp_storage+16];
	add.s32 	%r513, %r510, %r509;
	setp.eq.s32 	%p68, %r141, 2;
	selp.b32 	%r514, %r513, %r509, %p68;
	add.s32 	%r515, %r513, %r511;
	setp.eq.s32 	%p69, %r141, 3;
	selp.b32 	%r516, %r515, %r514, %p69;
	add.s32 	%r517, %r515, %r512;
	setp.eq.s32 	%p70, %r141, 4;
	selp.b32 	%r518, %r517, %r516, %p70;
	ld.shared.v4.u32 	{%r519, %r520, %r521, %r522}, [_ZZN3cub18CUB_300001_SM_10006detail4scan16DeviceScanKernelINS2_10policy_hubIiiijN4cuda3std3__44plusIvEEE10Policy1000EPiSC_NS0_13ScanTileStateIiLb1EEES9_NS0_8NullTypeEjiLb0ESF_EEvT0_T1_T2_iT3_T4_T5_E12temp_storage+32];
	add.s32 	%r523, %r517, %r519;
	setp.eq.s32 	%p71, %r141, 5;
	selp.b32 	%r524, %r523, %r518, %p71;
	add.s32 	%r525, %r523, %r520;
	setp.eq.s32 	%p72, %r141, 6;
	selp.b32 	%r526, %r525, %r524, %p72;
	add.s32 	%r527, %r525, %r521;
	setp.eq.s32 	%p73, %r141, 7;
	selp.b32 	%r528, %r527, %r526, %p73;
	add.s32 	%r529, %r527, %r522;
	setp.eq.s32 	%p74, %r141, 8;
	selp.b32 	%r530, %r529, %r528, %p74;
	.pragma "used_bytes_mask 4095";
	ld.shared.v4.u32 	{%r531, %r532, %r533, %r534}, [_ZZN3cub18CUB_300001_SM_10006detail4scan16DeviceScanKernelINS2_10policy_hubIiiijN4cuda3std3__44plusIvEEE10Policy1000EPiSC_NS0_13ScanTileStateIiLb1EEES9_NS0_8NullTypeEjiLb0ESF_EEvT0_T1_T2_iT3_T4_T5_E12temp_storage+48];
	add.s32 	%r535, %r529, %r531;
	setp.eq.s32 	%p75, %r141, 9;
	selp.b32 	%r536, %r535, %r530, %p75;
	add.s32 	%r537, %r535, %r532;
	setp.eq.s32 	%p76, %r141, 10;
	selp.b32 	%r538, %r537, %r536, %p76;
	add.s32 	%r539, %r537, %r533;
	setp.eq.s32 	%p77, %r141, 11;
	selp.b32 	%r540, %r539, %r538, %p77;
	setp.lt.u32 	%p78, %r82, 32;
	setp.eq.s32 	%p79, %r252, 0;
	selp.b32 	%r541, 0, %r508, %p79;
	add.s32 	%r542, %r540, %r541;
	selp.b32 	%r543, %r508, %r542, %p78;
	setp.eq.s32 	%p80, %r82, 0;
	selp.b32 	%r1037, 0, %r543, %p80;
	bra.uni 	$L__BB15_94;
$L__BB15_75:
	add.s32 	%r286, %r145, %r144;
	add.s32 	%r287, %r146, %r286;
	add.s32 	%r288, %r147, %r287;
	add.s32 	%r289, %r148, %r288;
	add.s32 	%r290, %r149, %r289;
	add.s32 	%r291, %r150, %r290;
	add.s32 	%r292, %r151, %r291;
	add.s32 	%r293, %r152, %r292;
	add.s32 	%r294, %r153, %r293;
	add.s32 	%r295, %r154, %r294;
	add.s32 	%r296, %r155, %r295;
	add.s32 	%r297, %r156, %r296;
	add.s32 	%r298, %r157, %r297;
	add.s32 	%r299, %r158, %r298;
	add.s32 	%r300, %r159, %r299;
	add.s32 	%r301, %r160, %r300;
	add.s32 	%r302, %r161, %r301;
	add.s32 	%r303, %r162, %r302;
	add.s32 	%r304, %r163, %r303;
	add.s32 	%r305, %r164, %r304;
	add.s32 	%r260, %r165, %r305;
	mov.b32 	%r258, 1;
	mov.b32 	%r283, 0;
	mov.b32 	%r285, -1;
	// begin inline asm
	{  .reg .s32 r0;  .reg .pred p;  shfl.sync.up.b32 r0|p, %r260, %r258, %r283, %r285;  @p add.s32 r0, r0, %r260;  mov.s32 %r256, r0;}
	// end inline asm
	mov.b32 	%r264, 2;
	// begin inline asm
	{  .reg .s32 r0;  .reg .pred p;  shfl.sync.up.b32 r0|p, %r256, %r264, %r283, %r285;  @p add.s32 r0, r0, %r256;  mov.s32 %r262, r0;}
	// end inline asm
	mov.b32 	%r270, 4;
	// begin inline asm
	{  .reg .s32 r0;  .reg .pred p;  shfl.sync.up.b32 r0|p, %r262, %r270, %r283, %r285;  @p add.s32 r0, r0, %r262;  mov.s32 %r268, r0;}
	// end inline asm
	mov.b32 	%r276, 8;
	// begin inline asm
	{  .reg .s32 r0;  .reg .pred p;  shfl.sync.up.b32 r0|p, %r268, %r276, %r283, %r285;  @p add.s32 r0, r0, %r268;  mov.s32 %r274, r0;}
	// end inline asm
	mov.b32 	%r282, 16;
	// begin inline asm
	{  .reg .s32 r0;  .reg .pred p;  shfl.sync.up.b32 r0|p, %r274, %r282, %r283, %r285;  @p add.s32 r0, r0, %r274;  mov.s32 %r280, r0;}
	// end inline asm
	setp.ne.s32 	%p26, %r252, 31;
	@%p26 bra 	$L__BB15_77;
	shl.b32 	%r306, %r141, 2;
	mov.u32 	%r307, _ZZN3cub18CUB_300001_SM_10006detail4scan16DeviceScanKernelINS2_10policy_hubIiiijN4cuda3std3__44plusIvEEE10Policy1000EPiSC_NS0_13ScanTileStateIiLb1EEES9_NS0_8NullTypeEjiLb0ESF_EEvT0_T1_T2_iT3_T4_T5_E12temp_storage;
	add.s32 	%r308, %r307, %r306;
	st.shared.u32 	[%r308+16], %r280;
$L__BB15_77:
	sub.s32 	%r309, %r280, %r260;
	bar.sync 	0;
	ld.shared.v4.u32 	{%r310, %r311, %r312, %r313}, [_ZZN3cub18CUB_300001_SM_10006detail4scan16DeviceScanKernelINS2_10policy_hubIiiijN4cuda3std3__44plusIvEEE10Policy1000EPiSC_NS0_13ScanTileStateIiLb1EEES9_NS0_8NullTypeEjiLb0ESF_EEvT0_T1_T2_iT3_T4_T5_E12temp_storage+16];
	add.s32 	%r314, %r311, %r310;
	setp.eq.s32 	%p27, %r141, 2;
	selp.b32 	%r315, %r314, %r310, %p27;
	add.s32 	%r316, %r314, %r312;
	setp.eq.s32 	%p28, %r141, 3;
	selp.b32 	%r317, %r316, %r315, %p28;
	add.s32 	%r318, %r316, %r313;
	setp.eq.s32 	%p29, %r141, 4;
	selp.b32 	%r319, %r318, %r317, %p29;
	ld.shared.v4.u32 	{%r320, %r321, %r322, %r323}, [_ZZN3cub18CUB_300001_SM_10006detail4scan16DeviceScanKernelINS2_10policy_hubIiiijN4cuda3std3__44plusIvEEE10Policy1000EPiSC_NS0_13ScanTileStateIiLb1EEES9_NS0_8NullTypeEjiLb0ESF_EEvT0_T1_T2_iT3_T4_T5_E12temp_storage+32];
	add.s32 	%r324, %r318, %r320;
	setp.eq.s32 	%p30, %r141, 5;
	selp.b32 	%r325, %r324, %r319, %p30;
	add.s32 	%r326, %r324, %r321;
	setp.eq.s32 	%p31, %r141, 6;
	selp.b32 	%r327, %r326, %r325, %p31;
	add.s32 	%r328, %r326, %r322;
	setp.eq.s32 	%p32, %r141, 7;
	selp.b32 	%r329, %r328, %r327, %p32;
	add.s32 	%r330, %r328, %r323;
	setp.eq.s32 	%p33, %r141, 8;
	selp.b32 	%r331, %r330, %r329, %p33;
	ld.shared.v4.u32 	{%r332, %r333, %r334, %r335}, [_ZZN3cub18CUB_300001_SM_10006detail4scan16DeviceScanKernelINS2_10policy_hubIiiijN4cuda3std3__44plusIvEEE10Policy1000EPiSC_NS0_13ScanTileStateIiLb1EEES9_NS0_8NullTypeEjiLb0ESF_EEvT0_T1_T2_iT3_T4_T5_E12temp_storage+48];
	add.s32 	%r336, %r330, %r332;
	setp.eq.s32 	%p34, %r141, 9;
	selp.b32 	%r337, %r336, %r331, %p34;
	add.s32 	%r338, %r336, %r333;
	setp.eq.s32 	%p35, %r141, 10;
	selp.b32 	%r339, %r338, %r337, %p35;
	add.s32 	%r340, %r338, %r334;
	setp.eq.s32 	%p36, %r141, 11;
	selp.b32 	%r341, %r340, %r339, %p36;
	add.s32 	%r171, %r340, %r335;
	setp.gt.u32 	%p37, %r82, 31;
	setp.lt.u32 	%p38, %r82, 32;
	setp.eq.s32 	%p39, %r252, 0;
	selp.b32 	%r342, 0, %r309, %p39;
	add.s32 	%r1036, %r341, %r342;
	selp.b32 	%r173, %r309, %r1036, %p38;
	@%p37 bra 	$L__BB15_93;
	setp.ne.s32 	%p40, %r82, 0;
	mul.wide.s32 	%rd17, %r986, 8;
	add.s64 	%rd9, %rd2, %rd17;
	@%p40 bra 	$L__BB15_80;
	st.shared.u32 	[_ZZN3cub18CUB_300001_SM_10006detail4scan16DeviceScanKernelINS2_10policy_hubIiiijN4cuda3std3__44plusIvEEE10Policy1000EPiSC_NS0_13ScanTileStateIiLb1EEES9_NS0_8NullTypeEjiLb0ESF_EEvT0_T1_T2_iT3_T4_T5_E12temp_storage+12], %r171;
	add.s64 	%rd18, %rd9, 256;
	mov.b32 	%r343, 100;
	// begin inline asm
	st.relaxed.gpu.v2.u32 [%rd18], {%r343, %r171};
	// end inline asm
$L__BB15_80:
	not.b32 	%r349, %r82;
	add.s32 	%r1031, %r986, %r349;
	mov.b32 	%r345, 830;
	// begin inline asm
	nanosleep.u32 %r345;
	// end inline asm
	mul.wide.s32 	%rd20, %r1031, 8;
	add.s64 	%rd21, %rd2, %rd20;
	add.s64 	%rd19, %rd21, 256;
	// begin inline asm
	ld.relaxed.gpu.v2.u32 {%r1033, %r1025}, [%rd19];
	// end inline asm
	mov.b32 	%r1026, 952;
$L__BB15_81:
	setp.eq.s32 	%p41, %r1033, 99;
	mov.b32 	%r350, -1;
	vote.sync.any.pred 	%p42, %p41, %r350;
	not.pred 	%p43, %p42;
	@%p43 bra 	$L__BB15_83;
	mul.lo.s32 	%r453, %r986, 16807;
	and.b32  	%r986, %r453, 2147483647;
	add.s32 	%r454, %r1026, 1;
	rem.u32 	%r450, %r986, %r454;
	// begin inline asm
	nanosleep.u32 %r450;
	// end inline asm
	shr.u32 	%r1026, %r1026, 1;
	// begin inline asm
	ld.relaxed.gpu.v2.u32 {%r1033, %r1025}, [%rd19];
	// end inline asm
	bra.uni 	$L__BB15_81;
$L__BB15_83:
	setp.eq.s32 	%p44, %r1033, 101;
	mov.b32 	%r377, -1;
	vote.sync.ballot.b32 	%r379, %p44, %r377;
	// begin inline asm
	mov.u32 %r352, %lanemask_ge;
	// end inline asm
	and.b32  	%r380, %r379, %r352;
	or.b32  	%r381, %r380, -2147483648;
	add.s32 	%r382, %r381, -1;
	not.b32 	%r383, %r381;
	and.b32  	%r384, %r383, %r382;
	popc.b32 	%r356, %r384;
	mov.b32 	%r355, 1;
	// begin inline asm
	shfl.sync.down.b32 %r353, %r1025, %r355, %r356, %r377;
	// end inline asm
	setp.lt.s32 	%p46, %r252, %r356;
	selp.b32 	%r385, %r353, 0, %p46;
	add.s32 	%r359, %r385, %r1025;
	mov.b32 	%r360, 2;
	// begin inline asm
	shfl.sync.down.b32 %r358, %r359, %r360, %r356, %r377;
	// end inline asm
	add.s32 	%r386, %r252, 2;
	setp.gt.s32 	%p47, %r386, %r356;
	selp.b32 	%r387, 0, %r358, %p47;
	add.s32 	%r364, %r359, %r387;
	mov.b32 	%r365, 4;
	// begin inline asm
	shfl.sync.down.b32 %r363, %r364, %r365, %r356, %r377;
	// end inline asm
	add.s32 	%r388, %r252, 4;
	setp.gt.s32 	%p48, %r388, %r356;
	selp.b32 	%r389, 0, %r363, %p48;
	add.s32 	%r369, %r364, %r389;
	mov.b32 	%r370, 8;
	// begin inline asm
	shfl.sync.down.b32 %r368, %r369, %r370, %r356, %r377;
	// end inline asm
	add.s32 	%r390, %r252, 8;
	setp.gt.s32 	%p49, %r390, %r356;
	selp.b32 	%r391, 0, %r368, %p49;
	add.s32 	%r374, %r369, %r391;
	mov.b32 	%r375, 16;
	// begin inline asm
	shfl.sync.down.b32 %r373, %r374, %r375, %r356, %r377;
	// end inline asm
	add.s32 	%r392, %r252, 16;
	setp.gt.s32 	%p50, %r392, %r356;
	selp.b32 	%r393, 0, %r373, %p50;
	add.s32 	%r1029, %r374, %r393;
	add.s64 	%rd10, %rd2, 256;
	mov.b32 	%r1027, 952;
$L__BB15_84:
	setp.ne.s32 	%p51, %r1033, 101;
	mov.b32 	%r394, -1;
	vote.sync.all.pred 	%p52, %p51, %r394;
	not.pred 	%p53, %p52;
	@%p53 bra 	$L__BB15_89;
	shr.u32 	%r1027, %r1027, 1;
	mul.wide.s32 	%rd24, %r1031, 8;
	add.s64 	%rd25, %rd10, %rd24;
	add.s64 	%rd23, %rd25, -256;
	// begin inline asm
	ld.relaxed.gpu.v2.u32 {%r1033, %r1034}, [%rd23];
	// end inline asm
	mov.u32 	%r1035, %r1027;
$L__BB15_86:
	setp.eq.s32 	%p57, %r1033, 99;
	mov.b32 	%r402, -1;
	vote.sync.any.pred 	%p58, %p57, %r402;
	not.pred 	%p59, %p58;
	@%p59 bra 	$L__BB15_88;
	mul.lo.s32 	%r448, %r986, 16807;
	and.b32  	%r986, %r448, 2147483647;
	add.s32 	%r449, %r1035, 1;
	rem.u32 	%r445, %r986, %r449;
	// begin inline asm
	nanosleep.u32 %r445;
	// end inline asm
	shr.u32 	%r1035, %r1035, 1;
	// begin inline asm
	ld.relaxed.gpu.v2.u32 {%r1033, %r1034}, [%rd23];
	// end inline asm
	bra.uni 	$L__BB15_86;
$L__BB15_88:
	setp.eq.s32 	%p60, %r1033, 101;
	mov.b32 	%r428, -1;
	vote.sync.ballot.b32 	%r429, %p60, %r428;
	and.b32  	%r430, %r429, %r352;
	or.b32  	%r431, %r430, -2147483648;
	add.s32 	%r432, %r431, -1;
	not.b32 	%r433, %r431;
	and.b32  	%r434, %r433, %r432;
	popc.b32 	%r407, %r434;
	mov.b32 	%r406, 1;
	// begin inline asm
	shfl.sync.down.b32 %r404, %r1034, %r406, %r407, %r428;
	// end inline asm
	setp.lt.s32 	%p62, %r252, %r407;
	selp.b32 	%r435, %r404, 0, %p62;
	add.s32 	%r410, %r435, %r1034;
	mov.b32 	%r411, 2;
	// begin inline asm
	shfl.sync.down.b32 %r409, %r410, %r411, %r407, %r428;
	// end inline asm
	add.s32 	%r436, %r252, 2;
	setp.gt.s32 	%p63, %r436, %r407;
	selp.b32 	%r437, 0, %r409, %p63;
	add.s32 	%r415, %r410, %r437;
	mov.b32 	%r416, 4;
	// begin inline asm
	shfl.sync.down.b32 %r414, %r415, %r416, %r407, %r428;
	// end inline asm
	add.s32 	%r438, %r252, 4;
	setp.gt.s32 	%p64, %r438, %r407;
	selp.b32 	%r439, 0, %r414, %p64;
	add.s32 	%r420, %r415, %r439;
	mov.b32 	%r421, 8;
	// begin inline asm
	shfl.sync.down.b32 %r419, %r420, %r421, %r407, %r428;
	// end inline asm
	add.s32 	%r440, %r252, 8;
	setp.gt.s32 	%p65, %r440, %r407;
	selp.b32 	%r441, 0, %r419, %p65;
	add.s32 	%r425, %r420, %r441;
	mov.b32 	%r426, 16;
	// begin inline asm
	shfl.sync.down.b32 %r424, %r425, %r426, %r407, %r428;
	// end inline asm
	add.s32 	%r442, %r252, 16;
	setp.gt.s32 	%p66, %r442, %r407;
	selp.b32 	%r443, 0, %r424, %p66;
	add.s32 	%r444, %r443, %r1029;
	add.s32 	%r1029, %r444, %r425;
	add.s32 	%r1031, %r1031, -32;
	bra.uni 	$L__BB15_84;
$L__BB15_89:
	@%p40 bra 	$L__BB15_91;
	add.s32 	%r397, %r1029, %r171;
	add.s64 	%rd22, %rd9, 256;
	mov.b32 	%r396, 101;
	// begin inline asm
	st.relaxed.gpu.v2.u32 [%rd22], {%r396, %r397};
	// end inline asm
	st.shared.u32 	[_ZZN3cub18CUB_300001_SM_10006detail4scan16DeviceScanKernelINS2_10policy_hubIiiijN4cuda3std3__44plusIvEEE10Policy1000EPiSC_NS0_13ScanTileStateIiLb1EEES9_NS0_8NullTypeEjiLb0ESF_EEvT0_T1_T2_iT3_T4_T5_E12temp_storage+4], %r1029;
	st.shared.u32 	[_ZZN3cub18CUB_300001_SM_10006detail4scan16DeviceScanKernelINS2_10policy_hubIiiijN4cuda3std3__44plusIvEEE10Policy1000EPiSC_NS0_13ScanTileStateIiLb1EEES9_NS0_8NullTypeEjiLb0ESF_EEvT0_T1_T2_iT3_T4_T5_E12temp_storage+8], %r397;
$L__BB15_91:
	setp.ne.s32 	%p55, %r252, 0;
	mov.u32 	%r1036, %r173;
	@%p55 bra 	$L__BB15_93;
	st.shared.u32 	[_ZZN3cub18CUB_300001_SM_10006detail4scan16DeviceScanKernelINS2_10policy_hubIiiijN4cuda3std3__44plusIvEEE10Policy1000EPiSC_NS0_13ScanTileStateIiLb1EEES9_NS0_8NullTypeEjiLb0ESF_EEvT0_T1_T2_iT3_T4_T5_E12temp_storage+76], %r1029;
	mov.u32 	%r1036, %r1029;
$L__BB15_93:
	bar.sync 	0;
	setp.eq.s32 	%p56, %r82, 0;
	ld.shared.u32 	%r398, [_ZZN3cub18CUB_300001_SM_10006detail4scan16DeviceScanKernelINS2_10policy_hubIiiijN4cuda3std3__44plusIvEEE10Policy1000EPiSC_NS0_13ScanTileStateIiLb1EEES9_NS0_8NullTypeEjiLb0ESF_EEvT0_T1_T2_iT3_T4_T5_E12temp_storage+76];
	selp.b32 	%r399, 0, %r398, %p56;
	add.s32 	%r1037, %r399, %r1036;
$L__BB15_94:
	add.s32 	%r544, %r1037, %r144;
	add.s32 	%r545, %r145, %r544;
	add.s32 	%r546, %r146, %r545;
	add.s32 	%r547, %r147, %r546;
	add.s32 	%r548, %r148, %r547;
	add.s32 	%r549, %r149, %r548;
	add.s32 	%r550, %r150, %r549;
	add.s32 	%r551, %r151, %r550;
	add.s32 	%r552, %r152, %r551;
	add.s32 	%r553, %r153, %r552;
	add.s32 	%r554, %r154, %r553;
	add.s32 	%r555, %r155, %r554;
	add.s32 	%r556, %r156, %r555;
	add.s32 	%r557, %r157, %r556;
	add.s32 	%r558, %r158, %r557;
	add.s32 	%r559, %r159, %r558;
	add.s32 	%r560, %r160, %r559;
	add.s32 	%r561, %r161, %r560;
	add.s32 	%r562, %r162, %r561;
	add.s32 	%r563, %r163, %r562;
	add.s32 	%r564, %r164, %r563;
	add.s32 	%r565, %r165, %r564;
	bar.sync 	0;
	st.shared.v2.u32 	[%r143], {%r544, %r545};
	st.shared.v2.u32 	[%r143+8], {%r546, %r547};
	st.shared.v2.u32 	[%r143+16], {%r548, %r549};
	st.shared.v2.u32 	[%r143+24], {%r550, %r551};
	st.shared.v2.u32 	[%r143+32], {%r552, %r553};
	st.shared.v2.u32 	[%r143+40], {%r554, %r555};
	st.shared.v2.u32 	[%r143+48], {%r556, %r557};
	st.shared.v2.u32 	[%r143+56], {%r558, %r559};
	st.shared.v2.u32 	[%r143+64], {%r560, %r561};
	st.shared.v2.u32 	[%r143+72], {%r562, %r563};
	st.shared.v2.u32 	[%r143+80], {%r564, %r565};
	bar.warp.sync 	-1;
	ld.shared.u32 	%r212, [%r142];
	ld.shared.u32 	%r213, [%r142+128];
	ld.shared.u32 	%r214, [%r142+256];
	ld.shared.u32 	%r215, [%r142+384];
	ld.shared.u32 	%r216, [%r142+512];
	ld.shared.u32 	%r217, [%r142+640];
	ld.shared.u32 	%r218, [%r142+768];
	ld.shared.u32 	%r219, [%r142+896];
	ld.shared.u32 	%r220, [%r142+1024];
	ld.shared.u32 	%r221, [%r142+1152];
	ld.shared.u32 	%r222, [%r142+1280];
	ld.shared.u32 	%r223, [%r142+1408];
	ld.shared.u32 	%r224, [%r142+1536];
	ld.shared.u32 	%r225, [%r142+1664];
	ld.shared.u32 	%r226, [%r142+1792];
	ld.shared.u32 	%r227, [%r142+1920];
	ld.shared.u32 	%r228, [%r142+2048];
	ld.shared.u32 	%r229, [%r142+2176];
	ld.shared.u32 	%r230, [%r142+2304];
	ld.shared.u32 	%r231, [%r142+2432];
	ld.shared.u32 	%r232, [%r142+2560];
	ld.shared.u32 	%r233, [%r142+2688];
	setp.ne.s32 	%p81, %r82, 0;
	@%p81 bra 	$L__BB15_96;
	st.volatile.shared.u32 	[_ZZN3cub18CUB_300001_SM_10006detail4scan16DeviceScanKernelINS2_10policy_hubIiiijN4cuda3std3__44plusIvEEE10Policy1000EPiSC_NS0_13ScanTileStateIiLb1EEES9_NS0_8NullTypeEjiLb0ESF_EEvT0_T1_T2_iT3_T4_T5_E12temp_storage+33792], %r3;
$L__BB15_96:
	ld.param.u32 	%r985, [_ZN3cub18CUB_300001_SM_10006detail4scan16DeviceScanKernelINS2_10policy_hubIiiijN4cuda3std3__44plusIvEEE10Policy1000EPiSC_NS0_13ScanTileStateIiLb1EEES9_NS0_8NullTypeEjiLb0ESF_EEvT0_T1_T2_iT3_T4_T5__param_3];
	ld.param.u64 	%rd56, [_ZN3cub18CUB_300001_SM_10006detail4scan16DeviceScanKernelINS2_10policy_hubIiiijN4cuda3std3__44plusIvEEE10Policy1000EPiSC_NS0_13ScanTileStateIiLb1EEES9_NS0_8NullTypeEjiLb0ESF_EEvT0_T1_T2_iT3_T4_T5__param_1];
	bar.sync 	0;
	ld.volatile.shared.u32 	%r234, [_ZZN3cub18CUB_300001_SM_10006detail4scan16DeviceScanKernelINS2_10policy_hubIiiijN4cuda3std3__44plusIvEEE10Policy1000EPiSC_NS0_13ScanTileStateIiLb1EEES9_NS0_8NullTypeEjiLb0ESF_EEvT0_T1_T2_iT3_T4_T5_E12temp_storage+33792];
	setp.ge.s32 	%p82, %r84, %r234;
	cvt.u64.u32 	%rd32, %r84;
	mov.u32 	%r566, %ctaid.x;
	add.s32 	%r567, %r985, %r566;
	mul.lo.s32 	%r568, %r567, 8448;
	cvt.u64.u32 	%rd33, %r568;
	add.s64 	%rd34, %rd32, %rd33;
	cvta.to.global.u64 	%rd35, %rd56;
	shl.b64 	%rd36, %rd34, 2;
	add.s64 	%rd11, %rd35, %rd36;
	@%p82 bra 	$L__BB15_98;
	st.global.u32 	[%rd11], %r212;
$L__BB15_98:
	mov.u32 	%r569, %tid.x;
	and.b32  	%r570, %r569, 992;
	mul.lo.s32 	%r571, %r570, 22;
	and.b32  	%r572, %r569, 31;
	or.b32  	%r573, %r571, %r572;
	or.b32  	%r574, %r573, 32;
	setp.ge.s32 	%p83, %r574, %r234;
	@%p83 bra 	$L__BB15_100;
	st.global.u32 	[%rd11+128], %r213;
$L__BB15_100:
	setp.ge.s32 	%p84, %r89, %r234;
	@%p84 bra 	$L__BB15_102;
	st.global.u32 	[%rd11+256], %r214;
$L__BB15_102:
	setp.ge.s32 	%p85, %r92, %r234;
	@%p85 bra 	$L__BB15_104;
	st.global.u32 	[%rd11+384], %r215;
$L__BB15_104:
	setp.ge.s32 	%p86, %r95, %r234;
	@%p86 bra 	$L__BB15_106;
	st.global.u32 	[%rd11+512], %r216;
$L__BB15_106:
	add.s32 	%r580, %r573, 160;
	setp.ge.s32 	%p87, %r580, %r234;
	@%p87 bra 	$L__BB15_108;
	st.global.u32 	[%rd11+640], %r217;
$L__BB15_108:
	add.s32 	%r586, %r573, 192;
	setp.ge.s32 	%p88, %r586, %r234;
	@%p88 bra 	$L__BB15_110;
	st.global.u32 	[%rd11+768], %r218;
$L__BB15_110:
	setp.ge.s32 	%p89, %r102, %r234;
	@%p89 bra 	$L__BB15_112;
	st.global.u32 	[%rd11+896], %r219;
$L__BB15_112:
	add.s32 	%r592, %r573, 256;
	setp.ge.s32 	%p90, %r592, %r234;
	@%p90 bra 	$L__BB15_114;
	st.global.u32 	[%rd11+1024], %r220;
$L__BB15_114:
	add.s32 	%r598, %r573, 288;
	setp.ge.s32 	%p91, %r598, %r234;
	@%p91 bra 	$L__BB15_116;
	st.global.u32 	[%rd11+1152], %r221;
$L__BB15_116:
	add.s32 	%r604, %r573, 320;
	setp.ge.s32 	%p92, %r604, %r234;
	@%p92 bra 	$L__BB15_118;
	st.global.u32 	[%rd11+1280], %r222;
$L__BB15_118:
	setp.ge.s32 	%p93, %r111, %r234;
	@%p93 bra 	$L__BB15_120;
	st.global.u32 	[%rd11+1408], %r223;
$L__BB15_120:
	setp.ge.s32 	%p94, %r114, %r234;
	@%p94 bra 	$L__BB15_122;
	st.global.u32 	[%rd11+1536], %r224;
$L__BB15_122:
	setp.ge.s32 	%p95, %r117, %r234;
	@%p95 bra 	$L__BB15_124;
	st.global.u32 	[%rd11+1664], %r225;
$L__BB15_124:
	setp.ge.s32 	%p96, %r120, %r234;
	@%p96 bra 	$L__BB15_126;
	st.global.u32 	[%rd11+1792], %r226;
$L__BB15_126:
	add.s32 	%r610, %r573, 480;
	setp.ge.s32 	%p97, %r610, %r234;
	@%p97 bra 	$L__BB15_128;
	st.global.u32 	[%rd11+1920], %r227;
$L__BB15_128:
	setp.ge.s32 	%p98, %r125, %r234;
	@%p98 bra 	$L__BB15_130;
	st.global.u32 	[%rd11+2048], %r228;
$L__BB15_130:
	add.s32 	%r616, %r573, 544;
	setp.ge.s32 	%p99, %r616, %r234;
	@%p99 bra 	$L__BB15_132;
	st.global.u32 	[%rd11+2176], %r229;
$L__BB15_132:
	add.s32 	%r622, %r573, 576;
	setp.ge.s32 	%p100, %r622, %r234;
	@%p100 bra 	$L__BB15_134;
	st.global.u32 	[%rd11+2304], %r230;
$L__BB15_134:
	setp.ge.s32 	%p101, %r132, %r234;
	@%p101 bra 	$L__BB15_136;
	st.global.u32 	[%rd11+2432], %r231;
$L__BB15_136:
	add.s32 	%r628, %r573, 640;
	setp.ge.s32 	%p102, %r628, %r234;
	@%p102 bra 	$L__BB15_138;
	st.global.u32 	[%rd11+2560], %r232;
$L__BB15_138:
	setp.ge.s32 	%p103, %r137, %r234;
	@%p103 bra 	$L__BB15_140;
	st.global.u32 	[%rd11+2688], %r233;
$L__BB15_140:
	ret;

}
	// .globl	_ZN3cub18CUB_300001_SM_10006detail4scan16DeviceScanKernelINS2_10policy_hubIiiimN4cuda3std3__44plusIvEEE10Policy1000EPiSC_NS0_13ScanTileStateIiLb1EEES9_NS0_8NullTypeEmiLb0ESF_EEvT0_T1_T2_iT3_T4_T5_
.visible .entry _ZN3cub18CUB_300001_SM_10006detail4scan16DeviceScanKernelINS2_10policy_hubIiiimN4cuda3std3__44plusIvEEE10Policy1000EPiSC_NS0_13ScanTileStateIiLb1EEES9_NS0_8NullTypeEmiLb0ESF_EEvT0_T1_T2_iT3_T4_T5_(
	.param .u64 .ptr .align 1 _ZN3cub18CUB_300001_SM_10006detail4scan16DeviceScanKernelINS2_10policy_hubIiiimN4cuda3std3__44plusIvEEE10Policy1000EPiSC_NS0_13ScanTileStateIiLb1EEES9_NS0_8NullTypeEmiLb0ESF_EEvT0_T1_T2_iT3_T4_T5__param_0,
	.param .u64 .ptr .align 1 _ZN3cub18CUB_300001_SM_10006detail4scan16DeviceScanKernelINS2_10policy_hubIiiimN4cuda3std3__44plusIvEEE10Policy1000EPiSC_NS0_13ScanTileStateIiLb1EEES9_NS0_8NullTypeEmiLb0ESF_EEvT0_T1_T2_iT3_T4_T5__param_1,
	.param .align 8 .b8 _ZN3cub18CUB_300001_SM_10006detail4scan16DeviceScanKernelINS2_10policy_hubIiiimN4cuda3std3__44plusIvEEE10Policy1000EPiSC_NS0_13ScanTileStateIiLb1EEES9_NS0_8NullTypeEmiLb0ESF_EEvT0_T1_T2_iT3_T4_T5__param_2[8],
	.param .u32 _ZN3cub18CUB_300001_SM_10006detail4scan16DeviceScanKernelINS2_10policy_hubIiiimN4cuda3std3__44plusIvEEE10Policy1000EPiSC_NS0_13ScanTileStateIiLb1EEES9_NS0_8NullTypeEmiLb0ESF_EEvT0_T1_T2_iT3_T4_T5__param_3,
	.param .align 1 .b8 _ZN3cub18CUB_300001_SM_10006detail4scan16DeviceScanKernelINS2_10policy_hubIiiimN4cuda3std3__44plusIvEEE10Policy1000EPiSC_NS0_13ScanTileStateIiLb1EEES9_NS0_8NullTypeEmiLb0ESF_EEvT0_T1_T2_iT3_T4_T5__param_4[1],
	.param .align 1 .b8 _ZN3cub18CUB_300001_SM_10006detail4scan16DeviceScanKernelINS2_10policy_hubIiiimN4cuda3std3__44plusIvEEE10Policy1000EPiSC_NS0_13ScanTileStateIiLb1EEES9_NS0_8NullTypeEmiLb0ESF_EEvT0_T1_T2_iT3_T4_T5__param_5[1],
	.param .u64 _ZN3cub18CUB_300001_SM_10006detail4scan16DeviceScanKernelINS2_10policy_hubIiiimN4cuda3std3__44plusIvEEE10Policy1000EPiSC_NS0_13ScanTileStateIiLb1EEES9_NS0_8NullTypeEmiLb0ESF_EEvT0_T1_T2_iT3_T4_T5__param_6
)
.maxntid 416
{
	.reg .pred 	%p<158>;
	.reg .b32 	%r<1017>;
	.reg .b64 	%rd<94>;
	// demoted variable
	.shared .align 16 .b8 _ZZN3cub18CUB_300001_SM_10006detail4scan16DeviceScanKernelINS2_10policy_hubIiiimN4cuda3std3__44plusIvEEE10Policy1000EPiSC_NS0_13ScanTileStateIiLb1EEES9_NS0_8NullTypeEmiLb0ESF_EEvT0_T1_T2_iT3_T4_T5_E12temp_storage[31632];
	ld.param.u64 	%rd14, [_ZN3cub18CUB_300001_SM_10006detail4scan16DeviceScanKernelINS2_10policy_hubIiiimN4cuda3std3__44plusIvEEE10Policy1000EPiSC_NS0_13ScanTileStateIiLb1EEES9_NS0_8NullTypeEmiLb0ESF_EEvT0_T1_T2_iT3_T4_T5__param_0];
	ld.param.u64 	%rd1, [_ZN3cub18CUB_300001_SM_10006detail4scan16DeviceScanKernelINS2_10policy_hubIiiimN4cuda3std3__44plusIvEEE10Policy1000EPiSC_NS0_13ScanTileStateIiLb1EEES9_NS0_8NullTypeEmiLb0ESF_EEvT0_T1_T2_iT3_T4_T5__param_2];
	ld.param.u32 	%r202, [_ZN3cub18CUB_300001_SM_10006detail4scan16DeviceScanKernelINS2_10policy_hubIiiimN4cuda3std3__44plusIvEEE10Policy1000EPiSC_NS0_13ScanTileStateIiLb1EEES9_NS0_8NullTypeEmiLb0ESF_EEvT0_T1_T2_iT3_T4_T5__param_3];
	ld.param.u64 	%rd16, [_ZN3cub18CUB_300001_SM_10006detail4scan16DeviceScanKernelINS2_10policy_hubIiiimN4cuda3std3__44plusIvEEE10Policy1000EPiSC_NS0_13ScanTileStateIiLb1EEES9_NS0_8NullTypeEmiLb0ESF_EEvT0_T1_T2_iT3_T4_T5__param_6];
	mov.u32 	%r203, %ctaid.x;
	add.s32 	%r1, %r202, %r203;
	mul.wide.s32 	%rd2, %r1, 7904;
	sub.s64 	%rd3, %rd16, %rd2;
	setp.lt.u64 	%p1, %rd3, 7905;
	@%p1 bra 	$L__BB16_26;
	mov.u32 	%r2, %tid.x;
	and.b32  	%r652, %r2, 31;
	and.b32  	%r653, %r2, 992;
	mul.lo.s32 	%r654, %r653, 19;
	or.b32  	%r655, %r654, %r652;
	cvt.u64.u32 	%rd75, %r655;
	add.s64 	%rd4, %rd2, %rd75;
	shl.b64 	%rd76, %rd4, 2;
	add.s64 	%rd56, %rd14, %rd76;
	// begin inline asm
	ld.ca.u32 %r632, [%rd56];
	// end inline asm
	add.s64 	%rd57, %rd56, 128;
	// begin inline asm
	ld.ca.u32 %r633, [%rd57];
	// end inline asm
	add.s64 	%rd58, %rd56, 256;
	// begin inline asm
	ld.ca.u32 %r634, [%rd58];
	// end inline asm
	add.s64 	%rd59, %rd56, 384;
	// begin inline asm
	ld.ca.u32 %r635, [%rd59];
	// end inline asm
	add.s64 	%rd60, %rd56, 512;
	// begin inline asm
	ld.ca.u32 %r636, [%rd60];
	// end inline asm
	add.s64 	%rd61, %rd56, 640;
	// begin inline asm
	ld.ca.u32 %r637, [%rd61];
	// end inline asm
	add.s64 	%rd62, %rd56, 768;
	// begin inline asm
	ld.ca.u32 %r638, [%rd62];
	// end inline asm
	add.s64 	%rd63, %rd56, 896;
	// begin inline asm
	ld.ca.u32 %r639, [%rd63];
	// end inline asm
	add.s64 	%rd64, %rd56, 1024;
	// begin inline asm
	ld.ca.u32 %r640, [%rd64];
	// end inline asm
	add.s64 	%rd65, %rd56, 1152;
	// begin inline asm
	ld.ca.u32 %r641, [%rd65];
	// end inline asm
	add.s64 	%rd66, %rd56, 1280;
	// begin inline asm
	ld.ca.u32 %r642, [%rd66];
	// end inline asm
	add.s64 	%rd67, %rd56, 1408;
	// begin inline asm
	ld.ca.u32 %r643, [%rd67];
	// end inline asm
	add.s64 	%rd68, %rd56, 1536;
	// begin inline asm
	ld.ca.u32 %r644, [%rd68];
	// end inline asm
	add.s64 	%rd69, %rd56, 1664;
	// begin inline asm
	ld.ca.u32 %r645, [%rd69];
	// end inline asm
	add.s64 	%rd70, %rd56, 1792;
	// begin inline asm
	ld.ca.u32 %r646, [%rd70];
	// end inline asm
	add.s64 	%rd71, %rd56, 1920;
	// begin inline asm
	ld.ca.u32 %r647, [%rd71];
	// end inline asm
	add.s64 	%rd72, %rd56, 2048;
	// begin inline asm
	ld.ca.u32 %r648, [%rd72];
	// end inline asm
	add.s64 	%rd73, %rd56, 2176;
	// begin inline asm
	ld.ca.u32 %r649, [%rd73];
	// end inline asm
	add.s64 	%rd74, %rd56, 2304;
	// begin inline asm
	ld.ca.u32 %r650, [%rd74];
	// end inline asm
	// begin inline asm
	mov.u32 %r651, %laneid;
	// end inline asm
	shr.u32 	%r4, %r2, 5;
	mad.lo.s32 	%r656, %r4, 608, %r651;
	shl.b32 	%r657, %r656, 2;
	mov.u32 	%r658, _ZZN3cub18CUB_300001_SM_10006detail4scan16DeviceScanKernelINS2_10policy_hubIiiimN4cuda3std3__44plusIvEEE10Policy1000EPiSC_NS0_13ScanTileStateIiLb1EEES9_NS0_8NullTypeEmiLb0ESF_EEvT0_T1_T2_iT3_T4_T5_E12temp_storage;
	add.s32 	%r5, %r658, %r657;
	st.shared.u32 	[%r5], %r632;
	st.shared.u32 	[%r5+128], %r633;
	st.shared.u32 	[%r5+256], %r634;
	st.shared.u32 	[%r5+384], %r635;
	st.shared.u32 	[%r5+512], %r636;
	st.shared.u32 	[%r5+640], %r637;
	st.shared.u32 	[%r5+768], %r638;
	st.shared.u32 	[%r5+896], %r639;
	st.shared.u32 	[%r5+1024], %r640;
	st.shared.u32 	[%r5+1152], %r641;
	st.shared.u32 	[%r5+1280], %r642;
	st.shared.u32 	[%r5+1408], %r643;
	st.shared.u32 	[%r5+1536], %r644;
	st.shared.u32 	[%r5+1664], %r645;
	st.shared.u32 	[%r5+1792], %r646;
	st.shared.u32 	[%r5+1920], %r647;
	st.shared.u32 	[%r5+2048], %r648;
	st.shared.u32 	[%r5+2176], %r649;
	st.shared.u32 	[%r5+2304], %r650;
	bar.warp.sync 	-1;
	mad.lo.s32 	%r6, %r651, 72, %r5;
	ld.shared.u32 	%r7, [%r6];
	ld.shared.u32 	%r8, [%r6+4];
	ld.shared.u32 	%r9, [%r6+8];
	ld.shared.u32 	%r10, [%r6+12];
	ld.shared.u32 	%r11, [%r6+16];
	ld.shared.u32 	%r12, [%r6+20];
	ld.shared.u32 	%r13, [%r6+24];
	ld.shared.u32 	%r14, [%r6+28];
	ld.shared.u32 	%r15, [%r6+32];
	ld.shared.u32 	%r16, [%r6+36];
	ld.shared.u32 	%r17, [%r6+40];
	ld.shared.u32 	%r18, [%r6+44];
	ld.shared.u32 	%r19, [%r6+48];
	ld.shared.u32 	%r20, [%r6+52];
	ld.shared.u32 	%r21, [%r6+56];
	ld.shared.u32 	%r22, [%r6+60];
	ld.shared.u32 	%r23, [%r6+64];
	ld.shared.u32 	%r24, [%r6+68];
	ld.shared.u32 	%r25, [%r6+72];
	bar.sync 	0;
	setp.ne.s32 	%p100, %r1, 0;
	@%p100 bra 	$L__BB16_6;
	add.s32 	%r876, %r8, %r7;
	add.s32 	%r877, %r9, %r876;
	add.s32 	%r878, %r10, %r877;
	add.s32 	%r879, %r11, %r878;
	add.s32 	%r880, %r12, %r879;
	add.s32 	%r881, %r13, %r880;
	add.s32 	%r882, %r14, %r881;
	add.s32 	%r883, %r15, %r882;
	add.s32 	%r884, %r16, %r883;
	add.s32 	%r885, %r17, %r884;
	add.s32 	%r886, %r18, %r885;
	add.s32 	%r887, %r19, %r886;
	add.s32 	%r888, %r20, %r887;
	add.s32 	%r889, %r21, %r888;
	add.s32 	%r890, %r22, %r889;
	add.s32 	%r891, %r23, %r890;
	add.s32 	%r892, %r24, %r891;
	add.s32 	%r850, %r25, %r892;
	mov.b32 	%r848, 1;
	mov.b32 	%r873, 0;
	mov.b32 	%r875, -1;
	// begin inline asm
	{  .reg .s32 r0;  .reg .pred p;  shfl.sync.up.b32 r0|p, %r850, %r848, %r873, %r875;  @p add.s32 r0, r0, %r850;  mov.s32 %r846, r0;}
	// end inline asm
	mov.b32 	%r854, 2;
	// begin inline asm
	{  .reg .s32 r0;  .reg .pred p;  shfl.sync.up.b32 r0|p, %r846, %r854, %r873, %r875;  @p add.s32 r0, r0, %r846;  mov.s32 %r852, r0;}
	// end inline asm
	mov.b32 	%r860, 4;
	// begin inline asm
	{  .reg .s32 r0;  .reg .pred p;  shfl.sync.up.b32 r0|p, %r852, %r860, %r873, %r875;  @p add.s32 r0, r0, %r852;  mov.s32 %r858, r0;}
	// end inline asm
	mov.b32 	%r866, 8;
	// begin inline asm
	{  .reg .s32 r0;  .reg .pred p;  shfl.sync.up.b32 r0|p, %r858, %r866, %r873, %r875;  @p add.s32 r0, r0, %r858;  mov.s32 %r864, r0;}
	// end inline asm
	mov.b32 	%r872, 16;
	// begin inline asm
	{  .reg .s32 r0;  .reg .pred p;  shfl.sync.up.b32 r0|p, %r864, %r872, %r873, %r875;  @p add.s32 r0, r0, %r864;  mov.s32 %r870, r0;}
	// end inline asm
	setp.ne.s32 	%p143, %r651, 31;
	@%p143 bra 	$L__BB16_4;
	shl.b32 	%r893, %r4, 2;
	mov.u32 	%r894, _ZZN3cub18CUB_300001_SM_10006detail4scan16DeviceScanKernelINS2_10policy_hubIiiimN4cuda3std3__44plusIvEEE10Policy1000EPiSC_NS0_13ScanTileStateIiLb1EEES9_NS0_8NullTypeEmiLb0ESF_EEvT0_T1_T2_iT3_T4_T5_E12temp_storage;
	add.s32 	%r895, %r894, %r893;
	st.shared.u32 	[%r895+16], %r870;
$L__BB16_4:
	sub.s32 	%r896, %r870, %r850;
	bar.sync 	0;
	ld.shared.v4.u32 	{%r897, %r898, %r899, %r900}, [_ZZN3cub18CUB_300001_SM_10006detail4scan16DeviceScanKernelINS2_10policy_hubIiiimN4cuda3std3__44plusIvEEE10Policy1000EPiSC_NS0_13ScanTileStateIiLb1EEES9_NS0_8NullTypeEmiLb0ESF_EEvT0_T1_T2_iT3_T4_T5_E12temp_storage+16];
	add.s32 	%r901, %r898, %r897;
	setp.eq.s32 	%p144, %r4, 2;
	selp.b32 	%r902, %r901, %r897, %p144;
	add.s32 	%r903, %r901, %r899;
	setp.eq.s32 	%p145, %r4, 3;
	selp.b32 	%r904, %r903, %r902, %p145;
	add.s32 	%r905, %r903, %r900;
	setp.eq.s32 	%p146, %r4, 4;
	selp.b32 	%r906, %r905, %r904, %p146;
	ld.shared.v4.u32 	{%r907, %r908, %r909, %r910}, [_ZZN3cub18CUB_300001_SM_10006detail4scan16DeviceScanKernelINS2_10policy_hubIiiimN4cuda3std3__44plusIvEEE10Policy1000EPiSC_NS0_13ScanTileStateIiLb1EEES9_NS0_8NullTypeEmiLb0ESF_EEvT0_T1_T2_iT3_T4_T5_E12temp_storage+32];
	add.s32 	%r911, %r905, %r907;
	setp.eq.s32 	%p147, %r4, 5;
	selp.b32 	%r912, %r911, %r906, %p147;
	add.s32 	%r913, %r911, %r908;
	setp.eq.s32 	%p148, %r4, 6;
	selp.b32 	%r914, %r913, %r912, %p148;
	add.s32 	%r915, %r913, %r909;
	setp.eq.s32 	%p149, %r4, 7;
	selp.b32 	%r916, %r915, %r914, %p149;
	add.s32 	%r917, %r915, %r910;
	setp.eq.s32 	%p150, %r4, 8;
	selp.b32 	%r918, %r917, %r916, %p150;
	ld.shared.v4.u32 	{%r919, %r920, %r921, %r922}, [_ZZN3cub18CUB_300001_SM_10006detail4scan16DeviceScanKernelINS2_10policy_hubIiiimN4cuda3std3__44plusIvEEE10Policy1000EPiSC_NS0_13ScanTileStateIiLb1EEES9_NS0_8NullTypeEmiLb0ESF_EEvT0_T1_T2_iT3_T4_T5_E12temp_storage+48];
	add.s32 	%r923, %r917, %r919;
	setp.eq.s32 	%p151, %r4, 9;
	selp.b32 	%r924, %r923, %r918, %p151;
	add.s32 	%r925, %r923, %r920;
	setp.eq.s32 	%p152, %r4, 10;
	selp.b32 	%r926, %r925, %r924, %p152;
	add.s32 	%r927, %r925, %r921;
	setp.eq.s32 	%p153, %r4, 11;
	selp.b32 	%r928, %r927, %r926, %p153;
	add.s32 	%r28, %r927, %r922;
	setp.eq.s32 	%p154, %r4, 12;
	selp.b32 	%r929, %r28, %r928, %p154;
	setp.lt.u32 	%p155, %r2, 32;
	setp.eq.s32 	%p156, %r651, 0;
	selp.b32 	%r930, 0, %r896, %p156;
	add.s32 	%r931, %r929, %r930;
	selp.b32 	%r985, %r896, %r931, %p155;
	setp.ne.s32 	%p157, %r2, 0;
	@%p157 bra 	$L__BB16_25;
	ld.shared.u32 	%r935, [_ZZN3cub18CUB_300001_SM_10006detail4scan16DeviceScanKernelINS2_10policy_hubIiiimN4cuda3std3__44plusIvEEE10Policy1000EPiSC_NS0_13ScanTileStateIiLb1EEES9_NS0_8NullTypeEmiLb0ESF_EEvT0_T1_T2_iT3_T4_T5_E12temp_storage+64];
	add.s64 	%rd88, %rd1, 256;
	add.s32 	%r933, %r28, %r935;
	mov.b32 	%r932, 101;
	// begin inline asm
	st.relaxed.gpu.v2.u32 [%rd88], {%r932, %r933};
	// end inline asm
	mov.b32 	%r985, 0;
	bra.uni 	$L__BB16_25;
$L__BB16_6:
	add.s32 	%r689, %r8, %r7;
	add.s32 	%r690, %r9, %r689;
	add.s32 	%r691, %r10, %r690;
	add.s32 	%r692, %r11, %r691;
	add.s32 	%r693, %r12, %r692;
	add.s32 	%r694, %r13, %r693;
	add.s32 	%r695, %r14, %r694;
	add.s32 	%r696, %r15, %r695;
	add.s32 	%r697, %r16, %r696;
	add.s32 	%r698, %r17, %r697;
	add.s32 	%r699, %r18, %r698;
	add.s32 	%r700, %r19, %r699;
	add.s32 	%r701, %r20, %r700;
	add.s32 	%r702, %r21, %r701;
	add.s32 	%r703, %r22, %r702;
	add.s32 	%r704, %r23, %r703;
	add.s32 	%r705, %r24, %r704;
	add.s32 	%r663, %r25, %r705;
	mov.b32 	%r661, 1;
	mov.b32 	%r686, 0;
	mov.b32 	%r688, -1;
	// begin inline asm
	{  .reg .s32 r0;  .reg .pred p;  shfl.sync.up.b32 r0|p, %r663, %r661, %r686, %r688;  @p add.s32 r0, r0, %r663;  mov.s32 %r659, r0;}
	// end inline asm
	mov.b32 	%r667, 2;
	// begin inline asm
	{  .reg .s32 r0;  .reg .pred p;  shfl.sync.up.b32 r0|p, %r659, %r667, %r686, %r688;  @p add.s32 r0, r0, %r659;  mov.s32 %r665, r0;}
	// end inline asm
	mov.b32 	%r673, 4;
	// begin inline asm
	{  .reg .s32 r0;  .reg .pred p;  shfl.sync.up.b32 r0|p, %r665, %r673, %r686, %r688;  @p add.s32 r0, r0, %r665;  mov.s32 %r671, r0;}
	// end inline asm
	mov.b32 	%r679, 8;
	// begin inline asm
	{  .reg .s32 r0;  .reg .pred p;  shfl.sync.up.b32 r0|p, %r671, %r679, %r686, %r688;  @p add.s32 r0, r0, %r671;  mov.s32 %r677, r0;}
	// end inline asm
	mov.b32 	%r685, 16;
	// begin inline asm
	{  .reg .s32 r0;  .reg .pred p;  shfl.sync.up.b32 r0|p, %r677, %r685, %r686, %r688;  @p add.s32 r0, r0, %r677;  mov.s32 %r683, r0;}
	// end inline asm
	setp.ne.s32 	%p101, %r651, 31;
	@%p101 bra 	$L__BB16_8;
	shl.b32 	%r706, %r4, 2;
	mov.u32 	%r707, _ZZN3cub18CUB_300001_SM_10006detail4scan16DeviceScanKernelINS2_10policy_hubIiiimN4cuda3std3__44plusIvEEE10Policy1000EPiSC_NS0_13ScanTileStateIiLb1EEES9_NS0_8NullTypeEmiLb0ESF_EEvT0_T1_T2_iT3_T4_T5_E12temp_storage;
	add.s32 	%r708, %r707, %r706;
	st.shared.u32 	[%r708+16], %r683;
$L__BB16_8:
	sub.s32 	%r709, %r683, %r663;
	bar.sync 	0;
	ld.shared.v4.u32 	{%r710, %r711, %r712, %r713}, [_ZZN3cub18CUB_300001_SM_10006detail4scan16DeviceScanKernelINS2_10policy_hubIiiimN4cuda3std3__44plusIvEEE10Policy1000EPiSC_NS0_13ScanTileStateIiLb1EEES9_NS0_8NullTypeEmiLb0ESF_EEvT0_T1_T2_iT3_T4_T5_E12temp_storage+16];
	add.s32 	%r714, %r711, %r710;
	setp.eq.s32 	%p102, %r4, 2;
	selp.b32 	%r715, %r714, %r710, %p102;
	add.s32 	%r716, %r714, %r712;
	setp.eq.s32 	%p103, %r4, 3;
	selp.b32 	%r717, %r716, %r715, %p103;
	add.s32 	%r718, %r716, %r713;
	setp.eq.s32 	%p104, %r4, 4;
	selp.b32 	%r719, %r718, %r717, %p104;
	ld.shared.v4.u32 	{%r720, %r721, %r722, %r723}, [_ZZN3cub18CUB_300001_SM_10006detail4scan16DeviceScanKernelINS2_10policy_hubIiiimN4cuda3std3__44plusIvEEE10Policy1000EPiSC_NS0_13ScanTileStateIiLb1EEES9_NS0_8NullTypeEmiLb0ESF_EEvT0_T1_T2_iT3_T4_T5_E12temp_storage+32];
	add.s32 	%r724, %r718, %r720;
	setp.eq.s32 	%p105, %r4, 5;
	selp.b32 	%r725, %r724, %r719, %p105;
	add.s32 	%r726, %r724, %r721;
	setp.eq.s32 	%p106, %r4, 6;
	selp.b32 	%r727, %r726, %r725, %p106;
	add.s32 	%r728, %r726, %r722;
	setp.eq.s32 	%p107, %r4, 7;
	selp.b32 	%r729, %r728, %r727, %p107;
	add.s32 	%r730, %r728, %r723;
	setp.eq.s32 	%p108, %r4, 8;
	selp.b32 	%r731, %r730, %r729, %p108;
	ld.shared.v4.u32 	{%r732, %r733, %r734, %r735}, [_ZZN3cub18CUB_300001_SM_10006detail4scan16DeviceScanKernelINS2_10policy_hubIiiimN4cuda3std3__44plusIvEEE10Policy1000EPiSC_NS0_13ScanTileStateIiLb1EEES9_NS0_8NullTypeEmiLb0ESF_EEvT0_T1_T2_iT3_T4_T5_E12temp_storage+48];
	add.s32 	%r736, %r730, %r732;
	setp.eq.s32 	%p109, %r4, 9;
	selp.b32 	%r737, %r736, %r731, %p109;
	add.s32 	%r738, %r736, %r733;
	setp.eq.s32 	%p110, %r4, 10;
	selp.b32 	%r739, %r738, %r737, %p110;
	add.s32 	%r740, %r738, %r734;
	setp.eq.s32 	%p111, %r4, 11;
	selp.b32 	%r741, %r740, %r739, %p111;
	add.s32 	%r742, %r740, %r735;
	setp.eq.s32 	%p112, %r4, 12;
	selp.b32 	%r743, %r742, %r741, %p112;
	ld.shared.u32 	%r744, [_ZZN3cub18CUB_300001_SM_10006detail4scan16DeviceScanKernelINS2_10policy_hubIiiimN4cuda3std3__44plusIvEEE10Policy1000EPiSC_NS0_13ScanTileStateIiLb1EEES9_NS0_8NullTypeEmiLb0ESF_EEvT0_T1_T2_iT3_T4_T5_E12temp_storage+64];
	add.s32 	%r32, %r742, %r744;
	setp.gt.u32 	%p113, %r2, 31;
	setp.lt.u32 	%p114, %r2, 32;
	setp.eq.s32 	%p115, %r651, 0;
	selp.b32 	%r745, 0, %r709, %p115;
	add.s32 	%r984, %r743, %r745;
	selp.b32 	%r34, %r709, %r984, %p114;
	@%p113 bra 	$L__BB16_24;
	setp.ne.s32 	%p116, %r2, 0;
	mul.wide.s32 	%rd77, %r1, 8;
	add.s64 	%rd5, %rd1, %rd77;
	@%p116 bra 	$L__BB16_11;
	st.shared.u32 	[_ZZN3cub18CUB_300001_SM_10006detail4scan16DeviceScanKernelINS2_10policy_hubIiiimN4cuda3std3__44plusIvEEE10Policy1000EPiSC_NS0_13ScanTileStateIiLb1EEES9_NS0_8NullTypeEmiLb0ESF_EEvT0_T1_T2_iT3_T4_T5_E12temp_storage+12], %r32;
	add.s64 	%rd78, %rd5, 256;
	mov.b32 	%r746, 100;
	// begin inline asm
	st.relaxed.gpu.v2.u32 [%rd78], {%r746, %r32};
	// end inline asm
$L__BB16_11:
	not.b32 	%r752, %r2;
	add.s32 	%r980, %r1, %r752;
	mov.b32 	%r748, 550;
	// begin inline asm
	nanosleep.u32 %r748;
	// end inline asm
	mul.wide.s32 	%rd80, %r980, 8;
	add.s64 	%rd81, %rd1, %rd80;
	add.s64 	%rd79, %rd81, 256;
	// begin inline asm
	ld.relaxed.gpu.v2.u32 {%r981, %r975}, [%rd79];
	// end inline asm
	mov.b32 	%r976, 478;
$L__BB16_12:
	setp.eq.s32 	%p117, %r981, 99;
	mov.b32 	%r753, -1;
	vote.sync.any.pred 	%p118, %p117, %r753;
	not.pred 	%p119, %p118;
	@%p119 bra 	$L__BB16_14;
	// begin inline asm
	nanosleep.u32 %r976;
	// end inline asm
	shr.u32 	%r976, %r976, 1;
	// begin inline asm
	ld.relaxed.gpu.v2.u32 {%r981, %r975}, [%rd79];
	// end inline asm
	bra.uni 	$L__BB16_12;
$L__BB16_14:
	setp.eq.s32 	%p120, %r981, 101;
	mov.b32 	%r780, -1;
	vote.sync.ballot.b32 	%r782, %p120, %r780;
	// begin inline asm
	mov.u32 %r755, %lanemask_ge;
	// end inline asm
	and.b32  	%r783, %r782, %r755;
	or.b32  	%r784, %r783, -2147483648;
	add.s32 	%r785, %r784, -1;
	not.b32 	%r786, %r784;
	and.b32  	%r787, %r786, %r785;
	popc.b32 	%r759, %r787;
	mov.b32 	%r758, 1;
	// begin inline asm
	shfl.sync.down.b32 %r756, %r975, %r758, %r759, %r780;
	// end inline asm
	setp.lt.s32 	%p122, %r651, %r759;
	selp.b32 	%r788, %r756, 0, %p122;
	add.s32 	%r762, %r788, %r975;
	mov.b32 	%r763, 2;
	// begin inline asm
	shfl.sync.down.b32 %r761, %r762, %r763, %r759, %r780;
	// end inline asm
	add.s32 	%r47, %r651, 2;
	setp.gt.s32 	%p123, %r47, %r759;
	selp.b32 	%r789, 0, %r761, %p123;
	add.s32 	%r767, %r762, %r789;
	mov.b32 	%r768, 4;
	// begin inline asm
	shfl.sync.down.b32 %r766, %r767, %r768, %r759, %r780;
	// end inline asm
	add.s32 	%r48, %r651, 4;
	setp.gt.s32 	%p124, %r48, %r759;
	selp.b32 	%r790, 0, %r766, %p124;
	add.s32 	%r772, %r767, %r790;
	mov.b32 	%r773, 8;
	// begin inline asm
	shfl.sync.down.b32 %r771, %r772, %r773, %r759, %r780;
	// end inline asm
	add.s32 	%r49, %r651, 8;
	setp.gt.s32 	%p125, %r49, %r759;
	selp.b32 	%r791, 0, %r771, %p125;
	add.s32 	%r777, %r772, %r791;
	mov.b32 	%r778, 16;
	// begin inline asm
	shfl.sync.down.b32 %r776, %r777, %r778, %r759, %r780;
	// end inline asm
	add.s32 	%r50, %r651, 16;
	setp.gt.s32 	%p126, %r50, %r759;
	selp.b32 	%r792, 0, %r776, %p126;
	add.s32 	%r979, %r777, %r792;
	add.s64 	%rd7, %rd1, 256;
	mov.b32 	%r977, 478;
$L__BB16_15:
	setp.ne.s32 	%p127, %r981, 101;
	mov.b32 	%r793, -1;
	vote.sync.all.pred 	%p128, %p127, %r793;
	not.pred 	%p129, %p128;
	@%p129 bra 	$L__BB16_20;
	shr.u32 	%r977, %r977, 1;
	mul.wide.s32 	%rd84, %r980, 8;
	add.s64 	%rd85, %rd7, %rd84;
	add.s64 	%rd83, %rd85, -256;
	// begin inline asm
	ld.relaxed.gpu.v2.u32 {%r981, %r982}, [%rd83];
	// end inline asm
	mov.u32 	%r983, %r977;
$L__BB16_17:
	setp.eq.s32 	%p133, %r981, 99;
	mov.b32 	%r801, -1;
	vote.sync.any.pred 	%p134, %p133, %r801;
	not.pred 	%p135, %p134;
	@%p135 bra 	$L__BB16_19;
	// begin inline asm
	nanosleep.u32 %r983;
	// end inline asm
	shr.u32 	%r983, %r983, 1;
	// begin inline asm
	ld.relaxed.gpu.v2.u32 {%r981, %r982}, [%rd83];
	// end inline asm
	bra.uni 	$L__BB16_17;
$L__BB16_19:
	setp.eq.s32 	%p136, %r981, 101;
	mov.b32 	%r827, -1;
	vote.sync.ballot.b32 	%r828, %p136, %r827;
	and.b32  	%r829, %r828, %r755;
	or.b32  	%r830, %r829, -2147483648;
	add.s32 	%r831, %r830, -1;
	not.b32 	%r832, %r830;
	and.b32  	%r833, %r832, %r831;
	popc.b32 	%r806, %r833;
	mov.b32 	%r805, 1;
	// begin inline asm
	shfl.sync.down.b32 %r803, %r982, %r805, %r806, %r827;
	// end inline asm
	setp.lt.s32 	%p138, %r651, %r806;
	selp.b32 	%r834, %r803, 0, %p138;
	add.s32 	%r809, %r834, %r982;
	mov.b32 	%r810, 2;
	// begin inline asm
	shfl.sync.down.b32 %r808, %r809, %r810, %r806, %r827;
	// end inline asm
	setp.gt.s32 	%p139, %r47, %r806;
	selp.b32 	%r835, 0, %r808, %p139;
	add.s32 	%r814, %r809, %r835;
	mov.b32 	%r815, 4;
	// begin inline asm
	shfl.sync.down.b32 %r813, %r814, %r815, %r806, %r827;
	// end inline asm
	setp.gt.s32 	%p140, %r48, %r806;
	selp.b32 	%r836, 0, %r813, %p140;
	add.s32 	%r819, %r814, %r836;
	mov.b32 	%r820, 8;
	// begin inline asm
	shfl.sync.down.b32 %r818, %r819, %r820, %r806, %r827;
	// end inline asm
	setp.gt.s32 	%p141, %r49, %r806;
	selp.b32 	%r837, 0, %r818, %p141;
	add.s32 	%r824, %r819, %r837;
	mov.b32 	%r825, 16;
	// begin inline asm
	shfl.sync.down.b32 %r823, %r824, %r825, %r806, %r827;
	// end inline asm
	setp.gt.s32 	%p142, %r50, %r806;
	selp.b32 	%r838, 0, %r823, %p142;
	add.s32 	%r839, %r838, %r979;
	add.s32 	%r979, %r839, %r824;
	add.s32 	%r980, %r980, -32;
	bra.uni 	$L__BB16_15;
$L__BB16_20:
	@%p116 bra 	$L__BB16_22;
	add.s32 	%r796, %r979, %r32;
	add.s64 	%rd82, %rd5, 256;
	mov.b32 	%r795, 101;
	// begin inline asm
	st.relaxed.gpu.v2.u32 [%rd82], {%r795, %r796};
	// end inline asm
	st.shared.u32 	[_ZZN3cub18CUB_300001_SM_10006detail4scan16DeviceScanKernelINS2_10policy_hubIiiimN4cuda3std3__44plusIvEEE10Policy1000EPiSC_NS0_13ScanTileStateIiLb1EEES9_NS0_8NullTypeEmiLb0ESF_EEvT0_T1_T2_iT3_T4_T5_E12temp_storage+4], %r979;
	st.shared.u32 	[_ZZN3cub18CUB_300001_SM_10006detail4scan16DeviceScanKernelINS2_10policy_hubIiiimN4cuda3std3__44plusIvEEE10Policy1000EPiSC_NS0_13ScanTileStateIiLb1EEES9_NS0_8NullTypeEmiLb0ESF_EEvT0_T1_T2_iT3_T4_T5_E12temp_storage+8], %r796;
$L__BB16_22:
	setp.ne.s32 	%p131, %r651, 0;
	mov.u32 	%r984, %r34;
	@%p131 bra 	$L__BB16_24;
	st.shared.u32 	[_ZZN3cub18CUB_300001_SM_10006detail4scan16DeviceScanKernelINS2_10policy_hubIiiimN4cuda3std3__44plusIvEEE10Policy1000EPiSC_NS0_13ScanTileStateIiLb1EEES9_NS0_8NullTypeEmiLb0ESF_EEvT0_T1_T2_iT3_T4_T5_E12temp_storage+84], %r979;
	mov.u32 	%r984, %r979;
$L__BB16_24:
	bar.sync 	0;
	setp.eq.s32 	%p132, %r2, 0;
	ld.shared.u32 	%r797, [_ZZN3cub18CUB_300001_SM_10006detail4scan16DeviceScanKernelINS2_10policy_hubIiiimN4cuda3std3__44plusIvEEE10Policy1000EPiSC_NS0_13ScanTileStateIiLb1EEES9_NS0_8NullTypeEmiLb0ESF_EEvT0_T1_T2_iT3_T4_T5_E12temp_storage+84];
	selp.b32 	%r798, 0, %r797, %p132;
	add.s32 	%r985, %r798, %r984;
$L__BB16_25:
	ld.param.u64 	%rd93, [_ZN3cub18CUB_300001_SM_10006detail4scan16DeviceScanKernelINS2_10policy_hubIiiimN4cuda3std3__44plusIvEEE10Policy1000EPiSC_NS0_13ScanTileStateIiLb1EEES9_NS0_8NullTypeEmiLb0ESF_EEvT0_T1_T2_iT3_T4_T5__param_1];
	add.s32 	%r936, %r985, %r7;
	add.s32 	%r937, %r8, %r936;
	add.s32 	%r938, %r9, %r937;
	add.s32 	%r939, %r10, %r938;
	add.s32 	%r940, %r11, %r939;
	add.s32 	%r941, %r12, %r940;
	add.s32 	%r942, %r13, %r941;
	add.s32 	%r943, %r14, %r942;
	add.s32 	%r944, %r15, %r943;
	add.s32 	%r945, %r16, %r944;
	add.s32 	%r946, %r17, %r945;
	add.s32 	%r947, %r18, %r946;
	add.s32 	%r948, %r19, %r947;
	add.s32 	%r949, %r20, %r948;
	add.s32 	%r950, %r21, %r949;
	add.s32 	%r951, %r22, %r950;
	add.s32 	%r952, %r23, %r951;
	add.s32 	%r953, %r24, %r952;
	add.s32 	%r954, %r25, %r953;
	bar.sync 	0;
	st.shared.u32 	[%r6], %r936;
	st.shared.u32 	[%r6+4], %r937;
	st.shared.u32 	[%r6+8], %r938;
	st.shared.u32 	[%r6+12], %r939;
	st.shared.u32 	[%r6+16], %r940;
	st.shared.u32 	[%r6+20], %r941;
	st.shared.u32 	[%r6+24], %r942;
	st.shared.u32 	[%r6+28], %r943;
	st.shared.u32 	[%r6+32], %r944;
	st.shared.u32 	[%r6+36], %r945;
	st.shared.u32 	[%r6+40], %r946;
	st.shared.u32 	[%r6+44], %r947;
	st.shared.u32 	[%r6+48], %r948;
	st.shared.u32 	[%r6+52], %r949;
	st.shared.u32 	[%r6+56], %r950;
	st.shared.u32 	[%r6+60], %r951;
	st.shared.u32 	[%r6+64], %r952;
	st.shared.u32 	[%r6+68], %r953;
	st.shared.u32 	[%r6+72], %r954;
	bar.warp.sync 	-1;
	ld.shared.u32 	%r955, [%r5];
	ld.shared.u32 	%r956, [%r5+128];
	ld.shared.u32 	%r957, [%r5+256];
	ld.shared.u32 	%r958, [%r5+384];
	ld.shared.u32 	%r959, [%r5+512];
	ld.shared.u32 	%r960, [%r5+640];
	ld.shared.u32 	%r961, [%r5+768];
	ld.shared.u32 	%r962, [%r5+896];
	ld.shared.u32 	%r963, [%r5+1024];
	ld.shared.u32 	%r964, [%r5+1152];
	ld.shared.u32 	%r965, [%r5+1280];
	ld.shared.u32 	%r966, [%r5+1408];
	ld.shared.u32 	%r967, [%r5+1536];
	ld.shared.u32 	%r968, [%r5+1664];
	ld.shared.u32 	%r969, [%r5+1792];
	ld.shared.u32 	%r970, [%r5+1920];
	ld.shared.u32 	%r971, [%r5+2048];
	ld.shared.u32 	%r972, [%r5+2176];
	ld.shared.u32 	%r973, [%r5+2304];
	cvta.to.global.u64 	%rd89, %rd93;
	add.s64 	%rd91, %rd89, %rd76;
	st.global.u32 	[%rd91], %r955;
	st.global.u32 	[%rd91+128], %r956;
	st.global.u32 	[%rd91+256], %r957;
	st.global.u32 	[%rd91+384], %r958;
	st.global.u32 	[%rd91+512], %r959;
	st.global.u32 	[%rd91+640], %r960;
	st.global.u32 	[%rd91+768], %r961;
	st.global.u32 	[%rd91+896], %r962;
	st.global.u32 	[%rd91+1024], %r963;
	st.global.u32 	[%rd91+1152], %r964;
	st.global.u32 	[%rd91+1280], %r965;
	st.global.u32 	[%rd91+1408], %r966;
	st.global.u32 	[%rd91+1536], %r967;
	st.global.u32 	[%rd91+1664], %r968;
	st.global.u32 	[%rd91+1792], %r969;
	st.global.u32 	[%rd91+1920], %r970;
	st.global.u32 	[%rd91+2048], %r971;
	st.global.u32 	[%rd91+2176], %r972;
	st.global.u32 	[%rd91+2304], %r973;
	bra.uni 	$L__BB16_128;
$L__BB16_26:
	setp.eq.s64 	%p2, %rd3, 0;
	@%p2 bra 	$L__BB16_128;
	cvt.u32.u64 	%r72, %rd3;
	shl.b64 	%rd18, %rd2, 2;
	add.s64 	%rd17, %rd14, %rd18;
	// begin inline asm
	ld.ca.u32 %r1004, [%rd17];
	// end inline asm
	mov.u32 	%r74, %tid.x;
	and.b32  	%r205, %r74, 31;
	and.b32  	%r206, %r74, 992;
	mul.lo.s32 	%r207, %r206, 19;
	or.b32  	%r75, %r207, %r205;
	setp.ge.u32 	%p3, %r75, %r72;
	shl.b32 	%r208, %r75, 2;
	cvt.u64.u32 	%rd19, %r208;
	add.s64 	%rd9, %rd17, %rd19;
	mov.u32 	%r986, %r1004;
	@%p3 bra 	$L__BB16_29;
	// begin inline asm
	ld.ca.u32 %r986, [%rd9];
	// end inline asm
$L__BB16_29:
	add.s32 	%r78, %r75, 32;
	setp.ge.u32 	%p4, %r78, %r72;
	mov.u32 	%r987, %r1004;
	@%p4 bra 	$L__BB16_31;
	add.s64 	%rd21, %rd9, 128;
	// begin inline asm
	ld.ca.u32 %r987, [%rd21];
	// end inline asm
$L__BB16_31:
	add.s32 	%r211, %r75, 64;
	setp.ge.u32 	%p5, %r211, %r72;
	mov.u32 	%r988, %r1004;
	@%p5 bra 	$L__BB16_33;
	add.s64 	%rd22, %rd9, 256;
	// begin inline asm
	ld.ca.u32 %r988, [%rd22];
	// end inline asm
$L__BB16_33:
	add.s32 	%r213, %r75, 96;
	setp.ge.u32 	%p6, %r213, %r72;
	mov.u32 	%r989, %r1004;
	@%p6 bra 	$L__BB16_35;
	add.s64 	%rd23, %rd9, 384;
	// begin inline asm
	ld.ca.u32 %r989, [%rd23];
	// end inline asm
$L__BB16_35:
	add.s32 	%r215, %r75, 128;
	setp.ge.u32 	%p7, %r215, %r72;
	mov.u32 	%r990, %r1004;
	@%p7 bra 	$L__BB16_37;
	add.s64 	%rd24, %rd9, 512;
	// begin inline asm
	ld.ca.u32 %r990, [%rd24];
	// end inline asm
$L__BB16_37:
	add.s32 	%r217, %r75, 160;
	setp.ge.u32 	%p8, %r217, %r72;
	mov.u32 	%r991, %r1004;
	@%p8 bra 	$L__BB16_39;
	add.s64 	%rd25, %rd9, 640;
	// begin inline asm
	ld.ca.u32 %r991, [%rd25];
	// end inline asm
$L__BB16_39:
	add.s32 	%r219, %r75, 192;
	setp.ge.u32 	%p9, %r219, %r72;
	mov.u32 	%r992, %r1004;
	@%p9 bra 	$L__BB16_41;
	add.s64 	%rd26, %rd9, 768;
	// begin inline asm
	ld.ca.u32 %r992, [%rd26];
	// end inline asm
$L__BB16_41:
	add.s32 	%r221, %r75, 224;
	setp.ge.u32 	%p10, %r221, %r72;
	mov.u32 	%r993, %r1004;
	@%p10 bra 	$L__BB16_43;
	add.s64 	%rd27, %rd9, 896;
	// begin inline asm
	ld.ca.u32 %r993, [%rd27];
	// end inline asm
$L__BB16_43:
	add.s32 	%r93, %r75, 256;
	setp.ge.u32 	%p11, %r93, %r72;
	mov.u32 	%r994, %r1004;
	@%p11 bra 	$L__BB16_45;
	add.s64 	%rd28, %rd9, 1024;
	// begin inline asm
	ld.ca.u32 %r994, [%rd28];
	// end inline asm
$L__BB16_45:
	add.s32 	%r96, %r75, 288;
	setp.ge.u32 	%p12, %r96, %r72;
	mov.u32 	%r995, %r1004;
	@%p12 bra 	$L__BB16_47;
	add.s64 	%rd29, %rd9, 1152;
	// begin inline asm
	ld.ca.u32 %r995, [%rd29];
	// end inline asm
$L__BB16_47:
	add.s32 	%r225, %r75, 320;
	setp.ge.u32 	%p13, %r225, %r72;
	mov.u32 	%r996, %r1004;
	@%p13 bra 	$L__BB16_49;
	add.s64 	%rd30, %rd9, 1280;
	// begin inline asm
	ld.ca.u32 %r996, [%rd30];
	// end inline asm
$L__BB16_49:
	add.s32 	%r227, %r75, 352;
	setp.ge.u32 	%p14, %r227, %r72;
	mov.u32 	%r997, %r1004;
	@%p14 bra 	$L__BB16_51;
	add.s64 	%rd31, %rd9, 1408;
	// begin inline asm
	ld.ca.u32 %r997, [%rd31];
	// end inline asm
$L__BB16_51:
	add.s32 	%r229, %r75, 384;
	setp.ge.u32 	%p15, %r229, %r72;
	mov.u32 	%r998, %r1004;
	@%p15 bra 	$L__BB16_53;
	add.s64 	%rd32, %rd9, 1536;
	// begin inline asm
	ld.ca.u32 %r998, [%rd32];
	// end inline asm
$L__BB16_53:
	add.s32 	%r231, %r75, 416;
	setp.ge.u32 	%p16, %r231, %r72;
	mov.u32 	%r999, %r1004;
	@%p16 bra 	$L__BB16_55;
	add.s64 	%rd33, %rd9, 1664;
	// begin inline asm
	ld.ca.u32 %r999, [%rd33];
	// end inline asm
$L__BB16_55:
	add.s32 	%r233, %r75, 448;
	setp.ge.u32 	%p17, %r233, %r72;
	mov.u32 	%r1000, %r1004;
	@%p17 bra 	$L__BB16_57;
	add.s64 	%rd34, %rd9, 1792;
	// begin inline asm
	ld.ca.u32 %r1000, [%rd34];
	// end inline asm
$L__BB16_57:
	add.s32 	%r235, %r75, 480;
	setp.ge.u32 	%p18, %r235, %r72;
	mov.u32 	%r1001, %r1004;
	@%p18 bra 	$L__BB16_59;
	add.s64 	%rd35, %rd9, 1920;
	// begin inline asm
	ld.ca.u32 %r1001, [%rd35];
	// end inline asm
$L__BB16_59:
	add.s32 	%r237, %r75, 512;
	setp.ge.u32 	%p19, %r237, %r72;
	mov.u32 	%r1002, %r1004;
	@%p19 bra 	$L__BB16_61;
	add.s64 	%rd36, %rd9, 2048;
	// begin inline asm
	ld.ca.u32 %r1002, [%rd36];
	// end inline asm
$L__BB16_61:
	add.s32 	%r239, %r75, 544;
	setp.ge.u32 	%p20, %r239, %r72;
	mov.u32 	%r1003, %r1004;
	@%p20 bra 	$L__BB16_63;
	add.s64 	%rd37, %rd9, 2176;
	// begin inline asm
	ld.ca.u32 %r1003, [%rd37];
	// end inline asm
$L__BB16_63:
	add.s32 	%r115, %r75, 576;
	setp.ge.u32 	%p21, %r115, %r72;
	@%p21 bra 	$L__BB16_65;
	add.s64 	%rd38, %rd9, 2304;
	// begin inline asm
	ld.ca.u32 %r1004, [%rd38];
	// end inline asm
$L__BB16_65:
	// begin inline asm
	mov.u32 %r242, %laneid;
	// end inline asm
	shr.u32 	%r119, %r74, 5;
	mad.lo.s32 	%r243, %r119, 608, %r242;
	shl.b32 	%r244, %r243, 2;
	mov.u32 	%r245, _ZZN3cub18CUB_300001_SM_10006detail4scan16DeviceScanKernelINS2_10policy_hubIiiimN4cuda3std3__44plusIvEEE10Policy1000EPiSC_NS0_13ScanTileStateIiLb1EEES9_NS0_8NullTypeEmiLb0ESF_EEvT0_T1_T2_iT3_T4_T5_E12temp_storage;
	add.s32 	%r120, %r245, %r244;
	st.shared.u32 	[%r120], %r986;
	st.shared.u32 	[%r120+128], %r987;
	st.shared.u32 	[%r120+256], %r988;
	st.shared.u32 	[%r120+384], %r989;
	st.shared.u32 	[%r120+512], %r990;
	st.shared.u32 	[%r120+640], %r991;
	st.shared.u32 	[%r120+768], %r992;
	st.shared.u32 	[%r120+896], %r993;
	st.shared.u32 	[%r120+1024], %r994;
	st.shared.u32 	[%r120+1152], %r995;
	st.shared.u32 	[%r120+1280], %r996;
	st.shared.u32 	[%r120+1408], %r997;
	st.shared.u32 	[%r120+1536], %r998;
	st.shared.u32 	[%r120+1664], %r999;
	st.shared.u32 	[%r120+1792], %r1000;
	st.shared.u32 	[%r120+1920], %r1001;
	st.shared.u32 	[%r120+2048], %r1002;
	st.shared.u32 	[%r120+2176], %r1003;
	st.shared.u32 	[%r120+2304], %r1004;
	bar.warp.sync 	-1;
	mad.lo.s32 	%r121, %r242, 72, %r120;
	ld.shared.u32 	%r122, [%r121];
	ld.shared.u32 	%r123, [%r121+4];
	ld.shared.u32 	%r124, [%r121+8];
	ld.shared.u32 	%r125, [%r121+12];
	ld.shared.u32 	%r126, [%r121+16];
	ld.shared.u32 	%r127, [%r121+20];
	ld.shared.u32 	%r128, [%r121+24];
	ld.shared.u32 	%r129, [%r121+28];
	ld.shared.u32 	%r130, [%r121+32];
	ld.shared.u32 	%r131, [%r121+36];
	ld.shared.u32 	%r132, [%r121+40];
	ld.shared.u32 	%r133, [%r121+44];
	ld.shared.u32 	%r134, [%r121+48];
	ld.shared.u32 	%r135, [%r121+52];
	ld.shared.u32 	%r136, [%r121+56];
	ld.shared.u32 	%r137, [%r121+60];
	ld.shared.u32 	%r138, [%r121+64];
	ld.shared.u32 	%r139, [%r121+68];
	ld.shared.u32 	%r140, [%r121+72];
	bar.sync 	0;
	setp.ne.s32 	%p22, %r1, 0;
	@%p22 bra 	$L__BB16_69;
	add.s32 	%r471, %r123, %r122;
	add.s32 	%r472, %r124, %r471;
	add.s32 	%r473, %r125, %r472;
	add.s32 	%r474, %r126, %r473;
	add.s32 	%r475, %r127, %r474;
	add.s32 	%r476, %r128, %r475;
	add.s32 	%r477, %r129, %r476;
	add.s32 	%r478, %r130, %r477;
	add.s32 	%r479, %r131, %r478;
	add.s32 	%r480, %r132, %r479;
	add.s32 	%r481, %r133, %r480;
	add.s32 	%r482, %r134, %r481;
	add.s32 	%r483, %r135, %r482;
	add.s32 	%r484, %r136, %r483;
	add.s32 	%r485, %r137, %r484;
	add.s32 	%r486, %r138, %r485;
	add.s32 	%r487, %r139, %r486;
	add.s32 	%r445, %r140, %r487;
	mov.b32 	%r443, 1;
	mov.b32 	%r468, 0;
	mov.b32 	%r470, -1;
	// begin inline asm
	{  .reg .s32 r0;  .reg .pred p;  shfl.sync.up.b32 r0|p, %r445, %r443, %r468, %r470;  @p add.s32 r0, r0, %r445;  mov.s32 %r441, r0;}
	// end inline asm
	mov.b32 	%r449, 2;
	// begin inline asm
	{  .reg .s32 r0;  .reg .pred p;  shfl.sync.up.b32 r0|p, %r441, %r449, %r468, %r470;  @p add.s32 r0, r0, %r441;  mov.s32 %r447, r0;}
	// end inline asm
	mov.b32 	%r455, 4;
	// begin inline asm
	{  .reg .s32 r0;  .reg .pred p;  shfl.sync.up.b32 r0|p, %r447, %r455, %r468, %r470;  @p add.s32 r0, r0, %r447;  mov.s32 %r453, r0;}
	// end inline asm
	mov.b32 	%r461, 8;
	// begin inline asm
	{  .reg .s32 r0;  .reg .pred p;  shfl.sync.up.b32 r0|p, %r453, %r461, %r468, %r470;  @p add.s32 r0, r0, %r453;  mov.s32 %r459, r0;}
	// end inline asm
	mov.b32 	%r467, 16;
	// begin inline asm
	{  .reg .s32 r0;  .reg .pred p;  shfl.sync.up.b32 r0|p, %r459, %r467, %r468, %r470;  @p add.s32 r0, r0, %r459;  mov.s32 %r465, r0;}
	// end inline asm
	setp.ne.s32 	%p65, %r242, 31;
	@%p65 bra 	$L__BB16_68;
	shl.b32 	%r488, %r119, 2;
	mov.u32 	%r489, _ZZN3cub18CUB_300001_SM_10006detail4scan16DeviceScanKernelINS2_10policy_hubIiiimN4cuda3std3__44plusIvEEE10Policy1000EPiSC_NS0_13ScanTileStateIiLb1EEES9_NS0_8NullTypeEmiLb0ESF_EEvT0_T1_T2_iT3_T4_T5_E12temp_storage;
	add.s32 	%r490, %r489, %r488;
	st.shared.u32 	[%r490+16], %r465;
$L__BB16_68:
	sub.s32 	%r491, %r465, %r445;
	bar.sync 	0;
	ld.shared.v4.u32 	{%r492, %r493, %r494, %r495}, [_ZZN3cub18CUB_300001_SM_10006detail4scan16DeviceScanKernelINS2_10policy_hubIiiimN4cuda3std3__44plusIvEEE10Policy1000EPiSC_NS0_13ScanTileStateIiLb1EEES9_NS0_8NullTypeEmiLb0ESF_EEvT0_T1_T2_iT3_T4_T5_E12temp_storage+16];
	add.s32 	%r496, %r493, %r492;
	setp.eq.s32 	%p66, %r119, 2;
	selp.b32 	%r497, %r496, %r492, %p66;
	add.s32 	%r498, %r496, %r494;
	setp.eq.s32 	%p67, %r119, 3;
	selp.b32 	%r499, %r498, %r497, %p67;
	add.s32 	%r500, %r498, %r495;
	setp.eq.s32 	%p68, %r119, 4;
	selp.b32 	%r501, %r500, %r499, %p68;
	ld.shared.v4.u32 	{%r502, %r503, %r504, %r505}, [_ZZN3cub18CUB_300001_SM_10006detail4scan16DeviceScanKernelINS2_10policy_hubIiiimN4cuda3std3__44plusIvEEE10Policy1000EPiSC_NS0_13ScanTileStateIiLb1EEES9_NS0_8NullTypeEmiLb0ESF_EEvT0_T1_T2_iT3_T4_T5_E12temp_storage+32];
	add.s32 	%r506, %r500, %r502;
	setp.eq.s32 	%p69, %r119, 5;
	selp.b32 	%r507, %r506, %r501, %p69;
	add.s32 	%r508, %r506, %r503;
	setp.eq.s32 	%p70, %r119, 6;
	selp.b32 	%r509, %r508, %r507, %p70;
	add.s32 	%r510, %r508, %r504;
	setp.eq.s32 	%p71, %r119, 7;
	selp.b32 	%r511, %r510, %r509, %p71;
	add.s32 	%r512, %r510, %r505;
	setp.eq.s32 	%p72, %r119, 8;
	selp.b32 	%r513, %r512, %r511, %p72;
	ld.shared.v4.u32 	{%r514, %r515, %r516, %r517}, [_ZZN3cub18CUB_300001_SM_10006detail4scan16DeviceScanKernelINS2_10policy_hubIiiimN4cuda3std3__44plusIvEEE10Policy1000EPiSC_NS0_13ScanTileStateIiLb1EEES9_NS0_8NullTypeEmiLb0ESF_EEvT0_T1_T2_iT3_T4_T5_E12temp_storage+48];
	add.s32 	%r518, %r512, %r514;
	setp.eq.s32 	%p73, %r119, 9;
	selp.b32 	%r519, %r518, %r513, %p73;
	add.s32 	%r520, %r518, %r515;
	setp.eq.s32 	%p74, %r119, 10;
	selp.b32 	%r521, %r520, %r519, %p74;
	add.s32 	%r522, %r520, %r516;
	setp.eq.s32 	%p75, %r119, 11;
	selp.b32 	%r523, %r522, %r521, %p75;
	add.s32 	%r524, %r522, %r517;
	setp.eq.s32 	%p76, %r119, 12;
	selp.b32 	%r525, %r524, %r523, %p76;
	setp.lt.u32 	%p77, %r74, 32;
	setp.eq.s32 	%p78, %r242, 0;
	selp.b32 	%r526, 0, %r491, %p78;
	add.s32 	%r527, %r525, %r526;
	selp.b32 	%r528, %r491, %r527, %p77;
	setp.eq.s32 	%p79, %r74, 0;
	selp.b32 	%r1016, 0, %r528, %p79;
	bra.uni 	$L__BB16_88;
$L__BB16_69:
	add.s32 	%r276, %r123, %r122;
	add.s32 	%r277, %r124, %r276;
	add.s32 	%r278, %r125, %r277;
	add.s32 	%r279, %r126, %r278;
	add.s32 	%r280, %r127, %r279;
	add.s32 	%r281, %r128, %r280;
	add.s32 	%r282, %r129, %r281;
	add.s32 	%r283, %r130, %r282;
	add.s32 	%r284, %r131, %r283;
	add.s32 	%r285, %r132, %r284;
	add.s32 	%r286, %r133, %r285;
	add.s32 	%r287, %r134, %r286;
	add.s32 	%r288, %r135, %r287;
	add.s32 	%r289, %r136, %r288;
	add.s32 	%r290, %r137, %r289;
	add.s32 	%r291, %r138, %r290;
	add.s32 	%r292, %r139, %r291;
	add.s32 	%r250, %r140, %r292;
	mov.b32 	%r248, 1;
	mov.b32 	%r273, 0;
	mov.b32 	%r275, -1;
	// begin inline asm
	{  .reg .s32 r0;  .reg .pred p;  shfl.sync.up.b32 r0|p, %r250, %r248, %r273, %r275;  @p add.s32 r0, r0, %r250;  mov.s32 %r246, r0;}
	// end inline asm
	mov.b32 	%r254, 2;
	// begin inline asm
	{  .reg .s32 r0;  .reg .pred p;  shfl.sync.up.b32 r0|p, %r246, %r254, %r273, %r275;  @p add.s32 r0, r0, %r246;  mov.s32 %r252, r0;}
	// end inline asm
	mov.b32 	%r260, 4;
	// begin inline asm
	{  .reg .s32 r0;  .reg .pred p;  shfl.sync.up.b32 r0|p, %r252, %r260, %r273, %r275;  @p add.s32 r0, r0, %r252;  mov.s32 %r258, r0;}
	// end inline asm
	mov.b32 	%r266, 8;
	// begin inline asm
	{  .reg .s32 r0;  .reg .pred p;  shfl.sync.up.b32 r0|p, %r258, %r266, %r273, %r275;  @p add.s32 r0, r0, %r258;  mov.s32 %r264, r0;}
	// end inline asm
	mov.b32 	%r272, 16;
	// begin inline asm
	{  .reg .s32 r0;  .reg .pred p;  shfl.sync.up.b32 r0|p, %r264, %r272, %r273, %r275;  @p add.s32 r0, r0, %r264;  mov.s32 %r270, r0;}
	// end inline asm
	setp.ne.s32 	%p23, %r242, 31;
	@%p23 bra 	$L__BB16_71;
	shl.b32 	%r293, %r119, 2;
	mov.u32 	%r294, _ZZN3cub18CUB_300001_SM_10006detail4scan16DeviceScanKernelINS2_10policy_hubIiiimN4cuda3std3__44plusIvEEE10Policy1000EPiSC_NS0_13ScanTileStateIiLb1EEES9_NS0_8NullTypeEmiLb0ESF_EEvT0_T1_T2_iT3_T4_T5_E12temp_storage;
	add.s32 	%r295, %r294, %r293;
	st.shared.u32 	[%r295+16], %r270;
$L__BB16_71:
	sub.s32 	%r296, %r270, %r250;
	bar.sync 	0;
	ld.shared.v4.u32 	{%r297, %r298, %r299, %r300}, [_ZZN3cub18CUB_300001_SM_10006detail4scan16DeviceScanKernelINS2_10policy_hubIiiimN4cuda3std3__44plusIvEEE10Policy1000EPiSC_NS0_13ScanTileStateIiLb1EEES9_NS0_8NullTypeEmiLb0ESF_EEvT0_T1_T2_iT3_T4_T5_E12temp_storage+16];
	add.s32 	%r301, %r298, %r297;
	setp.eq.s32 	%p24, %r119, 2;
	selp.b32 	%r302, %r301, %r297, %p24;
	add.s32 	%r303, %r301, %r299;
	setp.eq.s32 	%p25, %r119, 3;
	selp.b32 	%r304, %r303, %r302, %p25;
	add.s32 	%r305, %r303, %r300;
	setp.eq.s32 	%p26, %r119, 4;
	selp.b32 	%r306, %r305, %r304, %p26;
	ld.shared.v4.u32 	{%r307, %r308, %r309, %r310}, [_ZZN3cub18CUB_300001_SM_10006detail4scan16DeviceScanKernelINS2_10policy_hubIiiimN4cuda3std3__44plusIvEEE10Policy1000EPiSC_NS0_13ScanTileStateIiLb1EEES9_NS0_8NullTypeEmiLb0ESF_EEvT0_T1_T2_iT3_T4_T5_E12temp_storage+32];
	add.s32 	%r311, %r305, %r307;
	setp.eq.s32 	%p27, %r119, 5;
	selp.b32 	%r312, %r311, %r306, %p27;
	add.s32 	%r313, %r311, %r308;
	setp.eq.s32 	%p28, %r119, 6;
	selp.b32 	%r314, %r313, %r312, %p28;
	add.s32 	%r315, %r313, %r309;
	setp.eq.s32 	%p29, %r119, 7;
	selp.b32 	%r316, %r315, %r314, %p29;
	add.s32 	%r317, %r315, %r310;
	setp.eq.s32 	%p30, %r119, 8;
	selp.b32 	%r318, %r317, %r316, %p30;
	ld.shared.v4.u32 	{%r319, %r320, %r321, %r322}, [_ZZN3cub18CUB_300001_SM_10006detail4scan16DeviceScanKernelINS2_10policy_hubIiiimN4cuda3std3__44plusIvEEE10Policy1000EPiSC_NS0_13ScanTileStateIiLb1EEES9_NS0_8NullTypeEmiLb0ESF_EEvT0_T1_T2_iT3_T4_T5_E12temp_storage+48];
	add.s32 	%r323, %r317, %r319;
	setp.eq.s32 	%p31, %r119, 9;
	selp.b32 	%r324, %r323, %r318, %p31;
	add.s32 	%r325, %r323, %r320;
	setp.eq.s32 	%p32, %r119, 10;
	selp.b32 	%r326, %r325, %r324, %p32;
	add.s32 	%r327, %r325, %r321;
	setp.eq.s32 	%p33, %r119, 11;
	selp.b32 	%r328, %r327, %r326, %p33;
	add.s32 	%r329, %r327, %r322;
	setp.eq.s32 	%p34, %r119, 12;
	selp.b32 	%r330, %r329, %r328, %p34;
	ld.shared.u32 	%r331, [_ZZN3cub18CUB_300001_SM_10006detail4scan16DeviceScanKernelINS2_10policy_hubIiiimN4cuda3std3__44plusIvEEE10Policy1000EPiSC_NS0_13ScanTileStateIiLb1EEES9_NS0_8NullTypeEmiLb0ESF_EEvT0_T1_T2_iT3_T4_T5_E12temp_storage+64];
	add.s32 	%r146, %r329, %r331;
	setp.gt.u32 	%p35, %r74, 31;
	setp.lt.u32 	%p36, %r74, 32;
	setp.eq.s32 	%p37, %r242, 0;
	selp.b32 	%r332, 0, %r296, %p37;
	add.s32 	%r1015, %r330, %r332;
	selp.b32 	%r148, %r296, %r1015, %p36;
	@%p35 bra 	$L__BB16_87;
	setp.ne.s32 	%p38, %r74, 0;
	mul.wide.s32 	%rd39, %r1, 8;
	add.s64 	%rd10, %rd1, %rd39;
	@%p38 bra 	$L__BB16_74;
	st.shared.u32 	[_ZZN3cub18CUB_300001_SM_10006detail4scan16DeviceScanKernelINS2_10policy_hubIiiimN4cuda3std3__44plusIvEEE10Policy1000EPiSC_NS0_13ScanTileStateIiLb1EEES9_NS0_8NullTypeEmiLb0ESF_EEvT0_T1_T2_iT3_T4_T5_E12temp_storage+12], %r146;
	add.s64 	%rd40, %rd10, 256;
	mov.b32 	%r333, 100;
	// begin inline asm
	st.relaxed.gpu.v2.u32 [%rd40], {%r333, %r146};
	// end inline asm
$L__BB16_74:
	not.b32 	%r339, %r74;
	add.s32 	%r1011, %r1, %r339;
	mov.b32 	%r335, 550;
	// begin inline asm
	nanosleep.u32 %r335;
	// end inline asm
	mul.wide.s32 	%rd42, %r1011, 8;
	add.s64 	%rd43, %rd1, %rd42;
	add.s64 	%rd41, %rd43, 256;
	// begin inline asm
	ld.relaxed.gpu.v2.u32 {%r1012, %r1006}, [%rd41];
	// end inline asm
	mov.b32 	%r1007, 478;
$L__BB16_75:
	setp.eq.s32 	%p39, %r1012, 99;
	mov.b32 	%r340, -1;
	vote.sync.any.pred 	%p40, %p39, %r340;
	not.pred 	%p41, %p40;
	@%p41 bra 	$L__BB16_77;
	// begin inline asm
	nanosleep.u32 %r1007;
	// end inline asm
	shr.u32 	%r1007, %r1007, 1;
	// begin inline asm
	ld.relaxed.gpu.v2.u32 {%r1012, %r1006}, [%rd41];
	// end inline asm
	bra.uni 	$L__BB16_75;
$L__BB16_77:
	setp.eq.s32 	%p42, %r1012, 101;
	mov.b32 	%r367, -1;
	vote.sync.ballot.b32 	%r369, %p42, %r367;
	// begin inline asm
	mov.u32 %r342, %lanemask_ge;
	// end inline asm
	and.b32  	%r370, %r369, %r342;
	or.b32  	%r371, %r370, -2147483648;
	add.s32 	%r372, %r371, -1;
	not.b32 	%r373, %r371;
	and.b32  	%r374, %r373, %r372;
	popc.b32 	%r346, %r374;
	mov.b32 	%r345, 1;
	// begin inline asm
	shfl.sync.down.b32 %r343, %r1006, %r345, %r346, %r367;
	// end inline asm
	setp.lt.s32 	%p44, %r242, %r346;
	selp.b32 	%r375, %r343, 0, %p44;
	add.s32 	%r349, %r375, %r1006;
	mov.b32 	%r350, 2;
	// begin inline asm
	shfl.sync.down.b32 %r348, %r349, %r350, %r346, %r367;
	// end inline asm
	add.s32 	%r376, %r242, 2;
	setp.gt.s32 	%p45, %r376, %r346;
	selp.b32 	%r377, 0, %r348, %p45;
	add.s32 	%r354, %r349, %r377;
	mov.b32 	%r355, 4;
	// begin inline asm
	shfl.sync.down.b32 %r353, %r354, %r355, %r346, %r367;
	// end inline asm
	add.s32 	%r378, %r242, 4;
	setp.gt.s32 	%p46, %r378, %r346;
	selp.b32 	%r379, 0, %r353, %p46;
	add.s32 	%r359, %r354, %r379;
	mov.b32 	%r360, 8;
	// begin inline asm
	shfl.sync.down.b32 %r358, %r359, %r360, %r346, %r367;
	// end inline asm
	add.s32 	%r380, %r242, 8;
	setp.gt.s32 	%p47, %r380, %r346;
	selp.b32 	%r381, 0, %r358, %p47;
	add.s32 	%r364, %r359, %r381;
	mov.b32 	%r365, 16;
	// begin inline asm
	shfl.sync.down.b32 %r363, %r364, %r365, %r346, %r367;
	// end inline asm
	add.s32 	%r382, %r242, 16;
	setp.gt.s32 	%p48, %r382, %r346;
	selp.b32 	%r383, 0, %r363, %p48;
	add.s32 	%r1008, %r364, %r383;
	add.s64 	%rd11, %rd1, 256;
	mov.b32 	%r1009, 478;
$L__BB16_78:
	setp.ne.s32 	%p49, %r1012, 101;
	mov.b32 	%r384, -1;
	vote.sync.all.pred 	%p50, %p49, %r384;
	not.pred 	%p51, %p50;
	@%p51 bra 	$L__BB16_83;
	shr.u32 	%r1009, %r1009, 1;
	mul.wide.s32 	%rd46, %r1011, 8;
	add.s64 	%rd47, %rd11, %rd46;
	add.s64 	%rd45, %rd47, -256;
	// begin inline asm
	ld.relaxed.gpu.v2.u32 {%r1012, %r1013}, [%rd45];
	// end inline asm
	mov.u32 	%r1014, %r1009;
$L__BB16_80:
	setp.eq.s32 	%p55, %r1012, 99;
	mov.b32 	%r392, -1;
	vote.sync.any.pred 	%p56, %p55, %r392;
	not.pred 	%p57, %p56;
	@%p57 bra 	$L__BB16_82;
	// begin inline asm
	nanosleep.u32 %r1014;
	// end inline asm
	shr.u32 	%r1014, %r1014, 1;
	// begin inline asm
	ld.relaxed.gpu.v2.u32 {%r1012, %r1013}, [%rd45];
	// end inline asm
	bra.uni 	$L__BB16_80;
$L__BB16_82:
	setp.eq.s32 	%p58, %r1012, 101;
	mov.b32 	%r418, -1;
	vote.sync.ballot.b32 	%r419, %p58, %r418;
	and.b32  	%r420, %r419, %r342;
	or.b32  	%r421, %r420, -2147483648;
	add.s32 	%r422, %r421, -1;
	not.b32 	%r423, %r421;
	and.b32  	%r424, %r423, %r422;
	popc.b32 	%r397, %r424;
	mov.b32 	%r396, 1;
	// begin inline asm
	shfl.sync.down.b32 %r394, %r1013, %r396, %r397, %r418;
	// end inline asm
	setp.lt.s32 	%p60, %r242, %r397;
	selp.b32 	%r425, %r394, 0, %p60;
	add.s32 	%r400, %r425, %r1013;
	mov.b32 	%r401, 2;
	// begin inline asm
	shfl.sync.down.b32 %r399, %r400, %r401, %r397, %r418;
	// end inline asm
	add.s32 	%r426, %r242, 2;
	setp.gt.s32 	%p61, %r426, %r397;
	selp.b32 	%r427, 0, %r399, %p61;
	add.s32 	%r405, %r400, %r427;
	mov.b32 	%r406, 4;
	// begin inline asm
	shfl.sync.down.b32 %r404, %r405, %r406, %r397, %r418;
	// end inline asm
	add.s32 	%r428, %r242, 4;
	setp.gt.s32 	%p62, %r428, %r397;
	selp.b32 	%r429, 0, %r404, %p62;
	add.s32 	%r410, %r405, %r429;
	mov.b32 	%r411, 8;
	// begin inline asm
	shfl.sync.down.b32 %r409, %r410, %r411, %r397, %r418;
	// end inline asm
	add.s32 	%r430, %r242, 8;
	setp.gt.s32 	%p63, %r430, %r397;
	selp.b32 	%r431, 0, %r409, %p63;
	add.s32 	%r415, %r410, %r431;
	mov.b32 	%r416, 16;
	// begin inline asm
	shfl.sync.down.b32 %r414, %r415, %r416, %r397, %r418;
	// end inline asm
	add.s32 	%r432, %r242, 16;
	setp.gt.s32 	%p64, %r432, %r397;
	selp.b32 	%r433, 0, %r414, %p64;
	add.s32 	%r434, %r433, %r1008;
	add.s32 	%r1008, %r434, %r415;
	add.s32 	%r1011, %r1011, -32;
	bra.uni 	$L__BB16_78;
$L__BB16_83:
	@%p38 bra 	$L__BB16_85;
	add.s32 	%r387, %r1008, %r146;
	add.s64 	%rd44, %rd10, 256;
	mov.b32 	%r386, 101;
	// begin inline asm
	st.relaxed.gpu.v2.u32 [%rd44], {%r386, %r387};
	// end inline asm
	st.shared.u32 	[_ZZN3cub18CUB_300001_SM_10006detail4scan16DeviceScanKernelINS2_10policy_hubIiiimN4cuda3std3__44plusIvEEE10Policy1000EPiSC_NS0_13ScanTileStateIiLb1EEES9_NS0_8NullTypeEmiLb0ESF_EEvT0_T1_T2_iT3_T4_T5_E12temp_storage+4], %r1008;
	st.shared.u32 	[_ZZN3cub18CUB_300001_SM_10006detail4scan16DeviceScanKernelINS2_10policy_hubIiiimN4cuda3std3__44plusIvEEE10Policy1000EPiSC_NS0_13ScanTileStateIiLb1EEES9_NS0_8NullTypeEmiLb0ESF_EEvT0_T1_T2_iT3_T4_T5_E12temp_storage+8], %r387;
$L__BB16_85:
	setp.ne.s32 	%p53, %r242, 0;
	mov.u32 	%r1015, %r148;
	@%p53 bra 	$L__BB16_87;
	st.shared.u32 	[_ZZN3cub18CUB_300001_SM_10006detail4scan16DeviceScanKernelINS2_10policy_hubIiiimN4cuda3std3__44plusIvEEE10Policy1000EPiSC_NS0_13ScanTileStateIiLb1EEES9_NS0_8NullTypeEmiLb0ESF_EEvT0_T1_T2_iT3_T4_T5_E12temp_storage+84], %r1008;
	mov.u32 	%r1015, %r1008;
$L__BB16_87:
	bar.sync 	0;
	setp.eq.s32 	%p54, %r74, 0;
	ld.shared.u32 	%r388, [_ZZN3cub18CUB_300001_SM_10006detail4scan16DeviceScanKernelINS2_10policy_hubIiiimN4cuda3std3__44plusIvEEE10Policy1000EPiSC_NS0_13ScanTileStateIiLb1EEES9_NS0_8NullTypeEmiLb0ESF_EEvT0_T1_T2_iT3_T4_T5_E12temp_storage+84];
	selp.b32 	%r389, 0, %r388, %p54;
	add.s32 	%r1016, %r389, %r1015;
$L__BB16_88:
	add.s32 	%r529, %r1016, %r122;
	add.s32 	%r530, %r123, %r529;
	add.s32 	%r531, %r124, %r530;
	add.s32 	%r532, %r125, %r531;
	add.s32 	%r533, %r126, %r532;
	add.s32 	%r534, %r127, %r533;
	add.s32 	%r535, %r128, %r534;
	add.s32 	%r536, %r129, %r535;
	add.s32 	%r537, %r130, %r536;
	add.s32 	%r538, %r131, %r537;
	add.s32 	%r539, %r132, %r538;
	add.s32 	%r540, %r133, %r539;
	add.s32 	%r541, %r134, %r540;
	add.s32 	%r542, %r135, %r541;
	add.s32 	%r543, %r136, %r542;
	add.s32 	%r544, %r137, %r543;
	add.s32 	%r545, %r138, %r544;
	add.s32 	%r546, %r139, %r545;
	add.s32 	%r547, %r140, %r546;
	bar.sync 	0;
	st.shared.u32 	[%r121], %r529;
	st.shared.u32 	[%r121+4], %r530;
	st.shared.u32 	[%r121+8], %r531;
	st.shared.u32 	[%r121+12], %r532;
	st.shared.u32 	[%r121+16], %r533;
	st.shared.u32 	[%r121+20], %r534;
	st.shared.u32 	[%r121+24], %r535;
	st.shared.u32 	[%r121+28], %r536;
	st.shared.u32 	[%r121+32], %r537;
	st.shared.u32 	[%r121+36], %r538;
	st.shared.u32 	[%r121+40], %r539;
	st.shared.u32 	[%r121+44], %r540;
	st.shared.u32 	[%r121+48], %r541;
	st.shared.u32 	[%r121+52], %r542;
	st.shared.u32 	[%r121+56], %r543;
	st.shared.u32 	[%r121+60], %r544;
	st.shared.u32 	[%r121+64], %r545;
	st.shared.u32 	[%r121+68], %r546;
	st.shared.u32 	[%r121+72], %r547;
	bar.warp.sync 	-1;
	ld.shared.u32 	%r182, [%r120];
	ld.shared.u32 	%r183, [%r120+128];
	ld.shared.u32 	%r184, [%r120+256];
	ld.shared.u32 	%r185, [%r120+384];
	ld.shared.u32 	%r186, [%r120+512];
	ld.shared.u32 	%r187, [%r120+640];
	ld.shared.u32 	%r188, [%r120+768];
	ld.shared.u32 	%r189, [%r120+896];
	ld.shared.u32 	%r190, [%r120+1024];
	ld.shared.u32 	%r191, [%r120+1152];
	ld.shared.u32 	%r192, [%r120+1280];
	ld.shared.u32 	%r193, [%r120+1408];
	ld.shared.u32 	%r194, [%r120+1536];
	ld.shared.u32 	%r195, [%r120+1664];
	ld.shared.u32 	%r196, [%r120+1792];
	ld.shared.u32 	%r197, [%r120+1920];
	ld.shared.u32 	%r198, [%r120+2048];
	ld.shared.u32 	%r199, [%r120+2176];
	ld.shared.u32 	%r200, [%r120+2304];
	setp.ne.s32 	%p80, %r74, 0;
	@%p80 bra 	$L__BB16_90;
	st.volatile.shared.u32 	[_ZZN3cub18CUB_300001_SM_10006detail4scan16DeviceScanKernelINS2_10policy_hubIiiimN4cuda3std3__44plusIvEEE10Policy1000EPiSC_NS0_13ScanTileStateIiLb1EEES9_NS0_8NullTypeEmiLb0ESF_EEvT0_T1_T2_iT3_T4_T5_E12temp_storage+31616], %r72;
$L__BB16_90:
	ld.param.u64 	%rd92, [_ZN3cub18CUB_300001_SM_10006detail4scan16DeviceScanKernelINS2_10policy_hubIiiimN4cuda3std3__44plusIvEEE10Policy1000EPiSC_NS0_13ScanTileStateIiLb1EEES9_NS0_8NullTypeEmiLb0ESF_EEvT0_T1_T2_iT3_T4_T5__param_1];
	bar.sync 	0;
	ld.volatile.shared.u32 	%r201, [_ZZN3cub18CUB_300001_SM_10006detail4scan16DeviceScanKernelINS2_10policy_hubIiiimN4cuda3std3__44plusIvEEE10Policy1000EPiSC_NS0_13ScanTileStateIiLb1EEES9_NS0_8NullTypeEmiLb0ESF_EEvT0_T1_T2_iT3_T4_T5_E12temp_storage+31616];
	setp.ge.s32 	%p81, %r75, %r201;
	cvt.u64.u32 	%rd52, %r75;
	add.s64 	%rd53, %rd2, %rd52;
	cvta.to.global.u64 	%rd54, %rd92;
	shl.b64 	%rd55, %rd53, 2;
	add.s64 	%rd13, %rd54, %rd55;
	@%p81 bra 	$L__BB16_92;
	st.global.u32 	[%rd13], %r182;
$L__BB16_92:
	setp.ge.s32 	%p82, %r78, %r201;
	@%p82 bra 	$L__BB16_94;
	st.global.u32 	[%rd13+128], %r183;
$L__BB16_94:
	mov.u32 	%r548, %tid.x;
	and.b32  	%r549, %r548, 992;
	mul.lo.s32 	%r550, %r549, 19;
	and.b32  	%r551, %r548, 31;
	or.b32  	%r552, %r550, %r551;
	add.s32 	%r553, %r552, 64;
	setp.ge.s32 	%p83, %r553, %r201;
	@%p83 bra 	$L__BB16_96;
	st.global.u32 	[%rd13+256], %r184;
$L__BB16_96:
	add.s32 	%r559, %r552, 96;
	setp.ge.s32 	%p84, %r559, %r201;
	@%p84 bra 	$L__BB16_98;
	st.global.u32 	[%rd13+384], %r185;
$L__BB16_98:
	add.s32 	%r565, %r552, 128;
	setp.ge.s32 	%p85, %r565, %r201;
	@%p85 bra 	$L__BB16_100;
	st.global.u32 	[%rd13+512], %r186;
$L__BB16_100:
	add.s32 	%r571, %r552, 160;
	setp.ge.s32 	%p86, %r571, %r201;
	@%p86 bra 	$L__BB16_102;
	st.global.u32 	[%rd13+640], %r187;
$L__BB16_102:
	add.s32 	%r577, %r552, 192;
	setp.ge.s32 	%p87, %r577, %r201;
	@%p87 bra 	$L__BB16_104;
	st.global.u32 	[%rd13+768], %r188;
$L__BB16_104:
	add.s32 	%r583, %r552, 224;
	setp.ge.s32 	%p88, %r583, %r201;
	@%p88 bra 	$L__BB16_106;
	st.global.u32 	[%rd13+896], %r189;
$L__BB16_106:
	setp.ge.s32 	%p89, %r93, %r201;
	@%p89 bra 	$L__BB16_108;
	st.global.u32 	[%rd13+1024], %r190;
$L__BB16_108:
	setp.ge.s32 	%p90, %r96, %r201;
	@%p90 bra 	$L__BB16_110;
	st.global.u32 	[%rd13+1152], %r191;
$L__BB16_110:
	add.s32 	%r589, %r552, 320;
	setp.ge.s32 	%p91, %r589, %r201;
	@%p91 bra 	$L__BB16_112;
	st.global.u32 	[%rd13+1280], %r192;
$L__BB16_112:
	add.s32 	%r595, %r552, 352;
	setp.ge.s32 	%p92, %r595, %r201;
	@%p92 bra 	$L__BB16_114;
	st.global.u32 	[%rd13+1408], %r193;
$L__BB16_114:
	add.s32 	%r601, %r552, 384;
	setp.ge.s32 	%p93, %r601, %r201;
	@%p93 bra 	$L__BB16_116;
	st.global.u32 	[%rd13+1536], %r194;
$L__BB16_116:
	add.s32 	%r607, %r552, 416;
	setp.ge.s32 	%p94, %r607, %r201;
	@%p94 bra 	$L__BB16_118;
	st.global.u32 	[%rd13+1664], %r195;
$L__BB16_118:
	add.s32 	%r613, %r552, 448;
	setp.ge.s32 	%p95, %r613, %r201;
	@%p95 bra 	$L__BB16_120;
	st.global.u32 	[%rd13+1792], %r196;
$L__BB16_120:
	add.s32 	%r619, %r552, 480;
	setp.ge.s32 	%p96, %r619, %r201;
	@%p96 bra 	$L__BB16_122;
	st.global.u32 	[%rd13+1920], %r197;
$L__BB16_122:
	add.s32 	%r625, %r552, 512;
	setp.ge.s32 	%p97, %r625, %r201;
	@%p97 bra 	$L__BB16_124;
	st.global.u32 	[%rd13+2048], %r198;
$L__BB16_124:
	add.s32 	%r631, %r552, 544;
	setp.ge.s32 	%p98, %r631, %r201;
	@%p98 bra 	$L__BB16_126;
	st.global.u32 	[%rd13+2176], %r199;
$L__BB16_126:
	setp.ge.s32 	%p99, %r115, %r201;
	@%p99 bra 	$L__BB16_128;
	st.global.u32 	[%rd13+2304], %r200;
$L__BB16_128:
	ret;

}
	// .globl	_ZN3cub18CUB_300001_SM_10006detail10radix_sort31DeviceRadixSortSingleTileKernelINS1_5radix10policy_hubIiN4cuda3std3__45tupleIJiiEEEyE10Policy1000ELNS0_9SortOrderE0EiSA_yNS1_21identity_decomposer_tEEEvPKT1_PSF_PKT2_PSJ_T3_iiT4_
.visible .entry _ZN3cub18CUB_300001_SM_10006detail10radix_sort31DeviceRadixSortSingleTileKernelINS1_5radix10policy_hubIiN4cuda3std3__45tupleIJiiEEEyE10Policy1000ELNS0_9SortOrderE0EiSA_yNS1_21identity_decomposer_tEEEvPKT1_PSF_PKT2_PSJ_T3_iiT4_(
	.param .u64 .ptr .align 1 _ZN3cub18CUB_300001_SM_10006detail10radix_sort31DeviceRadixSortSingleTileKernelINS1_5radix10policy_hubIiN4cuda3std3__45tupleIJiiEEEyE10Policy1000ELNS0_9SortOrderE0EiSA_yNS1_21identity_decomposer_tEEEvPKT1_PSF_PKT2_PSJ_T3_iiT4__param_0,
	.param .u64 .ptr .align 1 _ZN3cub18CUB_300001_SM_10006detail10radix_sort31DeviceRadixSortSingleTileKernelINS1_5radix10policy_hubIiN4cuda3std3__45tupleIJiiEEEyE10Policy1000ELNS0_9SortOrderE0EiSA_yNS1_21identity_decomposer_tEEEvPKT1_PSF_PKT2_PSJ_T3_iiT4__param_1,
	.param .u64 .ptr .align 1 _ZN3cub18CUB_300001_SM_10006detail10radix_sort31DeviceRadixSortSingleTileKernelINS1_5radix10policy_hubIiN4cuda3std3__45tupleIJiiEEEyE10Policy1000ELNS0_9SortOrderE0EiSA_yNS1_21identity_decomposer_tEEEvPKT1_PSF_PKT2_PSJ_T3_iiT4__param_2,
	.param .u64 .ptr .align 1 _ZN3cub18CUB_300001_SM_10006detail10radix_sort31DeviceRadixSortSingleTileKernelINS1_5radix10policy_hubIiN4cuda3std3__45tupleIJiiEEEyE10Policy1000ELNS0_9SortOrderE0EiSA_yNS1_21identity_decomposer_tEEEvPKT1_PSF_PKT2_PSJ_T3_iiT4__param_3,
	.param .u64 _ZN3cub18CUB_300001_SM_10006detail10radix_sort31DeviceRadixSortSingleTileKernelINS1_5radix10policy_hubIiN4cuda3std3__45tupleIJiiEEEyE10Policy1000ELNS0_9SortOrderE0EiSA_yNS1_21identity_decomposer_tEEEvPKT1_PSF_PKT2_PSJ_T3_iiT4__param_4,
	.param .u32 _ZN3cub18CUB_300001_SM_10006detail10radix_sort31DeviceRadixSortSingleTileKernelINS1_5radix10policy_hubIiN4cuda3std3__45tupleIJiiEEEyE10Policy1000ELNS0_9SortOrderE0EiSA_yNS1_21identity_decomposer_tEEEvPKT1_PSF_PKT2_PSJ_T3_iiT4__param_5,
	.param .u32 _ZN3cub18CUB_300001_SM_10006detail10radix_sort31DeviceRadixSortSingleTileKernelINS1_5radix10policy_hubIiN4cuda3std3__45tupleIJiiEEEyE10Policy1000ELNS0_9SortOrderE0EiSA_yNS1_21identity_decomposer_tEEEvPKT1_PSF_PKT2_PSJ_T3_iiT4__param_6,
	.param .align 1 .b8 _ZN3cub18CUB_300001_SM_10006detail10radix_sort31DeviceRadixSortSingleTileKernelINS1_5radix10policy_hubIiN4cuda3std3__45tupleIJiiEEEyE10Policy1000ELNS0_9SortOrderE0EiSA_yNS1_21identity_decomposer_tEEEvPKT1_PSF_PKT2_PSJ_T3_iiT4__param_7[1]
)
.maxntid 256
.minnctapersm 1
{
	.reg .pred 	%p<43>;
	.reg .b16 	%rs<19>;
	.reg .b32 	%r<614>;
	.reg .b64 	%rd<28>;
	// demoted variable
	.shared .align 16 .b8 _ZZN3cub18CUB_300001_SM_10006detail10radix_sort31DeviceRadixSortSingleTileKernelINS1_5radix10policy_hubIiN4cuda3std3__45tupleIJiiEEEyE10Policy1000ELNS0_9SortOrderE0EiSA_yNS1_21identity_decomposer_tEEEvPKT1_PSF_PKT2_PSJ_T3_iiT4_E12temp_storage[33856];
	ld.param.u64 	%rd10, [_ZN3cub18CUB_300001_SM_10006detail10radix_sort31DeviceRadixSortSingleTileKernelINS1_5radix10policy_hubIiN4cuda3std3__45tupleIJiiEEEyE10Policy1000ELNS0_9SortOrderE0EiSA_yNS1_21identity_decomposer_tEEEvPKT1_PSF_PKT2_PSJ_T3_iiT4__param_0];
	ld.param.u64 	%rd6, [_ZN3cub18CUB_300001_SM_10006detail10radix_sort31DeviceRadixSortSingleTileKernelINS1_5radix10policy_hubIiN4cuda3std3__45tupleIJiiEEEyE10Policy1000ELNS0_9SortOrderE0EiSA_yNS1_21identity_decomposer_tEEEvPKT1_PSF_PKT2_PSJ_T3_iiT4__param_1];
	ld.param.u64 	%rd7, [_ZN3cub18CUB_300001_SM_10006detail10radix_sort31DeviceRadixSortSingleTileKernelINS1_5radix10policy_hubIiN4cuda3std3__45tupleIJiiEEEyE10Policy1000ELNS0_9SortOrderE0EiSA_yNS1_21identity_decomposer_tEEEvPKT1_PSF_PKT2_PSJ_T3_iiT4__param_2];
	ld.param.u64 	%rd8, [_ZN3cub18CUB_300001_SM_10006detail10radix_sort31DeviceRadixSortSingleTileKernelINS1_5radix10policy_hubIiN4cuda3std3__45tupleIJiiEEEyE10Policy1000ELNS0_9SortOrderE0EiSA_yNS1_21identity_decomposer_tEEEvPKT1_PSF_PKT2_PSJ_T3_iiT4__param_3];
	ld.param.u64 	%rd9, [_ZN3cub18CUB_300001_SM_10006detail10radix_sort31DeviceRadixSortSingleTileKernelINS1_5radix10policy_hubIiN4cuda3std3__45tupleIJiiEEEyE10Policy1000ELNS0_9SortOrderE0EiSA_yNS1_21identity_decomposer_tEEEvPKT1_PSF_PKT2_PSJ_T3_iiT4__param_4];
	ld.param.u32 	%r218, [_ZN3cub18CUB_300001_SM_10006detail10radix_sort31DeviceRadixSortSingleTileKernelINS1_5radix10policy_hubIiN4cuda3std3__45tupleIJiiEEEyE10Policy1000ELNS0_9SortOrderE0EiSA_yNS1_21identity_decomposer_tEEEvPKT1_PSF_PKT2_PSJ_T3_iiT4__param_5];
	ld.param.u32 	%r219, [_ZN3cub18CUB_300001_SM_10006detail10radix_sort31DeviceRadixSortSingleTileKernelINS1_5radix10policy_hubIiN4cuda3std3__45tupleIJiiEEEyE10Policy1000ELNS0_9SortOrderE0EiSA_yNS1_21identity_decomposer_tEEEvPKT1_PSF_PKT2_PSJ_T3_iiT4__param_6];
	cvta.to.global.u64 	%rd11, %rd10;
	cvt.u32.u64 	%r1, %rd9;
	mov.u32 	%r2, %tid.x;
	mul.lo.s32 	%r3, %r2, 9;
	setp.ge.s32 	%p1, %r3, %r1;
	mul.wide.u32 	%rd12, %r3, 4;
	add.s64 	%rd1, %rd11, %rd12;
	mov.b32 	%r593, -1;
	@%p1 bra 	$L__BB17_2;
	ld.global.u32 	%r221, [%rd1];
	xor.b32  	%r593, %r221, -2147483648;
$L__BB17_2:
	add.s32 	%r6, %r3, 1;
	setp.ge.s32 	%p2, %r6, %r1;
	mov.b32 	%r592, -1;
	@%p2 bra 	$L__BB17_4;
	ld.global.u32 	%r223, [%rd1+4];
	xor.b32  	%r592, %r223, -2147483648;
$L__BB17_4:
	add.s32 	%r9, %r3, 2;
	setp.ge.s32 	%p3, %r9, %r1;
	mov.b32 	%r591, -1;
	@%p3 bra 	$L__BB17_6;
	ld.global.u32 	%r225, [%rd1+8];
	xor.b32  	%r591, %r225, -2147483648;
$L__BB17_6:
	add.s32 	%r12, %r3, 3;
	setp.ge.s32 	%p4, %r12, %r1;
	mov.b32 	%r590, -1;
	@%p4 bra 	$L__BB17_8;
	ld.global.u32 	%r227, [%rd1+12];
	xor.b32  	%r590, %r227, -2147483648;
$L__BB17_8:
	add.s32 	%r15, %r3, 4;
	setp.ge.s32 	%p5, %r15, %r1;
	mov.b32 	%r589, -1;
	@%p5 bra 	$L__BB17_10;
	ld.global.u32 	%r229, [%rd1+16];
	xor.b32  	%r589, %r229, -2147483648;
$L__BB17_10:
	add.s32 	%r18, %r3, 5;
	setp.ge.s32 	%p6, %r18, %r1;
	mov.b32 	%r588, -1;
	@%p6 bra 	$L__BB17_12;
	ld.global.u32 	%r231, [%rd1+20];
	xor.b32  	%r588, %r231, -2147483648;
$L__BB17_12:
	add.s32 	%r21, %r3, 6;
	setp.ge.s32 	%p7, %r21, %r1;
	mov.b32 	%r587, -1;
	@%p7 bra 	$L__BB17_14;
	ld.global.u32 	%r233, [%rd1+24];
	xor.b32  	%r587, %r233, -2147483648;
$L__BB17_14:
	add.s32 	%r24, %r3, 7;
	setp.ge.s32 	%p8, %r24, %r1;
	mov.b32 	%r586, -1;
	@%p8 bra 	$L__BB17_16;
	ld.global.u32 	%r235, [%rd1+28];
	xor.b32  	%r586, %r235, -2147483648;
$L__BB17_16:
	add.s32 	%r27, %r3, 8;
	setp.ge.s32 	%p9, %r27, %r1;
	mov.b32 	%r585, -1;
	@%p9 bra 	$L__BB17_18;
	ld.global.u32 	%r237, [%rd1+32];
	xor.b32  	%r585, %r237, -2147483648;
$L__BB17_18:
	bar.sync 	0;
	mov.b64 	{%r239, %r240}, %rd9;
	shfl.sync.idx.b32	%r30|%p10, %r239, 0, 31, -1;
	shfl.sync.idx.b32	%r241|%p11, %r240, 0, 31, -1;
	mov.b64 	%rd2, {%r30, %r241};
	setp.ge.s32 	%p12, %r3, %r30;
	cvta.to.global.u64 	%rd13, %rd7;
	mul.wide.u32 	%rd14, %r3, 8;
	add.s64 	%rd3, %rd13, %rd14;
	mov.b32 	%r610, 0;
	mov.u32 	%r611, %r610;
	@%p12 bra 	$L__BB17_20;
	ld.global.u32 	%r611, [%rd3];
	ld.global.u32 	%r610, [%rd3+4];
$L__BB17_20:
	setp.ge.s32 	%p13, %r6, %r30;
	mov.b32 	%r608, 0;
	mov.u32 	%r609, %r608;
	@%p13 bra 	$L__BB17_22;
	ld.global.u32 	%r609, [%rd3+8];
	ld.global.u32 	%r608, [%rd3+12];
$L__BB17_22:
	setp.ge.s32 	%p14, %r9, %r30;
	mov.b32 	%r606, 0;
	mov.u32 	%r607, %r606;
	@%p14 bra 	$L__BB17_24;
	ld.global.u32 	%r607, [%rd3+16];
	ld.global.u32 	%r606, [%rd3+20];
$L__BB17_24:
	setp.ge.s32 	%p15, %r12, %r30;
	mov.b32 	%r604, 0;
	mov.u32 	%r605, %r604;
	@%p15 bra 	$L__BB17_26;
	ld.global.u32 	%r605, [%rd3+24];
	ld.global.u32 	%r604, [%rd3+28];
$L__BB17_26:
	setp.ge.s32 	%p16, %r15, %r30;
	mov.b32 	%r602, 0;
	mov.u32 	%r603, %r602;
	@%p16 bra 	$L__BB17_28;
	ld.global.u32 	%r603, [%rd3+32];
	ld.global.u32 	%r602, [%rd3+36];
$L__BB17_28:
	setp.ge.s32 	%p17, %r18, %r30;
	mov.b32 	%r600, 0;
	mov.u32 	%r601, %r600;
	@%p17 bra 	$L__BB17_30;
	ld.global.u32 	%r601, [%rd3+40];
	ld.global.u32 	%r600, [%rd3+44];
$L__BB17_30:
	setp.ge.s32 	%p18, %r21, %r30;
	mov.b32 	%r598, 0;
	mov.u32 	%r599, %r598;
	@%p18 bra 	$L__BB17_32;
	ld.global.u32 	%r599, [%rd3+48];
	ld.global.u32 	%r598, [%rd3+52];
$L__BB17_32:
	setp.ge.s32 	%p19, %r24, %r30;
	mov.b32 	%r596, 0;
	mov.u32 	%r597, %r596;
	@%p19 bra 	$L__BB17_34;
	ld.global.u32 	%r597, [%rd3+56];
	ld.global.u32 	%r596, [%rd3+60];
$L__BB17_34:
	setp.ge.s32 	%p20, %r27, %r30;
	mov.b32 	%r594, 0;
	mov.u32 	%r595, %r594;
	@%p20 bra 	$L__BB17_36;
	ld.global.u32 	%r595, [%rd3+64];
	ld.global.u32 	%r594, [%rd3+68];
$L__BB17_36:
	bar.sync 	0;
	shr.u32 	%r67, %r2, 5;
	shl.b32 	%r251, %r2, 2;
	mov.u32 	%r252, _ZZN3cub18CUB_300001_SM_10006detail10radix_sort31DeviceRadixSortSingleTileKernelINS1_5radix10policy_hubIiN4cuda3std3__45tupleIJiiEEEyE10Policy1000ELNS0_9SortOrderE0EiSA_yNS1_21identity_decomposer_tEEEvPKT1_PSF_PKT2_PSJ_T3_iiT4_E12temp_storage;
	add.s32 	%r68, %r252, %r251;
	shl.b32 	%r253, %r2, 7;
	add.s32 	%r69, %r68, %r253;
	shl.b32 	%r254, %r67, 2;
	add.s32 	%r255, %r252, %r254;
	add.s32 	%r70, %r255, 33792;
	mad.lo.s32 	%r71, %r2, -96, %r69;
	mad.lo.s32 	%r72, %r2, 36, %r71;
	add.s32 	%r584, %r218, 6;
	sub.s32 	%r583, %r219, %r218;
$L__BB17_37:
	add.s32 	%r285, %r584, -6;
	min.s32 	%r258, %r583, 6;
	mov.b32 	%r314, 0;
	st.shared.u32 	[%r68], %r314;
	st.shared.u32 	[%r68+1024], %r314;
	st.shared.u32 	[%r68+2048], %r314;
	st.shared.u32 	[%r68+3072], %r314;
	st.shared.u32 	[%r68+4096], %r314;
	st.shared.u32 	[%r68+5120], %r314;
	st.shared.u32 	[%r68+6144], %r314;
	st.shared.u32 	[%r68+7168], %r314;
	st.shared.u32 	[%r68+8192], %r314;
	st.shared.u32 	[%r68+9216], %r314;
	st.shared.u32 	[%r68+10240], %r314;
	st.shared.u32 	[%r68+11264], %r314;
	st.shared.u32 	[%r68+12288], %r314;
	st.shared.u32 	[%r68+13312], %r314;
	st.shared.u32 	[%r68+14336], %r314;
	st.shared.u32 	[%r68+15360], %r314;
	st.shared.u32 	[%r68+16384], %r314;
	st.shared.u32 	[%r68+17408], %r314;
	st.shared.u32 	[%r68+18432], %r314;
	st.shared.u32 	[%r68+19456], %r314;
	st.shared.u32 	[%r68+20480], %r314;
	st.shared.u32 	[%r68+21504], %r314;
	st.shared.u32 	[%r68+22528], %r314;
	st.shared.u32 	[%r68+23552], %r314;
	st.shared.u32 	[%r68+24576], %r314;
	st.shared.u32 	[%r68+25600], %r314;
	st.shared.u32 	[%r68+26624], %r314;
	st.shared.u32 	[%r68+27648], %r314;
	st.shared.u32 	[%r68+28672], %r314;
	st.shared.u32 	[%r68+29696], %r314;
	st.shared.u32 	[%r68+30720], %r314;
	st.shared.u32 	[%r68+31744], %r314;
	st.shared.u32 	[%r68+32768], %r314;
	// begin inline asm
	bmsk.clamp.b32 %r256, %r314, %r258;
	// end inline asm
	// begin inline asm
	shr.b32 %r259, %r593, %r285;
	// end inline asm
	and.b32  	%r317, %r256, %r259;
	shl.b32 	%r318, %r317, 10;
	and.b32  	%r319, %r318, 31744;
	add.s32 	%r320, %r68, %r319;
	shr.u32 	%r321, %r317, 4;
	and.b32  	%r322, %r321, 268435454;
	add.s32 	%r105, %r320, %r322;
	ld.shared.u16 	%rs1, [%r105];
	add.s16 	%rs10, %rs1, 1;
	st.shared.u16 	[%r105], %rs10;
	// begin inline asm
	shr.b32 %r262, %r592, %r285;
	// end inline asm
	and.b32  	%r323, %r256, %r262;
	shl.b32 	%r324, %r323, 10;
	and.b32  	%r325, %r324, 31744;
	add.s32 	%r326, %r68, %r325;
	shr.u32 	%r327, %r323, 4;
	and.b32  	%r328, %r327, 268435454;
	add.s32 	%r106, %r326, %r328;
	ld.shared.u16 	%rs2, [%r106];
	add.s16 	%rs11, %rs2, 1;
	st.shared.u16 	[%r106], %rs11;
	// begin inline asm
	shr.b32 %r265, %r591, %r285;
	// end inline asm
	and.b32  	%r329, %r256, %r265;
	shl.b32 	%r330, %r329, 10;
	and.b32  	%r331, %r330, 31744;
	add.s32 	%r332, %r68, %r331;
	shr.u32 	%r333, %r329, 4;
	and.b32  	%r334, %r333, 268435454;
	add.s32 	%r107, %r332, %r334;
	ld.shared.u16 	%rs3, [%r107];
	add.s16 	%rs12, %rs3, 1;
	st.shared.u16 	[%r107], %rs12;
	// begin inline asm
	shr.b32 %r268, %r590, %r285;
	// end inline asm
	and.b32  	%r335, %r256, %r268;
	shl.b32 	%r336, %r335, 10;
	and.b32  	%r337, %r336, 31744;
	add.s32 	%r338, %r68, %r337;
	shr.u32 	%r339, %r335, 4;
	and.b32  	%r340, %r339, 268435454;
	add.s32 	%r108, %r338, %r340;
	ld.shared.u16 	%rs4, [%r108];
	add.s16 	%rs13, %rs4, 1;
	st.shared.u16 	[%r108], %rs13;
	// begin inline asm
	shr.b32 %r271, %r589, %r285;
	// end inline asm
	and.b32  	%r341, %r256, %r271;
	shl.b32 	%r342, %r341, 10;
	and.b32  	%r343, %r342, 31744;
	add.s32 	%r344, %r68, %r343;
	shr.u32 	%r345, %r341, 4;
	and.b32  	%r346, %r345, 268435454;
	add.s32 	%r109, %r344, %r346;
	ld.shared.u16 	%rs5, [%r109];
	add.s16 	%rs14, %rs5, 1;
	st.shared.u16 	[%r109], %rs14;
	// begin inline asm
	shr.b32 %r274, %r588, %r285;
	// end inline asm
	and.b32  	%r347, %r256, %r274;
	shl.b32 	%r348, %r347, 10;
	and.b32  	%r349, %r348, 31744;
	add.s32 	%r350, %r68, %r349;
	shr.u32 	%r351, %r347, 4;
	and.b32  	%r352, %r351, 268435454;
	add.s32 	%r110, %r350, %r352;
	ld.shared.u16 	%rs6, [%r110];
	add.s16 	%rs15, %rs6, 1;
	st.shared.u16 	[%r110], %rs15;
	// begin inline asm
	shr.b32 %r277, %r587, %r285;
	// end inline asm
	and.b32  	%r353, %r256, %r277;
	shl.b32 	%r354, %r353, 10;
	and.b32  	%r355, %r354, 31744;
	add.s32 	%r356, %r68, %r355;
	shr.u32 	%r357, %r353, 4;
	and.b32  	%r358, %r357, 268435454;
	add.s32 	%r111, %r356, %r358;
	ld.shared.u16 	%rs7, [%r111];
	add.s16 	%rs16, %rs7, 1;
	st.shared.u16 	[%r111], %rs16;
	// begin inline asm
	shr.b32 %r280, %r586, %r285;
	// end inline asm
	and.b32  	%r359, %r256, %r280;
	shl.b32 	%r360, %r359, 10;
	and.b32  	%r361, %r360, 31744;
	add.s32 	%r362, %r68, %r361;
	shr.u32 	%r363, %r359, 4;
	and.b32  	%r364, %r363, 268435454;
	add.s32 	%r112, %r362, %r364;
	ld.shared.u16 	%rs8, [%r112];
	add.s16 	%rs17, %rs8, 1;
	st.shared.u16 	[%r112], %rs17;
	// begin inline asm
	shr.b32 %r283, %r585, %r285;
	// end inline asm
	and.b32  	%r365, %r256, %r283;
	shl.b32 	%r366, %r365, 10;
	and.b32  	%r367, %r366, 31744;
	add.s32 	%r368, %r68, %r367;
	shr.u32 	%r369, %r365, 4;
	and.b32  	%r370, %r369, 268435454;
	add.s32 	%r113, %r368, %r370;
	ld.shared.u16 	%rs9, [%r113];
	add.s16 	%rs18, %rs9, 1;
	st.shared.u16 	[%r113], %rs18;
	bar.sync 	0;
	ld.shared.u32 	%r114, [%r69];
	ld.shared.u32 	%r371, [%r69+4];
	ld.shared.u32 	%r372, [%r69+8];
	ld.shared.u32 	%r373, [%r69+12];
	ld.shared.u32 	%r374, [%r69+16];
	ld.shared.u32 	%r375, [%r69+20];
	ld.shared.u32 	%r376, [%r69+24];
	ld.shared.u32 	%r377, [%r69+28];
	ld.shared.u32 	%r378, [%r69+32];
	ld.shared.u32 	%r379, [%r69+36];
	ld.shared.u32 	%r380, [%r69+40];
	ld.shared.u32 	%r381, [%r69+44];
	ld.shared.u32 	%r382, [%r69+48];
	ld.shared.u32 	%r383, [%r69+52];
	ld.shared.u32 	%r384, [%r69+56];
	ld.shared.u32 	%r385, [%r69+60];
	ld.shared.u32 	%r386, [%r69+64];
	ld.shared.u32 	%r387, [%r69+68];
	ld.shared.u32 	%r388, [%r69+72];
	ld.shared.u32 	%r389, [%r69+76];
	ld.shared.u32 	%r390, [%r69+80];
	ld.shared.u32 	%r391, [%r69+84];
	ld.shared.u32 	%r392, [%r69+88];
	ld.shared.u32 	%r393, [%r69+92];
	ld.shared.u32 	%r394, [%r69+96];
	ld.shared.u32 	%r395, [%r69+100];
	ld.shared.u32 	%r396, [%r69+104];
	ld.shared.u32 	%r397, [%r69+108];
	ld.shared.u32 	%r398, [%r69+112];
	ld.shared.u32 	%r399, [%r69+116];
	ld.shared.u32 	%r400, [%r69+120];
	ld.shared.u32 	%r401, [%r69+124];
	ld.shared.u32 	%r402, [%r69+128];
	add.s32 	%r115, %r371, %r114;
	add.s32 	%r116, %r372, %r115;
	add.s32 	%r117, %r373, %r116;
	add.s32 	%r118, %r374, %r117;
	add.s32 	%r119, %r375, %r118;
	add.s32 	%r120, %r376, %r119;
	add.s32 	%r121, %r377, %r120;
	add.s32 	%r122, %r378, %r121;
	add.s32 	%r123, %r379, %r122;
	add.s32 	%r124, %r380, %r123;
	add.s32 	%r125, %r381, %r124;
	add.s32 	%r126, %r382, %r125;
	add.s32 	%r127, %r383, %r126;
	add.s32 	%r128, %r384, %r127;
	add.s32 	%r129, %r385, %r128;
	add.s32 	%r130, %r386, %r129;
	add.s32 	%r131, %r387, %r130;
	add.s32 	%r132, %r388, %r131;
	add.s32 	%r133, %r389, %r132;
	add.s32 	%r134, %r390, %r133;
	add.s32 	%r135, %r391, %r134;
	add.s32 	%r136, %r392, %r135;
	add.s32 	%r137, %r393, %r136;
	add.s32 	%r138, %r394, %r137;
	add.s32 	%r139, %r395, %r138;
	add.s32 	%r140, %r396, %r139;
	add.s32 	%r141, %r397, %r140;
	add.s32 	%r142, %r398, %r141;
	add.s32 	%r143, %r399, %r142;
	add.s32 	%r144, %r400, %r143;
	add.s32 	%r145, %r401, %r144;
	add.s32 	%r291, %r402, %r145;
	// begin inline asm
	mov.u32 %r286, %laneid;
	// end inline asm
	mov.b32 	%r289, 1;
	mov.b32 	%r316, -1;
	// begin inline asm
	{  .reg .u32 r0;  .reg .pred p;  shfl.sync.up.b32 r0|p, %r291, %r289, %r314, %r316;  @p add.u32 r0, r0, %r291;  mov.u32 %r287, r0;}
	// end inline asm
	mov.b32 	%r295, 2;
	// begin inline asm
	{  .reg .u32 r0;  .reg .pred p;  shfl.sync.up.b32 r0|p, %r287, %r295, %r314, %r316;  @p add.u32 r0, r0, %r287;  mov.u32 %r293, r0;}
	// end inline asm
	mov.b32 	%r301, 4;
	// begin inline asm
	{  .reg .u32 r0;  .reg .pred p;  shfl.sync.up.b32 r0|p, %r293, %r301, %r314, %r316;  @p add.u32 r0, r0, %r293;  mov.u32 %r299, r0;}
	// end inline asm
	mov.b32 	%r307, 8;
	// begin inline asm
	{  .reg .u32 r0;  .reg .pred p;  shfl.sync.up.b32 r0|p, %r299, %r307, %r314, %r316;  @p add.u32 r0, r0, %r299;  mov.u32 %r305, r0;}
	// end inline asm
	mov.b32 	%r313, 16;
	// begin inline asm
	{  .reg .u32 r0;  .reg .pred p;  shfl.sync.up.b32 r0|p, %r305, %r313, %r314, %r316;  @p add.u32 r0, r0, %r305;  mov.u32 %r311, r0;}
	// end inline asm
	setp.ne.s32 	%p21, %r286, 31;
	@%p21 bra 	$L__BB17_39;
	st.shared.u32 	[%r70], %r311;
$L__BB17_39:
	sub.s32 	%r403, %r311, %r291;
	setp.gt.u32 	%p22, %r2, 31;
	setp.eq.s32 	%p23, %r67, 7;
	setp.eq.s32 	%p24, %r67, 6;
	setp.eq.s32 	%p25, %r67, 5;
	setp.eq.s32 	%p26, %r67, 4;
	setp.eq.s32 	%p27, %r67, 3;
	setp.eq.s32 	%p28, %r67, 2;
	setp.eq.s32 	%p29, %r67, 1;
	bar.sync 	0;
	ld.shared.v4.u32 	{%r404, %r405, %r406, %r407}, [_ZZN3cub18CUB_300001_SM_10006detail10radix_sort31DeviceRadixSortSingleTileKernelINS1_5radix10policy_hubIiN4cuda3std3__45tupleIJiiEEEyE10Policy1000ELNS0_9SortOrderE0EiSA_yNS1_21identity_decomposer_tEEEvPKT1_PSF_PKT2_PSJ_T3_iiT4_E12temp_storage+33792];
	selp.b32 	%r408, %r404, %r612, %p29;
	add.s32 	%r409, %r405, %r404;
	selp.b32 	%r410, %r409, %r408, %p28;
	add.s32 	%r411, %r409, %r406;
	selp.b32 	%r412, %r411, %r410, %p27;
	add.s32 	%r413, %r411, %r407;
	selp.b32 	%r414, %r413, %r412, %p26;
	ld.shared.v4.u32 	{%r415, %r416, %r417, %r418}, [_ZZN3cub18CUB_300001_SM_10006detail10radix_sort31DeviceRadixSortSingleTileKernelINS1_5radix10policy_hubIiN4cuda3std3__45tupleIJiiEEEyE10Policy1000ELNS0_9SortOrderE0EiSA_yNS1_21identity_decomposer_tEEEvPKT1_PSF_PKT2_PSJ_T3_iiT4_E12temp_storage+33808];
	add.s32 	%r419, %r413, %r415;
	selp.b32 	%r420, %r419, %r414, %p25;
	add.s32 	%r421, %r419, %r416;
	selp.b32 	%r422, %r421, %r420, %p24;
	add.s32 	%r423, %r421, %r417;
	selp.b32 	%r612, %r423, %r422, %p23;
	add.s32 	%r150, %r423, %r418;
	setp.ne.s32 	%p30, %r286, 0;
	selp.b32 	%r424, %r403, 0, %p30;
	add.s32 	%r425, %r612, %r424;
	or.pred  	%p31, %p22, %p30;
	selp.b32 	%r613, %r425, %r403, %p22;
	@%p31 bra 	$L__BB17_41;
	shl.b32 	%r613, %r150, 16;
	st.shared.u32 	[_ZZN3cub18CUB_300001_SM_10006detail10radix_sort31DeviceRadixSortSingleTileKernelINS1_5radix10policy_hubIiN4cuda3std3__45tupleIJiiEEEyE10Policy1000ELNS0_9SortOrderE0EiSA_yNS1_21identity_decomposer_tEEEvPKT1_PSF_PKT2_PSJ_T3_iiT4_E12temp_storage+33832], %r613;
$L__BB17_41:
	setp.eq.s32 	%p32, %r2, 0;
	bar.sync 	0;
	ld.shared.u32 	%r426, [_ZZN3cub18CUB_300001_SM_10006detail10radix_sort31DeviceRadixSortSingleTileKernelINS1_5radix10policy_hubIiN4cuda3std3__45tupleIJiiEEEyE10Policy1000ELNS0_9SortOrderE0EiSA_yNS1_21identity_decomposer_tEEEvPKT1_PSF_PKT2_PSJ_T3_iiT4_E12temp_storage+33832];
	selp.b32 	%r427, 0, %r426, %p32;
	add.s32 	%r428, %r613, %r427;
	add.s32 	%r429, %r114, %r428;
	add.s32 	%r430, %r115, %r428;
	add.s32 	%r431, %r116, %r428;
	add.s32 	%r432, %r117, %r428;
	add.s32 	%r433, %r118, %r428;
	add.s32 	%r434, %r119, %r428;
	add.s32 	%r435, %r120, %r428;
	add.s32 	%r436, %r121, %r428;
	add.s32 	%r437, %r122, %r428;
	add.s32 	%r438, %r123, %r428;
	add.s32 	%r439, %r124, %r428;
	add.s32 	%r440, %r125, %r428;
	add.s32 	%r441, %r126, %r428;
	add.s32 	%r442, %r127, %r428;
	add.s32 	%r443, %r128, %r428;
	add.s32 	%r444, %r129, %r428;
	add.s32 	%r445, %r130, %r428;
	add.s32 	%r446, %r131, %r428;
	add.s32 	%r447, %r132, %r428;
	add.s32 	%r448, %r133, %r428;
	add.s32 	%r449, %r134, %r428;
	add.s32 	%r450, %r135, %r428;
	add.s32 	%r451, %r136, %r428;
	add.s32 	%r452, %r137, %r428;
	add.s32 	%r453, %r138, %r428;
	add.s32 	%r454, %r139, %r428;
	add.s32 	%r455, %r140, %r428;
	add.s32 	%r456, %r141, %r428;
	add.s32 	%r457, %r142, %r428;
	add.s32 	%r458, %r143, %r428;
	add.s32 	%r459, %r144, %r428;
	add.s32 	%r460, %r145, %r428;
	st.shared.u32 	[%r69], %r428;
	st.shared.u32 	[%r69+4], %r429;
	st.shared.u32 	[%r69+8], %r430;
	st.shared.u32 	[%r69+12], %r431;
	st.shared.u32 	[%r69+16], %r432;
	st.shared.u32 	[%r69+20], %r433;
	st.shared.u32 	[%r69+24], %r434;
	st.shared.u32 	[%r69+28], %r435;
	st.shared.u32 	[%r69+32], %r436;
	st.shared.u32 	[%r69+36], %r437;
	st.shared.u32 	[%r69+40], %r438;
	st.shared.u32 	[%r69+44], %r439;
	st.shared.u32 	[%r69+48], %r440;
	st.shared.u32 	[%r69+52], %r441;
	st.shared.u32 	[%r69+56], %r442;
	st.shared.u32 	[%r69+60], %r443;
	st.shared.u32 	[%r69+64], %r444;
	st.shared.u32 	[%r69+68], %r445;
	st.shared.u32 	[%r69+72], %r446;
	st.shared.u32 	[%r69+76], %r447;
	st.shared.u32 	[%r69+80], %r448;
	st.shared.u32 	[%r69+84], %r449;
	st.shared.u32 	[%r69+88], %r450;
	st.shared.u32 	[%r69+92], %r451;
	st.shared.u32 	[%r69+96], %r452;
	st.shared.u32 	[%r69+100], %r453;
	st.shared.u32 	[%r69+104], %r454;
	st.shared.u32 	[%r69+108], %r455;
	st.shared.u32 	[%r69+112], %r456;
	st.shared.u32 	[%r69+116], %r457;
	st.shared.u32 	[%r69+120], %r458;
	st.shared.u32 	[%r69+124], %r459;
	st.shared.u32 	[%r69+128], %r460;
	bar.sync 	0;
	cvt.u32.u16 	%r461, %rs1;
	ld.shared.u16 	%r462, [%r105];
	add.s32 	%r154, %r462, %r461;
	cvt.u32.u16 	%r463, %rs2;
	ld.shared.u16 	%r464, [%r106];
	add.s32 	%r155, %r464, %r463;
	cvt.u32.u16 	%r465, %rs3;
	ld.shared.u16 	%r466, [%r107];
	add.s32 	%r156, %r466, %r465;
	cvt.u32.u16 	%r467, %rs4;
	ld.shared.u16 	%r468, [%r108];
	add.s32 	%r157, %r468, %r467;
	cvt.u32.u16 	%r469, %rs5;
	ld.shared.u16 	%r470, [%r109];
	add.s32 	%r158, %r470, %r469;
	cvt.u32.u16 	%r471, %rs6;
	ld.shared.u16 	%r472, [%r110];
	add.s32 	%r159, %r472, %r471;
	cvt.u32.u16 	%r473, %rs7;
	ld.shared.u16 	%r474, [%r111];
	add.s32 	%r160, %r474, %r473;
	cvt.u32.u16 	%r475, %rs8;
	ld.shared.u16 	%r476, [%r112];
	add.s32 	%r161, %r476, %r475;
	cvt.u32.u16 	%r477, %rs9;
	ld.shared.u16 	%r478, [%r113];
	add.s32 	%r162, %r478, %r477;
	bar.sync 	0;
	setp.lt.s32 	%p33, %r584, %r219;
	@%p33 bra 	$L__BB17_61;
	cvt.u64.u32 	%rd15, %r2;
	shl.b32 	%r479, %r154, 2;
	mov.u32 	%r480, _ZZN3cub18CUB_300001_SM_10006detail10radix_sort31DeviceRadixSortSingleTileKernelINS1_5radix10policy_hubIiN4cuda3std3__45tupleIJiiEEEyE10Policy1000ELNS0_9SortOrderE0EiSA_yNS1_21identity_decomposer_tEEEvPKT1_PSF_PKT2_PSJ_T3_iiT4_E12temp_storage;
	add.s32 	%r481, %r480, %r479;
	st.shared.u32 	[%r481], %r593;
	shl.b32 	%r482, %r155, 2;
	add.s32 	%r483, %r480, %r482;
	st.shared.u32 	[%r483], %r592;
	shl.b32 	%r484, %r156, 2;
	add.s32 	%r485, %r480, %r484;
	st.shared.u32 	[%r485], %r591;
	shl.b32 	%r486, %r157, 2;
	add.s32 	%r487, %r480, %r486;
	st.shared.u32 	[%r487], %r590;
	shl.b32 	%r488, %r158, 2;
	add.s32 	%r489, %r480, %r488;
	st.shared.u32 	[%r489], %r589;
	shl.b32 	%r490, %r159, 2;
	add.s32 	%r491, %r480, %r490;
	st.shared.u32 	[%r491], %r588;
	shl.b32 	%r492, %r160, 2;
	add.s32 	%r493, %r480, %r492;
	st.shared.u32 	[%r493], %r587;
	shl.b32 	%r494, %r161, 2;
	add.s32 	%r495, %r480, %r494;
	st.shared.u32 	[%r495], %r586;
	shl.b32 	%r496, %r162, 2;
	add.s32 	%r497, %r480, %r496;
	st.shared.u32 	[%r497], %r585;
	bar.sync 	0;
	mad.lo.s32 	%r498, %r2, -68, %r72;
	ld.shared.u32 	%r163, [%r498];
	ld.shared.u32 	%r164, [%r498+1024];
	ld.shared.u32 	%r165, [%r498+2048];
	ld.shared.u32 	%r166, [%r498+3072];
	ld.shared.u32 	%r167, [%r498+4096];
	ld.shared.u32 	%r168, [%r498+5120];
	ld.shared.u32 	%r169, [%r498+6144];
	ld.shared.u32 	%r170, [%r498+7168];
	ld.shared.u32 	%r171, [%r498+8192];
	bar.sync 	0;
	add.s32 	%r499, %r481, %r479;
	st.shared.v2.u32 	[%r499], {%r611, %r610};
	add.s32 	%r500, %r483, %r482;
	st.shared.v2.u32 	[%r500], {%r609, %r608};
	add.s32 	%r501, %r485, %r484;
	st.shared.v2.u32 	[%r501], {%r607, %r606};
	add.s32 	%r502, %r487, %r486;
	st.shared.v2.u32 	[%r502], {%r605, %r604};
	add.s32 	%r503, %r489, %r488;
	st.shared.v2.u32 	[%r503], {%r603, %r602};
	add.s32 	%r504, %r491, %r490;
	st.shared.v2.u32 	[%r504], {%r601, %r600};
	add.s32 	%r505, %r493, %r492;
	st.shared.v2.u32 	[%r505], {%r599, %r598};
	add.s32 	%r506, %r495, %r494;
	st.shared.v2.u32 	[%r506], {%r597, %r596};
	add.s32 	%r507, %r497, %r496;
	st.shared.v2.u32 	[%r507], {%r595, %r594};
	bar.sync 	0;
	shl.b32 	%r508, %r2, 2;
	add.s32 	%r172, %r498, %r508;
	ld.shared.v2.u32 	{%r174, %r173}, [%r172+2048];
	ld.shared.v2.u32 	{%r176, %r175}, [%r172+4096];
	ld.shared.v2.u32 	{%r178, %r177}, [%r172+6144];
	ld.shared.v2.u32 	{%r180, %r179}, [%r172+8192];
	ld.shared.v2.u32 	{%r182, %r181}, [%r172+10240];
	ld.shared.v2.u32 	{%r184, %r183}, [%r172+12288];
	ld.shared.v2.u32 	{%r186, %r185}, [%r172+14336];
	ld.shared.v2.u32 	{%r188, %r187}, [%r172+16384];
	setp.gt.u64 	%p34, %rd2, %rd15;
	cvta.to.global.u64 	%rd16, %rd6;
	mul.wide.u32 	%rd17, %r2, 4;
	add.s64 	%rd4, %rd16, %rd17;
	cvta.to.global.u64 	%rd18, %rd8;
	mul.wide.u32 	%rd19, %r2, 8;
	add.s64 	%rd5, %rd18, %rd19;
	@%p34 bra 	$L__BB17_43;
	bra.uni 	$L__BB17_44;
$L__BB17_43:
	xor.b32  	%r509, %r163, -2147483648;
	ld.shared.v2.u32 	{%r510, %r511}, [%r172];
	st.global.u32 	[%rd4], %r509;
	st.global.u32 	[%rd5], %r510;
	st.global.u32 	[%rd5+4], %r511;
$L__BB17_44:
	add.s32 	%r512, %r2, 256;
	cvt.u64.u32 	%rd20, %r512;
	setp.le.u64 	%p35, %rd2, %rd20;
	@%p35 bra 	$L__BB17_46;
	xor.b32  	%r513, %r164, -2147483648;
	st.global.u32 	[%rd4+1024], %r513;
	st.global.u32 	[%rd5+2048], %r174;
	st.global.u32 	[%rd5+2052], %r173;
$L__BB17_46:
	add.s32 	%r514, %r2, 512;
	cvt.u64.u32 	%rd21, %r514;
	setp.le.u64 	%p36, %rd2, %rd21;
	@%p36 bra 	$L__BB17_48;
	xor.b32  	%r515, %r165, -2147483648;
	st.global.u32 	[%rd4+2048], %r515;
	st.global.u32 	[%rd5+4096], %r176;
	st.global.u32 	[%rd5+4100], %r175;
$L__BB17_48:
	add.s32 	%r516, %r2, 768;
	cvt.u64.u32 	%rd22, %r516;
	setp.le.u64 	%p37, %rd2, %rd22;
	@%p37 bra 	$L__BB17_50;
	xor.b32  	%r517, %r166, -2147483648;
	st.global.u32 	[%rd4+3072], %r517;
	st.global.u32 	[%rd5+6144], %r178;
	st.global.u32 	[%rd5+6148], %r177;
$L__BB17_50:
	or.b32  	%r518, %r2, 1024;
	cvt.u64.u32 	%rd23, %r518;
	setp.le.u64 	%p38, %rd2, %rd23;
	@%p38 bra 	$L__BB17_52;
	xor.b32  	%r519, %r167, -2147483648;
	st.global.u32 	[%rd4+4096], %r519;
	st.global.u32 	[%rd5+8192], %r180;
	st.global.u32 	[%rd5+8196], %r179;
$L__BB17_52:
	add.s32 	%r520, %r2, 1280;
	cvt.u64.u32 	%rd24, %r520;
	setp.le.u64 	%p39, %rd2, %rd24;
	@%p39 bra 	$L__BB17_54;
	xor.b32  	%r521, %r168, -2147483648;
	st.global.u32 	[%rd4+5120], %r521;
	st.global.u32 	[%rd5+10240], %r182;
	st.global.u32 	[%rd5+10244], %r181;
$L__BB17_54:
	add.s32 	%r522, %r2, 1536;
	cvt.u64.u32 	%rd25, %r522;
	setp.le.u64 	%p40, %rd2, %rd25;
	@%p40 bra 	$L__BB17_56;
	xor.b32  	%r523, %r169, -2147483648;
	st.global.u32 	[%rd4+6144], %r523;
	st.global.u32 	[%rd5+12288], %r184;
	st.global.u32 	[%rd5+12292], %r183;
$L__BB17_56:
	add.s32 	%r524, %r2, 1792;
	cvt.u64.u32 	%rd26, %r524;
	setp.le.u64 	%p41, %rd2, %rd26;
	@%p41 bra 	$L__BB17_58;
	xor.b32  	%r525, %r170, -2147483648;
	st.global.u32 	[%rd4+7168], %r525;
	st.global.u32 	[%rd5+14336], %r186;
	st.global.u32 	[%rd5+14340], %r185;
$L__BB17_58:
	or.b32  	%r526, %r2, 2048;
	cvt.u64.u32 	%rd27, %r526;
	setp.le.u64 	%p42, %rd2, %rd27;
	@%p42 bra 	$L__BB17_60;
	xor.b32  	%r527, %r171, -2147483648;
	st.global.u32 	[%rd4+8192], %r527;
	st.global.u32 	[%rd5+16384], %r188;
	st.global.u32 	[%rd5+16388], %r187;
$L__BB17_60:
	ret;
$L__BB17_61:
	shl.b32 	%r528, %r154, 2;
	mov.u32 	%r529, _ZZN3cub18CUB_300001_SM_10006detail10radix_sort31DeviceRadixSortSingleTileKernelINS1_5radix10policy_hubIiN4cuda3std3__45tupleIJiiEEEyE10Policy1000ELNS0_9SortOrderE0EiSA_yNS1_21identity_decomposer_tEEEvPKT1_PSF_PKT2_PSJ_T3_iiT4_E12temp_storage;
	add.s32 	%r530, %r529, %r528;
	st.shared.u32 	[%r530], %r593;
	shl.b32 	%r531, %r155, 2;
	add.s32 	%r532, %r529, %r531;
	st.shared.u32 	[%r532], %r592;
	shl.b32 	%r533, %r156, 2;
	add.s32 	%r534, %r529, %r533;
	st.shared.u32 	[%r534], %r591;
	shl.b32 	%r535, %r157, 2;
	add.s32 	%r536, %r529, %r535;
	st.shared.u32 	[%r536], %r590;
	shl.b32 	%r537, %r158, 2;
	add.s32 	%r538, %r529, %r537;
	st.shared.u32 	[%r538], %r589;
	shl.b32 	%r539, %r159, 2;
	add.s32 	%r540, %r529, %r539;
	st.shared.u32 	[%r540], %r588;
	shl.b32 	%r541, %r160, 2;
	add.s32 	%r542, %r529, %r541;
	st.shared.u32 	[%r542], %r587;
	shl.b32 	%r543, %r161, 2;
	add.s32 	%r544, %r529, %r543;
	st.shared.u32 	[%r544], %r586;
	shl.b32 	%r545, %r162, 2;
	add.s32 	%r546, %r529, %r545;
	st.shared.u32 	[%r546], %r585;
	bar.sync 	0;
	ld.shared.u32 	%r593, [%r71];
	ld.shared.u32 	%r592, [%r71+4];
	ld.shared.u32 	%r591, [%r71+8];
	ld.shared.u32 	%r590, [%r71+12];
	ld.shared.u32 	%r589, [%r71+16];
	ld.shared.u32 	%r588, [%r71+20];
	ld.shared.u32 	%r587, [%r71+24];
	ld.shared.u32 	%r586, [%r71+28];
	ld.shared.u32 	%r585, [%r71+32];
	bar.sync 	0;
	add.s32 	%r547, %r530, %r528;
	st.shared.v2.u32 	[%r547], {%r611, %r610};
	add.s32 	%r548, %r532, %r531;
	st.shared.v2.u32 	[%r548], {%r609, %r608};
	add.s32 	%r549, %r534, %r533;
	st.shared.v2.u32 	[%r549], {%r607, %r606};
	add.s32 	%r550, %r536, %r535;
	st.shared.v2.u32 	[%r550], {%r605, %r604};
	add.s32 	%r551, %r538, %r537;
	st.shared.v2.u32 	[%r551], {%r603, %r602};
	add.s32 	%r552, %r540, %r539;
	st.shared.v2.u32 	[%r552], {%r601, %r600};
	add.s32 	%r553, %r542, %r541;
	st.shared.v2.u32 	[%r553], {%r599, %r598};
	add.s32 	%r554, %r544, %r543;
	st.shared.v2.u32 	[%r554], {%r597, %r596};
	add.s32 	%r555, %r546, %r545;
	st.shared.v2.u32 	[%r555], {%r595, %r594};
	bar.sync 	0;
	ld.shared.v2.u32 	{%r611, %r610}, [%r72];
	ld.shared.v2.u32 	{%r609, %r608}, [%r72+8];
	ld.shared.v2.u32 	{%r607, %r606}, [%r72+16];
	ld.shared.v2.u32 	{%r605, %r604}, [%r72+24];
	ld.shared.v2.u32 	{%r603, %r602}, [%r72+32];
	ld.shared.v2.u32 	{%r601, %r600}, [%r72+40];
	ld.shared.v2.u32 	{%r599, %r598}, [%r72+48];
	ld.shared.v2.u32 	{%r597, %r596}, [%r72+56];
	ld.shared.v2.u32 	{%r595, %r594}, [%r72+64];
	bar.sync 	0;
	add.s32 	%r584, %r584, 6;
	add.s32 	%r583, %r583, -6;
	bra.uni 	$L__BB17_37;

}
	// .globl	_ZN3cub18CUB_300001_SM_10006detail10radix_sort30DeviceRadixSortHistogramKernelINS1_5radix10policy_hubIiN4cuda3std3__45tupleIJiiEEEyE10Policy1000ELNS0_9SortOrderE0EiyNS1_21identity_decomposer_tEEEvPT2_PKT1_SF_iiT3_
.visible .entry _ZN3cub18CUB_300001_SM_10006detail10radix_sort30DeviceRadixSortHistogramKernelINS1_5radix10policy_hubIiN4cuda3std3__45tupleIJiiEEEyE10Policy1000ELNS0_9SortOrderE0EiyNS1_21identity_decomposer_tEEEvPT2_PKT1_SF_iiT3_(
	.param .u64 .ptr .align 1 _ZN3cub18CUB_300001_SM_10006detail10radix_sort30DeviceRadixSortHistogramKernelINS1_5radix10policy_hubIiN4cuda3std3__45tupleIJiiEEEyE10Policy1000ELNS0_9SortOrderE0EiyNS1_21identity_decomposer_tEEEvPT2_PKT1_SF_iiT3__param_0,
	.param .u64 .ptr .align 1 _ZN3cub18CUB_300001_SM_10006detail10radix_sort30DeviceRadixSortHistogramKernelINS1_5radix10policy_hubIiN4cuda3std3__45tupleIJiiEEEyE10Policy1000ELNS0_9SortOrderE0EiyNS1_21identity_decomposer_tEEEvPT2_PKT1_SF_iiT3__param_1,
	.param .u64 _ZN3cub18CUB_300001_SM_10006detail10radix_sort30DeviceRadixSortHistogramKernelINS1_5radix10policy_hubIiN4cuda3std3__45tupleIJiiEEEyE10Policy1000ELNS0_9SortOrderE0EiyNS1_21identity_decomposer_tEEEvPT2_PKT1_SF_iiT3__param_2,
	.param .u32 _ZN3cub18CUB_300001_SM_10006detail10radix_sort30DeviceRadixSortHistogramKernelINS1_5radix10policy_hubIiN4cuda3std3__45tupleIJiiEEEyE10Policy1000ELNS0_9SortOrderE0EiyNS1_21identity_decomposer_tEEEvPT2_PKT1_SF_iiT3__param_3,
	.param .u32 _ZN3cub18CUB_300001_SM_10006detail10radix_sort30DeviceRadixSortHistogramKernelINS1_5radix10policy_hubIiN4cuda3std3__45tupleIJiiEEEyE10Policy1000ELNS0_9SortOrderE0EiyNS1_21identity_decomposer_tEEEvPT2_PKT1_SF_iiT3__param_4,
	.param .align 1 .b8 _ZN3cub18CUB_300001_SM_10006detail10radix_sort30DeviceRadixSortHistogramKernelINS1_5radix10policy_hubIiN4cuda3std3__45tupleIJiiEEEyE10Policy1000ELNS0_9SortOrderE0EiyNS1_21identity_decomposer_tEEEvPT2_PKT1_SF_iiT3__param_5[1]
)
.maxntid 128
{
	.reg .pred 	%p<91>;
	.reg .b32 	%r<486>;
	.reg .b64 	%rd<137>;
	// demoted variable
	.shared .align 4 .b8 _ZZN3cub18CUB_300001_SM_10006detail10radix_sort30DeviceRadixSortHistogramKernelINS1_5radix10policy_hubIiN4cuda3std3__45tupleIJiiEEEyE10Policy1000ELNS0_9SortOrderE0EiyNS1_21identity_decomposer_tEEEvPT2_PKT1_SF_iiT3_E12temp_storage[4096];
	ld.param.u64 	%rd18, [_ZN3cub18CUB_300001_SM_10006detail10radix_sort30DeviceRadixSortHistogramKernelINS1_5radix10policy_hubIiN4cuda3std3__45tupleIJiiEEEyE10Policy1000ELNS0_9SortOrderE0EiyNS1_21identity_decomposer_tEEEvPT2_PKT1_SF_iiT3__param_0];
	ld.param.u64 	%rd19, [_ZN3cub18CUB_300001_SM_10006detail10radix_sort30DeviceRadixSortHistogramKernelINS1_5radix10policy_hubIiN4cuda3std3__45tupleIJiiEEEyE10Policy1000ELNS0_9SortOrderE0EiyNS1_21identity_decomposer_tEEEvPT2_PKT1_SF_iiT3__param_1];
	ld.param.u64 	%rd17, [_ZN3cub18CUB_300001_SM_10006detail10radix_sort30DeviceRadixSortHistogramKernelINS1_5radix10policy_hubIiN4cuda3std3__45tupleIJiiEEEyE10Policy1000ELNS0_9SortOrderE0EiyNS1_21identity_decomposer_tEEEvPT2_PKT1_SF_iiT3__param_2];
	ld.param.u32 	%r174, [_ZN3cub18CUB_300001_SM_10006detail10radix_sort30DeviceRadixSortHistogramKernelINS1_5radix10policy_hubIiN4cuda3std3__45tupleIJiiEEEyE10Policy1000ELNS0_9SortOrderE0EiyNS1_21identity_decomposer_tEEEvPT2_PKT1_SF_iiT3__param_3];
	ld.param.u32 	%r175, [_ZN3cub18CUB_300001_SM_10006detail10radix_sort30DeviceRadixSortHistogramKernelINS1_5radix10policy_hubIiN4cuda3std3__45tupleIJiiEEEyE10Policy1000ELNS0_9SortOrderE0EiyNS1_21identity_decomposer_tEEEvPT2_PKT1_SF_iiT3__param_4];
	cvta.to.global.u64 	%rd1, %rd19;
	cvta.to.global.u64 	%rd2, %rd18;
	setp.eq.s64 	%p2, %rd17, 0;
	@%p2 bra 	$L__BB18_153;
	sub.s32 	%r176, %r175, %r174;
	add.s32 	%r177, %r176, 7;
	shr.s32 	%r178, %r177, 31;
	shr.u32 	%r179, %r178, 29;
	add.s32 	%r180, %r177, %r179;
	shr.s32 	%r181, %r180, 3;
	mov.u32 	%r182, %tid.x;
	setp.gt.u32 	%p3, %r182, 255;
	setp.lt.s32 	%p4, %r177, 8;
	mov.u32 	%r183, %ctaid.x;
	shl.b32 	%r184, %r183, 11;
	cvt.u64.u32 	%rd3, %r184;
	mov.u32 	%r185, %nctaid.x;
	shl.b32 	%r186, %r185, 11;
	cvt.u64.u32 	%rd4, %r186;
	add.s32 	%r1, %r181, -1;
	and.b32  	%r2, %r181, 15;
	and.b32  	%r3, %r181, 7;
	add.s32 	%r4, %r3, -1;
	and.b32  	%r5, %r181, 3;
	or.pred  	%p1, %p3, %p4;
	shl.b32 	%r187, %r182, 2;
	mov.u32 	%r188, _ZZN3cub18CUB_300001_SM_10006detail10radix_sort30DeviceRadixSortHistogramKernelINS1_5radix10policy_hubIiN4cuda3std3__45tupleIJiiEEEyE10Policy1000ELNS0_9SortOrderE0EiyNS1_21identity_decomposer_tEEEvPT2_PKT1_SF_iiT3_E12temp_storage;
	add.s32 	%r6, %r188, %r187;
	and.b32  	%r7, %r181, 268435440;
	cvt.u64.u32 	%rd5, %r182;
	add.s32 	%r8, %r182, 128;
	add.s32 	%r9, %r182, 256;
	add.s32 	%r10, %r182, 384;
	add.s32 	%r11, %r182, 512;
	add.s32 	%r12, %r182, 640;
	add.s32 	%r13, %r182, 768;
	or.b32  	%r14, %r182, 1024;
	add.s32 	%r15, %r182, 1920;
	and.b32  	%r16, %r181, 268435448;
	and.b32  	%r17, %r181, 1;
	neg.s32 	%r18, %r7;
	add.s32 	%r19, %r6, 8192;
	add.s64 	%rd21, %rd17, -1;
	shr.u64 	%rd22, %rd21, 30;
	add.s64 	%rd23, %rd22, 1;
	min.u64 	%rd6, %rd23, %rd17;
	mov.b64 	%rd135, 0;
$L__BB18_2:
	@%p1 bra 	$L__BB18_30;
	setp.lt.u32 	%p5, %r1, 15;
	mov.b32 	%r439, 0;
	@%p5 bra 	$L__BB18_6;
	mov.u32 	%r436, %r19;
	mov.u32 	%r437, %r18;
$L__BB18_5:
	.pragma "nounroll";
	mov.b32 	%r190, 0;
	st.shared.u32 	[%r436+-8192], %r190;
	st.shared.u32 	[%r436+-7168], %r190;
	st.shared.u32 	[%r436+-6144], %r190;
	st.shared.u32 	[%r436+-5120], %r190;
	st.shared.u32 	[%r436+-4096], %r190;
	st.shared.u32 	[%r436+-3072], %r190;
	st.shared.u32 	[%r436+-2048], %r190;
	st.shared.u32 	[%r436+-1024], %r190;
	st.shared.u32 	[%r436], %r190;
	st.shared.u32 	[%r436+1024], %r190;
	st.shared.u32 	[%r436+2048], %r190;
	st.shared.u32 	[%r436+3072], %r190;
	st.shared.u32 	[%r436+4096], %r190;
	st.shared.u32 	[%r436+5120], %r190;
	st.shared.u32 	[%r436+6144], %r190;
	st.shared.u32 	[%r436+7168], %r190;
	add.s32 	%r437, %r437, 16;
	add.s32 	%r436, %r436, 16384;
	setp.ne.s32 	%p6, %r437, 0;
	mov.u32 	%r439, %r7;
	@%p6 bra 	$L__BB18_5;
$L__BB18_6:
	add.s32 	%r25, %r2, -1;
	setp.eq.s32 	%p7, %r2, 0;
	@%p7 bra 	$L__BB18_16;
	setp.lt.u32 	%p8, %r25, 7;
	@%p8 bra 	$L__BB18_9;
	shl.b32 	%r191, %r439, 10;
	add.s32 	%r192, %r6, %r191;
	mov.b32 	%r193, 0;
	st.shared.u32 	[%r192], %r193;
	st.shared.u32 	[%r192+1024], %r193;
	st.shared.u32 	[%r192+2048], %r193;
	st.shared.u32 	[%r192+3072], %r193;
	st.shared.u32 	[%r192+4096], %r193;
	st.shared.u32 	[%r192+5120], %r193;
	st.shared.u32 	[%r192+6144], %r193;
	st.shared.u32 	[%r192+7168], %r193;
	add.s32 	%r439, %r439, 8;
$L__BB18_9:
	setp.eq.s32 	%p9, %r3, 0;
	@%p9 bra 	$L__BB18_16;
	setp.lt.u32 	%p10, %r4, 3;
	@%p10 bra 	$L__BB18_12;
	shl.b32 	%r194, %r439, 10;
	add.s32 	%r195, %r6, %r194;
	mov.b32 	%r196, 0;
	st.shared.u32 	[%r195], %r196;
	st.shared.u32 	[%r195+1024], %r196;
	st.shared.u32 	[%r195+2048], %r196;
	st.shared.u32 	[%r195+3072], %r196;
	add.s32 	%r439, %r439, 4;
$L__BB18_12:
	setp.eq.s32 	%p11, %r5, 0;
	@%p11 bra 	$L__BB18_16;
	setp.eq.s32 	%p12, %r5, 1;
	shl.b32 	%r197, %r439, 10;
	add.s32 	%r30, %r6, %r197;
	mov.b32 	%r198, 0;
	st.shared.u32 	[%r30], %r198;
	@%p12 bra 	$L__BB18_16;
	setp.eq.s32 	%p13, %r5, 2;
	mov.b32 	%r199, 0;
	st.shared.u32 	[%r30+1024], %r199;
	@%p13 bra 	$L__BB18_16;
	mov.b32 	%r200, 0;
	st.shared.u32 	[%r30+2048], %r200;
$L__BB18_16:
	cvt.u32.u64 	%r201, %rd5;
	setp.gt.u32 	%p14, %r201, 127;
	@%p14 bra 	$L__BB18_30;
	setp.lt.u32 	%p15, %r1, 15;
	mov.b32 	%r443, 0;
	@%p15 bra 	$L__BB18_20;
	mov.b32 	%r441, 0;
$L__BB18_19:
	.pragma "nounroll";
	shl.b32 	%r204, %r441, 10;
	add.s32 	%r205, %r6, %r204;
	mov.b32 	%r206, 0;
	st.shared.u32 	[%r205+512], %r206;
	st.shared.u32 	[%r205+1536], %r206;
	st.shared.u32 	[%r205+2560], %r206;
	st.shared.u32 	[%r205+3584], %r206;
	st.shared.u32 	[%r205+4608], %r206;
	st.shared.u32 	[%r205+5632], %r206;
	st.shared.u32 	[%r205+6656], %r206;
	st.shared.u32 	[%r205+7680], %r206;
	st.shared.u32 	[%r205+8704], %r206;
	st.shared.u32 	[%r205+9728], %r206;
	st.shared.u32 	[%r205+10752], %r206;
	st.shared.u32 	[%r205+11776], %r206;
	st.shared.u32 	[%r205+12800], %r206;
	st.shared.u32 	[%r205+13824], %r206;
	st.shared.u32 	[%r205+14848], %r206;
	st.shared.u32 	[%r205+15872], %r206;
	add.s32 	%r441, %r441, 16;
	setp.ne.s32 	%p16, %r441, %r7;
	mov.u32 	%r443, %r7;
	@%p16 bra 	$L__BB18_19;
$L__BB18_20:
	setp.eq.s32 	%p17, %r2, 0;
	@%p17 bra 	$L__BB18_30;
	setp.lt.u32 	%p18, %r25, 7;
	@%p18 bra 	$L__BB18_23;
	shl.b32 	%r207, %r443, 10;
	add.s32 	%r208, %r6, %r207;
	mov.b32 	%r209, 0;
	st.shared.u32 	[%r208+512], %r209;
	st.shared.u32 	[%r208+1536], %r209;
	st.shared.u32 	[%r208+2560], %r209;
	st.shared.u32 	[%r208+3584], %r209;
	st.shared.u32 	[%r208+4608], %r209;
	st.shared.u32 	[%r208+5632], %r209;
	st.shared.u32 	[%r208+6656], %r209;
	st.shared.u32 	[%r208+7680], %r209;
	add.s32 	%r443, %r443, 8;
$L__BB18_23:
	setp.eq.s32 	%p19, %r3, 0;
	@%p19 bra 	$L__BB18_30;
	setp.lt.u32 	%p20, %r4, 3;
	@%p20 bra 	$L__BB18_26;
	shl.b32 	%r210, %r443, 10;
	add.s32 	%r211, %r6, %r210;
	mov.b32 	%r212, 0;
	st.shared.u32 	[%r211+512], %r212;
	st.shared.u32 	[%r211+1536], %r212;
	st.shared.u32 	[%r211+2560], %r212;
	st.shared.u32 	[%r211+3584], %r212;
	add.s32 	%r443, %r443, 4;
$L__BB18_26:
	setp.eq.s32 	%p21, %r5, 0;
	@%p21 bra 	$L__BB18_30;
	setp.eq.s32 	%p22, %r5, 1;
	shl.b32 	%r213, %r443, 10;
	add.s32 	%r38, %r6, %r213;
	mov.b32 	%r214, 0;
	st.shared.u32 	[%r38+512], %r214;
	@%p22 bra 	$L__BB18_30;
	setp.eq.s32 	%p23, %r5, 2;
	mov.b32 	%r215, 0;
	st.shared.u32 	[%r38+1536], %r215;
	@%p23 bra 	$L__BB18_30;
	mov.b32 	%r216, 0;
	st.shared.u32 	[%r38+2560], %r216;
$L__BB18_30:
	bar.sync 	0;
	bar.sync 	0;
	shl.b64 	%rd8, %rd135, 30;
	sub.s64 	%rd24, %rd17, %rd8;
	min.u64 	%rd9, %rd24, 1073741824;
	setp.le.u64 	%p24, %rd9, %rd3;
	@%p24 bra 	$L__BB18_70;
	mov.u64 	%rd136, %rd3;
$L__BB18_32:
	add.s64 	%rd11, %rd136, %rd8;
	sub.s64 	%rd12, %rd17, %rd11;
	setp.lt.u64 	%p25, %rd12, 2048;
	@%p25 bra 	$L__BB18_34;
	add.s64 	%rd27, %rd11, %rd5;
	shl.b64 	%rd28, %rd27, 2;
	add.s64 	%rd29, %rd1, %rd28;
	ld.global.u32 	%r475, [%rd29];
	ld.global.u32 	%r474, [%rd29+512];
	ld.global.u32 	%r473, [%rd29+1024];
	ld.global.u32 	%r472, [%rd29+1536];
	ld.global.u32 	%r471, [%rd29+2048];
	ld.global.u32 	%r470, [%rd29+2560];
	ld.global.u32 	%r469, [%rd29+3072];
	ld.global.u32 	%r468, [%rd29+3584];
	ld.global.u32 	%r467, [%rd29+4096];
	ld.global.u32 	%r466, [%rd29+4608];
	ld.global.u32 	%r465, [%rd29+5120];
	ld.global.u32 	%r464, [%rd29+5632];
	ld.global.u32 	%r463, [%rd29+6144];
	ld.global.u32 	%r462, [%rd29+6656];
	ld.global.u32 	%r461, [%rd29+7168];
	ld.global.u32 	%r460, [%rd29+7680];
	bra.uni 	$L__BB18_66;
$L__BB18_34:
	cvt.u32.u64 	%r218, %rd5;
	cvt.u32.u64 	%r55, %rd12;
	setp.ge.s32 	%p26, %r218, %r55;
	add.s64 	%rd25, %rd11, %rd5;
	shl.b64 	%rd26, %rd25, 2;
	add.s64 	%rd13, %rd1, %rd26;
	mov.b32 	%r475, 2147483647;
	@%p26 bra 	$L__BB18_36;
	ld.global.u32 	%r475, [%rd13];
$L__BB18_36:
	setp.ge.s32 	%p27, %r8, %r55;
	mov.b32 	%r474, 2147483647;
	@%p27 bra 	$L__BB18_38;
	ld.global.u32 	%r474, [%rd13+512];
$L__BB18_38:
	setp.ge.s32 	%p28, %r9, %r55;
	mov.b32 	%r473, 2147483647;
	@%p28 bra 	$L__BB18_40;
	ld.global.u32 	%r473, [%rd13+1024];
$L__BB18_40:
	setp.ge.s32 	%p29, %r10, %r55;
	mov.b32 	%r472, 2147483647;
	@%p29 bra 	$L__BB18_42;
	ld.global.u32 	%r472, [%rd13+1536];
$L__BB18_42:
	setp.ge.s32 	%p30, %r11, %r55;
	mov.b32 	%r471, 2147483647;
	@%p30 bra 	$L__BB18_44;
	ld.global.u32 	%r471, [%rd13+2048];
$L__BB18_44:
	setp.ge.s32 	%p31, %r12, %r55;
	mov.b32 	%r470, 2147483647;
	@%p31 bra 	$L__BB18_46;
	ld.global.u32 	%r470, [%rd13+2560];
$L__BB18_46:
	setp.ge.s32 	%p32, %r13, %r55;
	mov.b32 	%r469, 2147483647;
	@%p32 bra 	$L__BB18_48;
	ld.global.u32 	%r469, [%rd13+3072];
$L__BB18_48:
	mov.u32 	%r226, %tid.x;
	add.s32 	%r227, %r226, 896;
	setp.ge.s32 	%p33, %r227, %r55;
	mov.b32 	%r468, 2147483647;
	@%p33 bra 	$L__BB18_50;
	ld.global.u32 	%r468, [%rd13+3584];
$L__BB18_50:
	setp.ge.s32 	%p34, %r14, %r55;
	mov.b32 	%r467, 2147483647;
	@%p34 bra 	$L__BB18_52;
	ld.global.u32 	%r467, [%rd13+4096];
$L__BB18_52:
	add.s32 	%r231, %r226, 1152;
	setp.ge.s32 	%p35, %r231, %r55;
	mov.b32 	%r466, 2147483647;
	@%p35 bra 	$L__BB18_54;
	ld.global.u32 	%r466, [%rd13+4608];
$L__BB18_54:
	add.s32 	%r234, %r226, 1280;
	setp.ge.s32 	%p36, %r234, %r55;
	mov.b32 	%r465, 2147483647;
	@%p36 bra 	$L__BB18_56;
	ld.global.u32 	%r465, [%rd13+5120];
$L__BB18_56:
	add.s32 	%r237, %r226, 1408;
	setp.ge.s32 	%p37, %r237, %r55;
	mov.b32 	%r464, 2147483647;
	@%p37 bra 	$L__BB18_58;
	ld.global.u32 	%r464, [%rd13+5632];
$L__BB18_58:
	add.s32 	%r240, %r226, 1536;
	setp.ge.s32 	%p38, %r240, %r55;
	mov.b32 	%r463, 2147483647;
	@%p38 bra 	$L__BB18_60;
	ld.global.u32 	%r463, [%rd13+6144];
$L__BB18_60:
	add.s32 	%r243, %r226, 1664;
	setp.ge.s32 	%p39, %r243, %r55;
	mov.b32 	%r462, 2147483647;
	@%p39 bra 	$L__BB18_62;
	ld.global.u32 	%r462, [%rd13+6656];
$L__BB18_62:
	add.s32 	%r246, %r226, 1792;
	setp.ge.s32 	%p40, %r246, %r55;
	mov.b32 	%r461, 2147483647;
	@%p40 bra 	$L__BB18_64;
	ld.global.u32 	%r461, [%rd13+7168];
$L__BB18_64:
	setp.ge.s32 	%p41, %r15, %r55;
	mov.b32 	%r460, 2147483647;
	@%p41 bra 	$L__BB18_66;
	ld.global.u32 	%r460, [%rd13+7680];
$L__BB18_66:
	setp.le.s32 	%p42, %r175, %r174;
	@%p42 bra 	$L__BB18_69;
	xor.b32  	%r103, %r460, -2147483648;
	xor.b32  	%r104, %r461, -2147483648;
	xor.b32  	%r105, %r462, -2147483648;
	xor.b32  	%r106, %r463, -2147483648;
	xor.b32  	%r107, %r464, -2147483648;
	xor.b32  	%r108, %r465, -2147483648;
	xor.b32  	%r109, %r466, -2147483648;
	xor.b32  	%r110, %r467, -2147483648;
	xor.b32  	%r111, %r468, -2147483648;
	xor.b32  	%r112, %r469, -2147483648;
	xor.b32  	%r113, %r470, -2147483648;
	xor.b32  	%r114, %r471, -2147483648;
	xor.b32  	%r115, %r472, -2147483648;
	xor.b32  	%r116, %r473, -2147483648;
	xor.b32  	%r117, %r474, -2147483648;
	xor.b32  	%r118, %r475, -2147483648;
	mov.b32 	%r476, 0;
	mov.u32 	%r477, %r174;
$L__BB18_68:
	sub.s32 	%r249, %r175, %r477;
	shl.b32 	%r250, %r476, 10;
	mov.u32 	%r251, _ZZN3cub18CUB_300001_SM_10006detail10radix_sort30DeviceRadixSortHistogramKernelINS1_5radix10policy_hubIiN4cuda3std3__45tupleIJiiEEEyE10Policy1000ELNS0_9SortOrderE0EiyNS1_21identity_decomposer_tEEEvPT2_PKT1_SF_iiT3_E12temp_storage;
	add.s32 	%r252, %r251, %r250;
	min.s32 	%r253, %r249, 8;
	mov.b32 	%r254, -1;
	shl.b32 	%r255, %r254, %r253;
	not.b32 	%r256, %r255;
	shr.u32 	%r257, %r118, %r477;
	and.b32  	%r258, %r257, %r256;
	shl.b32 	%r259, %r258, 2;
	add.s32 	%r260, %r252, %r259;
	atom.shared.add.u32 	%r261, [%r260], 1;
	shr.u32 	%r262, %r117, %r477;
	and.b32  	%r263, %r262, %r256;
	shl.b32 	%r264, %r263, 2;
	add.s32 	%r265, %r252, %r264;
	atom.shared.add.u32 	%r266, [%r265], 1;
	shr.u32 	%r267, %r116, %r477;
	and.b32  	%r268, %r267, %r256;
	shl.b32 	%r269, %r268, 2;
	add.s32 	%r270, %r252, %r269;
	atom.shared.add.u32 	%r271, [%r270], 1;
	shr.u32 	%r272, %r115, %r477;
	and.b32  	%r273, %r272, %r256;
	shl.b32 	%r274, %r273, 2;
	add.s32 	%r275, %r252, %r274;
	atom.shared.add.u32 	%r276, [%r275], 1;
	shr.u32 	%r277, %r114, %r477;
	and.b32  	%r278, %r277, %r256;
	shl.b32 	%r279, %r278, 2;
	add.s32 	%r280, %r252, %r279;
	atom.shared.add.u32 	%r281, [%r280], 1;
	shr.u32 	%r282, %r113, %r477;
	and.b32  	%r283, %r282, %r256;
	shl.b32 	%r284, %r283, 2;
	add.s32 	%r285, %r252, %r284;
	atom.shared.add.u32 	%r286, [%r285], 1;
	shr.u32 	%r287, %r112, %r477;
	and.b32  	%r288, %r287, %r256;
	shl.b32 	%r289, %r288, 2;
	add.s32 	%r290, %r252, %r289;
	atom.shared.add.u32 	%r291, [%r290], 1;
	shr.u32 	%r292, %r111, %r477;
	and.b32  	%r293, %r292, %r256;
	shl.b32 	%r294, %r293, 2;
	add.s32 	%r295, %r252, %r294;
	atom.shared.add.u32 	%r296, [%r295], 1;
	shr.u32 	%r297, %r110, %r477;
	and.b32  	%r298, %r297, %r256;
	shl.b32 	%r299, %r298, 2;
	add.s32 	%r300, %r252, %r299;
	atom.shared.add.u32 	%r301, [%r300], 1;
	shr.u32 	%r302, %r109, %r477;
	and.b32  	%r303, %r302, %r256;
	shl.b32 	%r304, %r303, 2;
	add.s32 	%r305, %r252, %r304;
	atom.shared.add.u32 	%r306, [%r305], 1;
	shr.u32 	%r307, %r108, %r477;
	and.b32  	%r308, %r307, %r256;
	shl.b32 	%r309, %r308, 2;
	add.s32 	%r310, %r252, %r309;
	atom.shared.add.u32 	%r311, [%r310], 1;
	shr.u32 	%r312, %r107, %r477;
	and.b32  	%r313, %r312, %r256;
	shl.b32 	%r314, %r313, 2;
	add.s32 	%r315, %r252, %r314;
	atom.shared.add.u32 	%r316, [%r315], 1;
	shr.u32 	%r317, %r106, %r477;
	and.b32  	%r318, %r317, %r256;
	shl.b32 	%r319, %r318, 2;
	add.s32 	%r320, %r252, %r319;
	atom.shared.add.u32 	%r321, [%r320], 1;
	shr.u32 	%r322, %r105, %r477;
	and.b32  	%r323, %r322, %r256;
	shl.b32 	%r324, %r323, 2;
	add.s32 	%r325, %r252, %r324;
	atom.shared.add.u32 	%r326, [%r325], 1;
	shr.u32 	%r327, %r104, %r477;
	and.b32  	%r328, %r327, %r256;
	shl.b32 	%r329, %r328, 2;
	add.s32 	%r330, %r252, %r329;
	atom.shared.add.u32 	%r331, [%r330], 1;
	shr.u32 	%r332, %r103, %r477;
	and.b32  	%r333, %r332, %r256;
	shl.b32 	%r334, %r333, 2;
	add.s32 	%r335, %r252, %r334;
	atom.shared.add.u32 	%r336, [%r335], 1;
	add.s32 	%r477, %r477, 8;
	add.s32 	%r476, %r476, 1;
	setp.lt.s32 	%p43, %r477, %r175;
	@%p43 bra 	$L__BB18_68;
$L__BB18_69:
	add.s64 	%rd136, %rd136, %rd4;
	setp.lt.u64 	%p44, %rd136, %rd9;
	@%p44 bra 	$L__BB18_32;
$L__BB18_70:
	bar.sync 	0;
	@%p1 bra 	$L__BB18_152;
	setp.lt.u32 	%p45, %r1, 7;
	mov.b32 	%r480, 0;
	@%p45 bra 	$L__BB18_90;
	mov.b32 	%r478, 0;
$L__BB18_73:
	.pragma "nounroll";
	shl.b32 	%r339, %r478, 10;
	add.s32 	%r124, %r6, %r339;
	ld.shared.u32 	%r125, [%r124];
	setp.eq.s32 	%p46, %r125, 0;
	@%p46 bra 	$L__BB18_75;
	cvt.u32.u64 	%r340, %rd5;
	shl.b32 	%r341, %r478, 8;
	add.s32 	%r342, %r341, %r340;
	mul.wide.u32 	%rd30, %r342, 8;
	add.s64 	%rd31, %rd2, %rd30;
	cvt.u64.u32 	%rd32, %r125;
	atom.global.add.u64 	%rd33, [%rd31], %rd32;
$L__BB18_75:
	ld.shared.u32 	%r126, [%r124+1024];
	setp.eq.s32 	%p47, %r126, 0;
	@%p47 bra 	$L__BB18_77;
	cvt.u32.u64 	%r343, %rd5;
	shl.b32 	%r344, %r478, 8;
	add.s32 	%r345, %r344, %r343;
	add.s32 	%r346, %r345, 256;
	mul.wide.u32 	%rd34, %r346, 8;
	add.s64 	%rd35, %rd2, %rd34;
	cvt.u64.u32 	%rd36, %r126;
	atom.global.add.u64 	%rd37, [%rd35], %rd36;
$L__BB18_77:
	ld.shared.u32 	%r127, [%r124+2048];
	setp.eq.s32 	%p48, %r127, 0;
	@%p48 bra 	$L__BB18_79;
	cvt.u32.u64 	%r347, %rd5;
	shl.b32 	%r348, %r478, 8;
	add.s32 	%r349, %r348, %r347;
	add.s32 	%r350, %r349, 512;
	mul.wide.u32 	%rd38, %r350, 8;
	add.s64 	%rd39, %rd2, %rd38;
	cvt.u64.u32 	%rd40, %r127;
	atom.global.add.u64 	%rd41, [%rd39], %rd40;
$L__BB18_79:
	ld.shared.u32 	%r128, [%r124+3072];
	setp.eq.s32 	%p49, %r128, 0;
	@%p49 bra 	$L__BB18_81;
	cvt.u32.u64 	%r351, %rd5;
	shl.b32 	%r352, %r478, 8;
	add.s32 	%r353, %r352, %r351;
	add.s32 	%r354, %r353, 768;
	mul.wide.u32 	%rd42, %r354, 8;
	add.s64 	%rd43, %rd2, %rd42;
	cvt.u64.u32 	%rd44, %r128;
	atom.global.add.u64 	%rd45, [%rd43], %rd44;
$L__BB18_81:
	ld.shared.u32 	%r129, [%r124+4096];
	setp.eq.s32 	%p50, %r129, 0;
	@%p50 bra 	$L__BB18_83;
	cvt.u32.u64 	%r355, %rd5;
	shl.b32 	%r356, %r478, 8;
	add.s32 	%r357, %r356, %r355;
	add.s32 	%r358, %r357, 1024;
	mul.wide.u32 	%rd46, %r358, 8;
	add.s64 	%rd47, %rd2, %rd46;
	cvt.u64.u32 	%rd48, %r129;
	atom.global.add.u64 	%rd49, [%rd47], %rd48;
$L__BB18_83:
	ld.shared.u32 	%r130, [%r124+5120];
	setp.eq.s32 	%p51, %r130, 0;
	@%p51 bra 	$L__BB18_85;
	cvt.u32.u64 	%r359, %rd5;
	shl.b32 	%r360, %r478, 8;
	add.s32 	%r361, %r360, %r359;
	add.s32 	%r362, %r361, 1280;
	mul.wide.u32 	%rd50, %r362, 8;
	add.s64 	%rd51, %rd2, %rd50;
	cvt.u64.u32 	%rd52, %r130;
	atom.global.add.u64 	%rd53, [%rd51], %rd52;
$L__BB18_85:
	ld.shared.u32 	%r131, [%r124+6144];
	setp.eq.s32 	%p52, %r131, 0;
	@%p52 bra 	$L__BB18_87;
	cvt.u32.u64 	%r363, %rd5;
	shl.b32 	%r364, %r478, 8;
	add.s32 	%r365, %r364, %r363;
	add.s32 	%r366, %r365, 1536;
	mul.wide.u32 	%rd54, %r366, 8;
	add.s64 	%rd55, %rd2, %rd54;
	cvt.u64.u32 	%rd56, %r131;
	atom.global.add.u64 	%rd57, [%rd55], %rd56;
$L__BB18_87:
	ld.shared.u32 	%r132, [%r124+7168];
	setp.eq.s32 	%p53, %r132, 0;
	@%p53 bra 	$L__BB18_89;
	cvt.u32.u64 	%r367, %rd5;
	shl.b32 	%r368, %r478, 8;
	add.s32 	%r369, %r368, %r367;
	add.s32 	%r370, %r369, 1792;
	mul.wide.u32 	%rd58, %r370, 8;
	add.s64 	%rd59, %rd2, %rd58;
	cvt.u64.u32 	%rd60, %r132;
	atom.global.add.u64 	%rd61, [%rd59], %rd60;
$L__BB18_89:
	add.s32 	%r478, %r478, 8;
	setp.ne.s32 	%p54, %r478, %r16;
	mov.u32 	%r480, %r16;
	@%p54 bra 	$L__BB18_73;
$L__BB18_90:
	add.s32 	%r135, %r5, -1;
	setp.eq.s32 	%p55, %r3, 0;
	@%p55 bra 	$L__BB18_111;
	setp.lt.u32 	%p56, %r4, 3;
	@%p56 bra 	$L__BB18_101;
	shl.b32 	%r371, %r480, 10;
	add.s32 	%r136, %r6, %r371;
	ld.shared.u32 	%r137, [%r136];
	setp.eq.s32 	%p57, %r137, 0;
	@%p57 bra 	$L__BB18_94;
	cvt.u32.u64 	%r372, %rd5;
	shl.b32 	%r373, %r480, 8;
	add.s32 	%r374, %r373, %r372;
	mul.wide.u32 	%rd62, %r374, 8;
	add.s64 	%rd63, %rd2, %rd62;
	cvt.u64.u32 	%rd64, %r137;
	atom.global.add.u64 	%rd65, [%rd63], %rd64;
$L__BB18_94:
	ld.shared.u32 	%r138, [%r136+1024];
	setp.eq.s32 	%p58, %r138, 0;
	@%p58 bra 	$L__BB18_96;
	cvt.u32.u64 	%r375, %rd5;
	shl.b32 	%r376, %r480, 8;
	add.s32 	%r377, %r376, %r375;
	add.s32 	%r378, %r377, 256;
	mul.wide.u32 	%rd66, %r378, 8;
	add.s64 	%rd67, %rd2, %rd66;
	cvt.u64.u32 	%rd68, %r138;
	atom.global.add.u64 	%rd69, [%rd67], %rd68;
$L__BB18_96:
	ld.shared.u32 	%r139, [%r136+2048];
	setp.eq.s32 	%p59, %r139, 0;
	@%p59 bra 	$L__BB18_98;
	cvt.u32.u64 	%r379, %rd5;
	shl.b32 	%r380, %r480, 8;
	add.s32 	%r381, %r380, %r379;
	add.s32 	%r382, %r381, 512;
	mul.wide.u32 	%rd70, %r382, 8;
	add.s64 	%rd71, %rd2, %rd70;
	cvt.u64.u32 	%rd72, %r139;
	atom.global.add.u64 	%rd73, [%rd71], %rd72;
$L__BB18_98:
	ld.shared.u32 	%r140, [%r136+3072];
	setp.eq.s32 	%p60, %r140, 0;
	@%p60 bra 	$L__BB18_100;
	cvt.u32.u64 	%r383, %rd5;
	shl.b32 	%r384, %r480, 8;
	add.s32 	%r385, %r384, %r383;
	add.s32 	%r386, %r385, 768;
	mul.wide.u32 	%rd74, %r386, 8;
	add.s64 	%rd75, %rd2, %rd74;
	cvt.u64.u32 	%rd76, %r140;
	atom.global.add.u64 	%rd77, [%rd75], %rd76;
$L__BB18_100:
	add.s32 	%r480, %r480, 4;
$L__BB18_101:
	setp.eq.s32 	%p61, %r5, 0;
	@%p61 bra 	$L__BB18_111;
	setp.eq.s32 	%p62, %r135, 0;
	@%p62 bra 	$L__BB18_108;
	shl.b32 	%r387, %r480, 10;
	add.s32 	%r143, %r6, %r387;
	ld.shared.u32 	%r144, [%r143];
	setp.eq.s32 	%p63, %r144, 0;
	@%p63 bra 	$L__BB18_105;
	cvt.u32.u64 	%r388, %rd5;
	shl.b32 	%r389, %r480, 8;
	add.s32 	%r390, %r389, %r388;
	mul.wide.u32 	%rd78, %r390, 8;
	add.s64 	%rd79, %rd2, %rd78;
	cvt.u64.u32 	%rd80, %r144;
	atom.global.add.u64 	%rd81, [%rd79], %rd80;
$L__BB18_105:
	ld.shared.u32 	%r145, [%r143+1024];
	setp.eq.s32 	%p64, %r145, 0;
	@%p64 bra 	$L__BB18_107;
	cvt.u32.u64 	%r391, %rd5;
	shl.b32 	%r392, %r480, 8;
	add.s32 	%r393, %r392, %r391;
	add.s32 	%r394, %r393, 256;
	mul.wide.u32 	%rd82, %r394, 8;
	add.s64 	%rd83, %rd2, %rd82;
	cvt.u64.u32 	%rd84, %r145;
	atom.global.add.u64 	%rd85, [%rd83], %rd84;
$L__BB18_107:
	add.s32 	%r480, %r480, 2;
$L__BB18_108:
	setp.eq.s32 	%p65, %r17, 0;
	@%p65 bra 	$L__BB18_111;
	shl.b32 	%r395, %r480, 10;
	add.s32 	%r396, %r6, %r395;
	ld.shared.u32 	%r148, [%r396];
	setp.eq.s32 	%p66, %r148, 0;
	@%p66 bra 	$L__BB18_111;
	cvt.u32.u64 	%r397, %rd5;
	shl.b32 	%r398, %r480, 8;
	add.s32 	%r399, %r398, %r397;
	mul.wide.u32 	%rd86, %r399, 8;
	add.s64 	%rd87, %rd2, %rd86;
	cvt.u64.u32 	%rd88, %r148;
	atom.global.add.u64 	%rd89, [%rd87], %rd88;
$L__BB18_111:
	cvt.u32.u64 	%r400, %rd5;
	setp.gt.u32 	%p67, %r400, 127;
	@%p67 bra 	$L__BB18_152;
	setp.lt.u32 	%p68, %r1, 7;
	mov.b32 	%r484, 0;
	@%p68 bra 	$L__BB18_131;
	mov.b32 	%r482, 0;
$L__BB18_114:
	.pragma "nounroll";
	shl.b32 	%r404, %r482, 10;
	add.s32 	%r150, %r6, %r404;
	ld.shared.u32 	%r151, [%r150+512];
	setp.eq.s32 	%p69, %r151, 0;
	shl.b32 	%r405, %r482, 8;
	add.s32 	%r406, %r405, %r400;
	mul.wide.u32 	%rd90, %r406, 8;
	add.s64 	%rd15, %rd2, %rd90;
	@%p69 bra 	$L__BB18_116;
	cvt.u64.u32 	%rd91, %r151;
	atom.global.add.u64 	%rd92, [%rd15+1024], %rd91;
$L__BB18_116:
	ld.shared.u32 	%r152, [%r150+1536];
	setp.eq.s32 	%p70, %r152, 0;
	@%p70 bra 	$L__BB18_118;
	cvt.u64.u32 	%rd93, %r152;
	atom.global.add.u64 	%rd94, [%rd15+3072], %rd93;
$L__BB18_118:
	ld.shared.u32 	%r153, [%r150+2560];
	setp.eq.s32 	%p71, %r153, 0;
	@%p71 bra 	$L__BB18_120;
	cvt.u64.u32 	%rd95, %r153;
	atom.global.add.u64 	%rd96, [%rd15+5120], %rd95;
$L__BB18_120:
	ld.shared.u32 	%r154, [%r150+3584];
	setp.eq.s32 	%p72, %r154, 0;
	@%p72 bra 	$L__BB18_122;
	cvt.u64.u32 	%rd97, %r154;
	atom.global.add.u64 	%rd98, [%rd15+7168], %rd97;
$L__BB18_122:
	ld.shared.u32 	%r155, [%r150+4608];
	setp.eq.s32 	%p73, %r155, 0;
	@%p73 bra 	$L__BB18_124;
	cvt.u64.u32 	%rd99, %r155;
	atom.global.add.u64 	%rd100, [%rd15+9216], %rd99;
$L__BB18_124:
	ld.shared.u32 	%r156, [%r150+5632];
	setp.eq.s32 	%p74, %r156, 0;
	@%p74 bra 	$L__BB18_126;
	cvt.u64.u32 	%rd101, %r156;
	atom.global.add.u64 	%rd102, [%rd15+11264], %rd101;
$L__BB18_126:
	ld.shared.u32 	%r157, [%r150+6656];
	setp.eq.s32 	%p75, %r157, 0;
	@%p75 bra 	$L__BB18_128;
	cvt.u64.u32 	%rd103, %r157;
	atom.global.add.u64 	%rd104, [%rd15+13312], %rd103;
$L__BB18_128:
	ld.shared.u32 	%r158, [%r150+7680];
	setp.eq.s32 	%p76, %r158, 0;
	@%p76 bra 	$L__BB18_130;
	cvt.u64.u32 	%rd105, %r158;
	atom.global.add.u64 	%rd106, [%rd15+15360], %rd105;
$L__BB18_130:
	add.s32 	%r482, %r482, 8;
	setp.ne.s32 	%p77, %r482, %r16;
	mov.u32 	%r484, %r16;
	@%p77 bra 	$L__BB18_114;
$L__BB18_131:
	setp.eq.s32 	%p78, %r3, 0;
	@%p78 bra 	$L__BB18_152;
	setp.lt.u32 	%p79, %r4, 3;
	@%p79 bra 	$L__BB18_142;
	shl.b32 	%r407, %r484, 10;
	add.s32 	%r161, %r6, %r407;
	ld.shared.u32 	%r162, [%r161+512];
	setp.eq.s32 	%p80, %r162, 0;
	@%p80 bra 	$L__BB18_135;
	shl.b32 	%r409, %r484, 8;
	add.s32 	%r410, %r409, %r400;
	mul.wide.u32 	%rd107, %r410, 8;
	add.s64 	%rd108, %rd2, %rd107;
	cvt.u64.u32 	%rd109, %r162;
	atom.global.add.u64 	%rd110, [%rd108+1024], %rd109;
$L__BB18_135:
	ld.shared.u32 	%r163, [%r161+1536];
	setp.eq.s32 	%p81, %r163, 0;
	@%p81 bra 	$L__BB18_137;
	shl.b32 	%r412, %r484, 8;
	add.s32 	%r413, %r412, %r400;
	add.s32 	%r414, %r413, 256;
	mul.wide.u32 	%rd111, %r414, 8;
	add.s64 	%rd112, %rd2, %rd111;
	cvt.u64.u32 	%rd113, %r163;
	atom.global.add.u64 	%rd114, [%rd112+1024], %rd113;
$L__BB18_137:
	ld.shared.u32 	%r164, [%r161+2560];
	setp.eq.s32 	%p82, %r164, 0;
	@%p82 bra 	$L__BB18_139;
	shl.b32 	%r416, %r484, 8;
	add.s32 	%r417, %r416, %r400;
	add.s32 	%r418, %r417, 512;
	mul.wide.u32 	%rd115, %r418, 8;
	add.s64 	%rd116, %rd2, %rd115;
	cvt.u64.u32 	%rd117, %r164;
	atom.global.add.u64 	%rd118, [%rd116+1024], %rd117;
$L__BB18_139:
	ld.shared.u32 	%r165, [%r161+3584];
	setp.eq.s32 	%p83, %r165, 0;
	@%p83 bra 	$L__BB18_141;
	shl.b32 	%r420, %r484, 8;
	add.s32 	%r421, %r420, %r400;
	add.s32 	%r422, %r421, 768;
	mul.wide.u32 	%rd119, %r422, 8;
	add.s64 	%rd120, %rd2, %rd119;
	cvt.u64.u32 	%rd121, %r165;
	atom.global.add.u64 	%rd122, [%rd120+1024], %rd121;
$L__BB18_141:
	add.s32 	%r484, %r484, 4;
$L__BB18_142:
	setp.eq.s32 	%p84, %r5, 0;
	@%p84 bra 	$L__BB18_152;
	setp.eq.s32 	%p85, %r135, 0;
	@%p85 bra 	$L__BB18_149;
	shl.b32 	%r423, %r484, 10;
	add.s32 	%r168, %r6, %r423;
	ld.shared.u32 	%r169, [%r168+512];
	setp.eq.s32 	%p86, %r169, 0;
	@%p86 bra 	$L__BB18_146;
	shl.b32 	%r425, %r484, 8;
	add.s32 	%r426, %r425, %r400;
	mul.wide.u32 	%rd123, %r426, 8;
	add.s64 	%rd124, %rd2, %rd123;
	cvt.u64.u32 	%rd125, %r169;
	atom.global.add.u64 	%rd126, [%rd124+1024], %rd125;
$L__BB18_146:
	ld.shared.u32 	%r170, [%r168+1536];
	setp.eq.s32 	%p87, %r170, 0;
	@%p87 bra 	$L__BB18_148;
	shl.b32 	%r428, %r484, 8;
	add.s32 	%r429, %r428, %r400;
	add.s32 	%r430, %r429, 256;
	mul.wide.u32 	%rd127, %r430, 8;
	add.s64 	%rd128, %rd2, %rd127;
	cvt.u64.u32 	%rd129, %r170;
	atom.global.add.u64 	%rd130, [%rd128+1024], %rd129;
$L__BB18_148:
	add.s32 	%r484, %r484, 2;
$L__BB18_149:
	setp.eq.s32 	%p88, %r17, 0;
	@%p88 bra 	$L__BB18_152;
	shl.b32 	%r431, %r484, 10;
	add.s32 	%r432, %r6, %r431;
	ld.shared.u32 	%r173, [%r432+512];
	setp.eq.s32 	%p89, %r173, 0;
	@%p89 bra 	$L__BB18_152;
	shl.b32 	%r434, %r484, 8;
	add.s32 	%r435, %r434, %r400;
	mul.wide.u32 	%rd131, %r435, 8;
	add.s64 	%rd132, %rd2, %rd131;
	cvt.u64.u32 	%rd133, %r173;
	atom.global.add.u64 	%rd134, [%rd132+1024], %rd133;
$L__BB18_152:
	bar.sync 	0;
	add.s64 	%rd135, %rd135, 1;
	setp.ne.s64 	%p90, %rd135, %rd6;
	@%p90 bra 	$L__BB18_2;
$L__BB18_153:
	ret;

}
	// .globl	_ZN3cub18CUB_300001_SM_10006detail10radix_sort33DeviceRadixSortExclusiveSumKernelINS1_5radix10policy_hubIiN4cuda3std3__45tupleIJiiEEEyE10Policy1000EyEEvPT0_
.visible .entry _ZN3cub18CUB_300001_SM_10006detail10radix_sort33DeviceRadixSortExclusiveSumKernelINS1_5radix10policy_hubIiN4cuda3std3__45tupleIJiiEEEyE10Policy1000EyEEvPT0_(
	.param .u64 .ptr .align 1 _ZN3cub18CUB_300001_SM_10006detail10radix_sort33DeviceRadixSortExclusiveSumKernelINS1_5radix10policy_hubIiN4cuda3std3__45tupleIJiiEEEyE10Policy1000EyEEvPT0__param_0
)
{
	.reg .pred 	%p<4>;
	.reg .b32 	%r<28>;
	.reg .b64 	%rd<54>;
	// demoted variable
	.shared .align 16 .b8 _ZZN3cub18CUB_300001_SM_10006detail10radix_sort33DeviceRadixSortExclusiveSumKernelINS1_5radix10policy_hubIiN4cuda3std3__45tupleIJiiEEEyE10Policy1000EyEEvPT0_E12temp_storage[2336];
	ld.param.u64 	%rd5, [_ZN3cub18CUB_300001_SM_10006detail10radix_sort33DeviceRadixSortExclusiveSumKernelINS1_5radix10policy_hubIiN4cuda3std3__45tupleIJiiEEEyE10Policy1000EyEEvPT0__param_0];
	cvta.to.global.u64 	%rd6, %rd5;
	mov.u32 	%r3, %ctaid.x;
	shl.b32 	%r4, %r3, 8;
	mov.u32 	%r1, %tid.x;
	setp.gt.u32 	%p1, %r1, 255;
	add.s32 	%r5, %r4, %r1;
	mul.wide.s32 	%rd7, %r5, 8;
	add.s64 	%rd1, %rd6, %rd7;
	@%p1 bra 	$L__BB19_2;
	ld.global.u64 	%rd53, [%rd1];
$L__BB19_2:
	shr.u32 	%r6, %r1, 3;
	add.s32 	%r7, %r6, %r1;
	shl.b32 	%r8, %r7, 3;
	mov.u32 	%r9, _ZZN3cub18CUB_300001_SM_10006detail10radix_sort33DeviceRadixSortExclusiveSumKernelINS1_5radix10policy_hubIiN4cuda3std3__45tupleIJiiEEEyE10Policy1000EyEEvPT0_E12temp_storage;
	add.s32 	%r10, %r9, %r8;
	add.s32 	%r2, %r10, 16;
	st.shared.u64 	[%r10+16], %rd53;
	bar.sync 	0;
	setp.gt.u32 	%p2, %r1, 31;
	@%p2 bra 	$L__BB19_4;
	mad.lo.s32 	%r27, %r1, 72, %r9;
	ld.shared.u64 	%rd23, [%r27+16];
	ld.shared.u64 	%rd24, [%r27+24];
	ld.shared.u64 	%rd25, [%r27+32];
	ld.shared.u64 	%rd26, [%r27+40];
	ld.shared.u64 	%rd27, [%r27+48];
	ld.shared.u64 	%rd28, [%r27+56];
	ld.shared.u64 	%rd29, [%r27+64];
	ld.shared.u64 	%rd30, [%r27+72];
	add.s64 	%rd31, %rd24, %rd23;
	add.s64 	%rd32, %rd31, %rd25;
	add.s64 	%rd33, %rd32, %rd26;
	add.s64 	%rd34, %rd33, %rd27;
	add.s64 	%rd35, %rd34, %rd28;
	add.s64 	%rd36, %rd35, %rd29;
	add.s64 	%rd10, %rd36, %rd30;
	mov.b32 	%r11, 1;
	mov.b32 	%r24, 0;
	mov.b32 	%r25, -1;
	// begin inline asm
	{  .reg .u64 r0;  .reg .u32 lo;  .reg .u32 hi;  .reg .pred p;  mov.b64 {lo, hi}, %rd10;  shfl.sync.up.b32 lo|p, lo, %r11, %r24, %r25;  shfl.sync.up.b32 hi|p, hi, %r11, %r24, %r25;  mov.b64 r0, {lo, hi};  @p add.u64 r0, r0, %rd10;  mov.u64 %rd8, r0;}
	// end inline asm
	mov.b32 	%r14, 2;
	// begin inline asm
	{  .reg .u64 r0;  .reg .u32 lo;  .reg .u32 hi;  .reg .pred p;  mov.b64 {lo, hi}, %rd8;  shfl.sync.up.b32 lo|p, lo, %r14, %r24, %r25;  shfl.sync.up.b32 hi|p, hi, %r14, %r24, %r25;  mov.b64 r0, {lo, hi};  @p add.u64 r0, r0, %rd8;  mov.u64 %rd11, r0;}
	// end inline asm
	mov.b32 	%r17, 4;
	// begin inline asm
	{  .reg .u64 r0;  .reg .u32 lo;  .reg .u32 hi;  .reg .pred p;  mov.b64 {lo, hi}, %rd11;  shfl.sync.up.b32 lo|p, lo, %r17, %r24, %r25;  shfl.sync.up.b32 hi|p, hi, %r17, %r24, %r25;  mov.b64 r0, {lo, hi};  @p add.u64 r0, r0, %rd11;  mov.u64 %rd14, r0;}
	// end inline asm
	mov.b32 	%r20, 8;
	// begin inline asm
	{  .reg .u64 r0;  .reg .u32 lo;  .reg .u32 hi;  .reg .pred p;  mov.b64 {lo, hi}, %rd14;  shfl.sync.up.b32 lo|p, lo, %r20, %r24, %r25;  shfl.sync.up.b32 hi|p, hi, %r20, %r24, %r25;  mov.b64 r0, {lo, hi};  @p add.u64 r0, r0, %rd14;  mov.u64 %rd17, r0;}
	// end inline asm
	mov.b32 	%r23, 16;
	// begin inline asm
	{  .reg .u64 r0;  .reg .u32 lo;  .reg .u32 hi;  .reg .pred p;  mov.b64 {lo, hi}, %rd17;  shfl.sync.up.b32 lo|p, lo, %r23, %r24, %r25;  shfl.sync.up.b32 hi|p, hi, %r23, %r24, %r25;  mov.b64 r0, {lo, hi};  @p add.u64 r0, r0, %rd17;  mov.u64 %rd20, r0;}
	// end inline asm
	sub.s64 	%rd37, %rd20, %rd10;
	ld.shared.u64 	%rd38, [%r27+16];
	ld.shared.u64 	%rd39, [%r27+24];
	ld.shared.u64 	%rd40, [%r27+32];
	ld.shared.u64 	%rd41, [%r27+40];
	ld.shared.u64 	%rd42, [%r27+48];
	ld.shared.u64 	%rd43, [%r27+56];
	ld.shared.u64 	%rd44, [%r27+64];
	add.s64 	%rd45, %rd38, %rd37;
	add.s64 	%rd46, %rd39, %rd45;
	add.s64 	%rd47, %rd40, %rd46;
	add.s64 	%rd48, %rd41, %rd47;
	add.s64 	%rd49, %rd42, %rd48;
	add.s64 	%rd50, %rd43, %rd49;
	add.s64 	%rd51, %rd44, %rd50;
	st.shared.u64 	[%r27+16], %rd37;
	st.shared.u64 	[%r27+24], %rd45;
	st.shared.u64 	[%r27+32], %rd46;
	st.shared.u64 	[%r27+40], %rd47;
	st.shared.u64 	[%r27+48], %rd48;
	st.shared.u64 	[%r27+56], %rd49;
	st.shared.u64 	[%r27+64], %rd50;
	st.shared.u64 	[%r27+72], %rd51;
$L__BB19_4:
	setp.gt.u32 	%p3, %r1, 255;
	bar.sync 	0;
	@%p3 bra 	$L__BB19_6;
	ld.shared.u64 	%rd52, [%r2];
	st.global.u64 	[%rd1], %rd52;
$L__BB19_6:
	ret;

}
	// .globl	_ZN3cub18CUB_300001_SM_10006detail10radix_sort29DeviceRadixSortOnesweepKernelINS1_5radix10policy_hubIiN4cuda3std3__45tupleIJiiEEEyE10Policy1000ELNS0_9SortOrderE0EiSA_yiiNS1_21identity_decomposer_tEEEvPT5_SG_PT3_PKSH_PT1_PKSL_PT2_PKSP_T4_iiT6_
.visible .entry _ZN3cub18CUB_300001_SM_10006detail10radix_sort29DeviceRadixSortOnesweepKernelINS1_5radix10policy_hubIiN4cuda3std3__45tupleIJiiEEEyE10Policy1000ELNS0_9SortOrderE0EiSA_yiiNS1_21identity_decomposer_tEEEvPT5_SG_PT3_PKSH_PT1_PKSL_PT2_PKSP_T4_iiT6_(
	.param .u64 .ptr .align 1 _ZN3cub18CUB_300001_SM_10006detail10radix_sort29DeviceRadixSortOnesweepKernelINS1_5radix10policy_hubIiN4cuda3std3__45tupleIJiiEEEyE10Policy1000ELNS0_9SortOrderE0EiSA_yiiNS1_21identity_decomposer_tEEEvPT5_SG_PT3_PKSH_PT1_PKSL_PT2_PKSP_T4_iiT6__param_0,
	.param .u64 .ptr .align 1 _ZN3cub18CUB_300001_SM_10006detail10radix_sort29DeviceRadixSortOnesweepKernelINS1_5radix10policy_hubIiN4cuda3std3__45tupleIJiiEEEyE10Policy1000ELNS0_9SortOrderE0EiSA_yiiNS1_21identity_decomposer_tEEEvPT5_SG_PT3_PKSH_PT1_PKSL_PT2_PKSP_T4_iiT6__param_1,
	.param .u64 .ptr .align 1 _ZN3cub18CUB_300001_SM_10006detail10radix_sort29DeviceRadixSortOnesweepKernelINS1_5radix10policy_hubIiN4cuda3std3__45tupleIJiiEEEyE10Policy1000ELNS0_9SortOrderE0EiSA_yiiNS1_21identity_decomposer_tEEEvPT5_SG_PT3_PKSH_PT1_PKSL_PT2_PKSP_T4_iiT6__param_2,
	.param .u64 .ptr .align 1 _ZN3cub18CUB_300001_SM_10006detail10radix_sort29DeviceRadixSortOnesweepKernelINS1_5radix10policy_hubIiN4cuda3std3__45tupleIJiiEEEyE10Policy1000ELNS0_9SortOrderE0EiSA_yiiNS1_21identity_decomposer_tEEEvPT5_SG_PT3_PKSH_PT1_PKSL_PT2_PKSP_T4_iiT6__param_3,
	.param .u64 .ptr .align 1 _ZN3cub18CUB_300001_SM_10006detail10radix_sort29DeviceRadixSortOnesweepKernelINS1_5radix10policy_hubIiN4cuda3std3__45tupleIJiiEEEyE10Policy1000ELNS0_9SortOrderE0EiSA_yiiNS1_21identity_decomposer_tEEEvPT5_SG_PT3_PKSH_PT1_PKSL_PT2_PKSP_T4_iiT6__param_4,
	.param .u64 .ptr .align 1 _ZN3cub18CUB_300001_SM_10006detail10radix_sort29DeviceRadixSortOnesweepKernelINS1_5radix10policy_hubIiN4cuda3std3__45tupleIJiiEEEyE10Policy1000ELNS0_9SortOrderE0EiSA_yiiNS1_21identity_decomposer_tEEEvPT5_SG_PT3_PKSH_PT1_PKSL_PT2_PKSP_T4_iiT6__param_5,
	.param .u64 .ptr .align 1 _ZN3cub18CUB_300001_SM_10006detail10radix_sort29DeviceRadixSortOnesweepKernelINS1_5radix10policy_hubIiN4cuda3std3__45tupleIJiiEEEyE10Policy1000ELNS0_9SortOrderE0EiSA_yiiNS1_21identity_decomposer_tEEEvPT5_SG_PT3_PKSH_PT1_PKSL_PT2_PKSP_T4_iiT6__param_6,
	.param .u64 .ptr .align 1 _ZN3cub18CUB_300001_SM_10006detail10radix_sort29DeviceRadixSortOnesweepKernelINS1_5radix10policy_hubIiN4cuda3std3__45tupleIJiiEEEyE10Policy1000ELNS0_9SortOrderE0EiSA_yiiNS1_21identity_decomposer_tEEEvPT5_SG_PT3_PKSH_PT1_PKSL_PT2_PKSP_T4_iiT6__param_7,
	.param .u32 _ZN3cub18CUB_300001_SM_10006detail10radix_sort29DeviceRadixSortOnesweepKernelINS1_5radix10policy_hubIiN4cuda3std3__45tupleIJiiEEEyE10Policy1000ELNS0_9SortOrderE0EiSA_yiiNS1_21identity_decomposer_tEEEvPT5_SG_PT3_PKSH_PT1_PKSL_PT2_PKSP_T4_iiT6__param_8,
	.param .u32 _ZN3cub18CUB_300001_SM_10006detail10radix_sort29DeviceRadixSortOnesweepKernelINS1_5radix10policy_hubIiN4cuda3std3__45tupleIJiiEEEyE10Policy1000ELNS0_9SortOrderE0EiSA_yiiNS1_21identity_decomposer_tEEEvPT5_SG_PT3_PKSH_PT1_PKSL_PT2_PKSP_T4_iiT6__param_9,
	.param .u32 _ZN3cub18CUB_300001_SM_10006detail10radix_sort29DeviceRadixSortOnesweepKernelINS1_5radix10policy_hubIiN4cuda3std3__45tupleIJiiEEEyE10Policy1000ELNS0_9SortOrderE0EiSA_yiiNS1_21identity_decomposer_tEEEvPT5_SG_PT3_PKSH_PT1_PKSL_PT2_PKSP_T4_iiT6__param_10,
	.param .align 1 .b8 _ZN3cub18CUB_300001_SM_10006detail10radix_sort29DeviceRadixSortOnesweepKernelINS1_5radix10policy_hubIiN4cuda3std3__45tupleIJiiEEEyE10Policy1000ELNS0_9SortOrderE0EiSA_yiiNS1_21identity_decomposer_tEEEvPT5_SG_PT3_PKSH_PT1_PKSL_PT2_PKSP_T4_iiT6__param_11[1]
)
.maxntid 384
{
	.reg .pred 	%p<177>;
	.reg .b32 	%r<2062>;
	.reg .b64 	%rd<303>;
	// demoted variable
	.shared .align 16 .b8 _ZZN3cub18CUB_300001_SM_10006detail10radix_sort29DeviceRadixSortOnesweepKernelINS1_5radix10policy_hubIiN4cuda3std3__45tupleIJiiEEEyE10Policy1000ELNS0_9SortOrderE0EiSA_yiiNS1_21identity_decomposer_tEEEvPT5_SG_PT3_PKSH_PT1_PKSL_PT2_PKSP_T4_iiT6_E1s[45056];
	ld.param.u64 	%rd44, [_ZN3cub18CUB_300001_SM_10006detail10radix_sort29DeviceRadixSortOnesweepKernelINS1_5radix10policy_hubIiN4cuda3std3__45tupleIJiiEEEyE10Policy1000ELNS0_9SortOrderE0EiSA_yiiNS1_21identity_decomposer_tEEEvPT5_SG_PT3_PKSH_PT1_PKSL_PT2_PKSP_T4_iiT6__param_0];
	ld.param.u64 	%rd40, [_ZN3cub18CUB_300001_SM_10006detail10radix_sort29DeviceRadixSortOnesweepKernelINS1_5radix10policy_hubIiN4cuda3std3__45tupleIJiiEEEyE10Policy1000ELNS0_9SortOrderE0EiSA_yiiNS1_21identity_decomposer_tEEEvPT5_SG_PT3_PKSH_PT1_PKSL_PT2_PKSP_T4_iiT6__param_1];
	ld.param.u64 	%rd41, [_ZN3cub18CUB_300001_SM_10006detail10radix_sort29DeviceRadixSortOnesweepKernelINS1_5radix10policy_hubIiN4cuda3std3__45tupleIJiiEEEyE10Policy1000ELNS0_9SortOrderE0EiSA_yiiNS1_21identity_decomposer_tEEEvPT5_SG_PT3_PKSH_PT1_PKSL_PT2_PKSP_T4_iiT6__param_2];
	ld.param.u64 	%rd42, [_ZN3cub18CUB_300001_SM_10006detail10radix_sort29DeviceRadixSortOnesweepKernelINS1_5radix10policy_hubIiN4cuda3std3__45tupleIJiiEEEyE10Policy1000ELNS0_9SortOrderE0EiSA_yiiNS1_21identity_decomposer_tEEEvPT5_SG_PT3_PKSH_PT1_PKSL_PT2_PKSP_T4_iiT6__param_3];
	ld.param.u64 	%rd45, [_ZN3cub18CUB_300001_SM_10006detail10radix_sort29DeviceRadixSortOnesweepKernelINS1_5radix10policy_hubIiN4cuda3std3__45tupleIJiiEEEyE10Policy1000ELNS0_9SortOrderE0EiSA_yiiNS1_21identity_decomposer_tEEEvPT5_SG_PT3_PKSH_PT1_PKSL_PT2_PKSP_T4_iiT6__param_4];
	ld.param.u64 	%rd46, [_ZN3cub18CUB_300001_SM_10006detail10radix_sort29DeviceRadixSortOnesweepKernelINS1_5radix10policy_hubIiN4cuda3std3__45tupleIJiiEEEyE10Policy1000ELNS0_9SortOrderE0EiSA_yiiNS1_21identity_decomposer_tEEEvPT5_SG_PT3_PKSH_PT1_PKSL_PT2_PKSP_T4_iiT6__param_5];
	ld.param.u64 	%rd47, [_ZN3cub18CUB_300001_SM_10006detail10radix_sort29DeviceRadixSortOnesweepKernelINS1_5radix10policy_hubIiN4cuda3std3__45tupleIJiiEEEyE10Policy1000ELNS0_9SortOrderE0EiSA_yiiNS1_21identity_decomposer_tEEEvPT5_SG_PT3_PKSH_PT1_PKSL_PT2_PKSP_T4_iiT6__param_6];
	ld.param.u64 	%rd43, [_ZN3cub18CUB_300001_SM_10006detail10radix_sort29DeviceRadixSortOnesweepKernelINS1_5radix10policy_hubIiN4cuda3std3__45tupleIJiiEEEyE10Policy1000ELNS0_9SortOrderE0EiSA_yiiNS1_21identity_decomposer_tEEEvPT5_SG_PT3_PKSH_PT1_PKSL_PT2_PKSP_T4_iiT6__param_7];
	ld.param.u32 	%r475, [_ZN3cub18CUB_300001_SM_10006detail10radix_sort29DeviceRadixSortOnesweepKernelINS1_5radix10policy_hubIiN4cuda3std3__45tupleIJiiEEEyE10Policy1000ELNS0_9SortOrderE0EiSA_yiiNS1_21identity_decomposer_tEEEvPT5_SG_PT3_PKSH_PT1_PKSL_PT2_PKSP_T4_iiT6__param_8];
	ld.param.u32 	%r476, [_ZN3cub18CUB_300001_SM_10006detail10radix_sort29DeviceRadixSortOnesweepKernelINS1_5radix10policy_hubIiN4cuda3std3__45tupleIJiiEEEyE10Policy1000ELNS0_9SortOrderE0EiSA_yiiNS1_21identity_decomposer_tEEEvPT5_SG_PT3_PKSH_PT1_PKSL_PT2_PKSP_T4_iiT6__param_9];
	ld.param.u32 	%r477, [_ZN3cub18CUB_300001_SM_10006detail10radix_sort29DeviceRadixSortOnesweepKernelINS1_5radix10policy_hubIiN4cuda3std3__45tupleIJiiEEEyE10Policy1000ELNS0_9SortOrderE0EiSA_yiiNS1_21identity_decomposer_tEEEvPT5_SG_PT3_PKSH_PT1_PKSL_PT2_PKSP_T4_iiT6__param_10];
	cvta.to.global.u64 	%rd1, %rd47;
	cvta.to.global.u64 	%rd2, %rd45;
	cvta.to.global.u64 	%rd3, %rd44;
	cvta.to.global.u64 	%rd4, %rd46;
	mov.u32 	%r1, %tid.x;
	shr.u32 	%r2, %r1, 5;
	// begin inline asm
	mov.u32 %r478, %laneid;
	// end inline asm
	setp.ne.s32 	%p1, %r1, 0;
	@%p1 bra 	$L__BB20_2;
	cvta.to.global.u64 	%rd48, %rd40;
	atom.global.add.u32 	%r479, [%rd48], 1;
	st.shared.u32 	[_ZZN3cub18CUB_300001_SM_10006detail10radix_sort29DeviceRadixSortOnesweepKernelINS1_5radix10policy_hubIiN4cuda3std3__45tupleIJiiEEEyE10Policy1000ELNS0_9SortOrderE0EiSA_yiiNS1_21identity_decomposer_tEEEvPT5_SG_PT3_PKSH_PT1_PKSL_PT2_PKSP_T4_iiT6_E1s+43008], %r479;
$L__BB20_2:
	bar.sync 	0;
	ld.shared.u32 	%r4, [_ZZN3cub18CUB_300001_SM_10006detail10radix_sort29DeviceRadixSortOnesweepKernelINS1_5radix10policy_hubIiN4cuda3std3__45tupleIJiiEEEyE10Policy1000ELNS0_9SortOrderE0EiSA_yiiNS1_21identity_decomposer_tEEEvPT5_SG_PT3_PKSH_PT1_PKSL_PT2_PKSP_T4_iiT6_E1s+43008];
	mul.lo.s32 	%r480, %r4, 5376;
	add.s32 	%r5, %r480, 5376;
	setp.gt.s32 	%p2, %r5, %r475;
	cvt.s64.s32 	%rd5, %r480;
	@%p2 bra 	$L__BB20_4;
	and.b32  	%r481, %r1, 31;
	and.b32  	%r482, %r1, 992;
	mul.lo.s32 	%r483, %r482, 14;
	or.b32  	%r484, %r483, %r481;
	cvt.u64.u32 	%rd49, %r484;
	add.s64 	%rd50, %rd49, %rd5;
	shl.b64 	%rd51, %rd50, 2;
	add.s64 	%rd52, %rd4, %rd51;
	ld.global.u32 	%r1908, [%rd52];
	ld.global.u32 	%r1907, [%rd52+128];
	ld.global.u32 	%r1906, [%rd52+256];
	ld.global.u32 	%r1905, [%rd52+384];
	ld.global.u32 	%r1904, [%rd52+512];
	ld.global.u32 	%r1903, [%rd52+640];
	ld.global.u32 	%r1902, [%rd52+768];
	ld.global.u32 	%r1901, [%rd52+896];
	ld.global.u32 	%r1900, [%rd52+1024];
	ld.global.u32 	%r1899, [%rd52+1152];
	ld.global.u32 	%r1898, [%rd52+1280];
	ld.global.u32 	%r1897, [%rd52+1408];
	ld.global.u32 	%r1896, [%rd52+1536];
	ld.global.u32 	%r1895, [%rd52+1664];
	bra.uni 	$L__BB20_32;
$L__BB20_4:
	cvt.u32.u64 	%r486, %rd5;
	sub.s32 	%r20, %r475, %r486;
	and.b32  	%r487, %r1, 31;
	and.b32  	%r488, %r1, 992;
	mul.lo.s32 	%r489, %r488, 14;
	or.b32  	%r21, %r489, %r487;
	setp.ge.s32 	%p3, %r21, %r20;
	cvt.u64.u32 	%rd53, %r21;
	add.s64 	%rd54, %rd53, %rd5;
	shl.b64 	%rd55, %rd54, 2;
	add.s64 	%rd6, %rd4, %rd55;
	mov.b32 	%r1908, 2147483647;
	@%p3 bra 	$L__BB20_6;
	ld.global.u32 	%r1908, [%rd6];
$L__BB20_6:
	add.s32 	%r491, %r21, 32;
	setp.ge.s32 	%p4, %r491, %r20;
	mov.b32 	%r1907, 2147483647;
	@%p4 bra 	$L__BB20_8;
	ld.global.u32 	%r1907, [%rd6+128];
$L__BB20_8:
	add.s32 	%r493, %r21, 64;
	setp.ge.s32 	%p5, %r493, %r20;
	mov.b32 	%r1906, 2147483647;
	@%p5 bra 	$L__BB20_10;
	ld.global.u32 	%r1906, [%rd6+256];
$L__BB20_10:
	add.s32 	%r495, %r21, 96;
	setp.ge.s32 	%p6, %r495, %r20;
	mov.b32 	%r1905, 2147483647;
	@%p6 bra 	$L__BB20_12;
	ld.global.u32 	%r1905, [%rd6+384];
$L__BB20_12:
	add.s32 	%r497, %r21, 128;
	setp.ge.s32 	%p7, %r497, %r20;
	mov.b32 	%r1904, 2147483647;
	@%p7 bra 	$L__BB20_14;
	ld.global.u32 	%r1904, [%rd6+512];
$L__BB20_14:
	add.s32 	%r499, %r21, 160;
	setp.ge.s32 	%p8, %r499, %r20;
	mov.b32 	%r1903, 2147483647;
	@%p8 bra 	$L__BB20_16;
	ld.global.u32 	%r1903, [%rd6+640];
$L__BB20_16:
	add.s32 	%r501, %r21, 192;
	setp.ge.s32 	%p9, %r501, %r20;
	mov.b32 	%r1902, 2147483647;
	@%p9 bra 	$L__BB20_18;
	ld.global.u32 	%r1902, [%rd6+768];
$L__BB20_18:
	add.s32 	%r503, %r21, 224;
	setp.ge.s32 	%p10, %r503, %r20;
	mov.b32 	%r1901, 2147483647;
	@%p10 bra 	$L__BB20_20;
	ld.global.u32 	%r1901, [%rd6+896];
$L__BB20_20:
	add.s32 	%r505, %r21, 256;
	setp.ge.s32 	%p11, %r505, %r20;
	mov.b32 	%r1900, 2147483647;
	@%p11 bra 	$L__BB20_22;
	ld.global.u32 	%r1900, [%rd6+1024];
$L__BB20_22:
	add.s32 	%r507, %r21, 288;
	setp.ge.s32 	%p12, %r507, %r20;
	mov.b32 	%r1899, 2147483647;
	@%p12 bra 	$L__BB20_24;
	ld.global.u32 	%r1899, [%rd6+1152];
$L__BB20_24:
	add.s32 	%r509, %r21, 320;
	setp.ge.s32 	%p13, %r509, %r20;
	mov.b32 	%r1898, 2147483647;
	@%p13 bra 	$L__BB20_26;
	ld.global.u32 	%r1898, [%rd6+1280];
$L__BB20_26:
	add.s32 	%r511, %r21, 352;
	setp.ge.s32 	%p14, %r511, %r20;
	mov.b32 	%r1897, 2147483647;
	@%p14 bra 	$L__BB20_28;
	ld.global.u32 	%r1897, [%rd6+1408];
$L__BB20_28:
	add.s32 	%r513, %r21, 384;
	setp.ge.s32 	%p15, %r513, %r20;
	mov.b32 	%r1896, 2147483647;
	@%p15 bra 	$L__BB20_30;
	ld.global.u32 	%r1896, [%rd6+1536];
$L__BB20_30:
	add.s32 	%r515, %r21, 416;
	setp.ge.s32 	%p16, %r515, %r20;
	mov.b32 	%r1895, 2147483647;
	@%p16 bra 	$L__BB20_32;
	ld.global.u32 	%r1895, [%rd6+1664];
$L__BB20_32:
	xor.b32  	%r1989, %r1908, -2147483648;
	xor.b32  	%r1988, %r1907, -2147483648;
	xor.b32  	%r1987, %r1906, -2147483648;
	xor.b32  	%r1986, %r1905, -2147483648;
	xor.b32  	%r1985, %r1904, -2147483648;
	xor.b32  	%r1984, %r1903, -2147483648;
	xor.b32  	%r1983, %r1902, -2147483648;
	xor.b32  	%r1982, %r1901, -2147483648;
	xor.b32  	%r1981, %r1900, -2147483648;
	xor.b32  	%r1980, %r1899, -2147483648;
	xor.b32  	%r1979, %r1898, -2147483648;
	xor.b32  	%r1978, %r1897, -2147483648;
	xor.b32  	%r1977, %r1896, -2147483648;
	xor.b32  	%r1976, %r1895, -2147483648;
	mov.b32 	%r516, -1;
	shl.b32 	%r517, %r516, %r477;
	not.b32 	%r77, %r517;
	shl.b32 	%r518, %r2, 10;
	mov.u32 	%r519, _ZZN3cub18CUB_300001_SM_10006detail10radix_sort29DeviceRadixSortOnesweepKernelINS1_5radix10policy_hubIiN4cuda3std3__45tupleIJiiEEEyE10Policy1000ELNS0_9SortOrderE0EiSA_yiiNS1_21identity_decomposer_tEEEvPT5_SG_PT3_PKSH_PT1_PKSL_PT2_PKSP_T4_iiT6_E1s;
	add.s32 	%r78, %r519, %r518;
	setp.gt.s32 	%p17, %r478, 255;
	@%p17 bra 	$L__BB20_45;
	max.s32 	%r520, %r478, 224;
	sub.s32 	%r521, %r520, %r478;
	add.s32 	%r522, %r521, 31;
	shr.u32 	%r523, %r522, 5;
	add.s32 	%r79, %r523, 1;
	and.b32  	%r80, %r79, 15;
	setp.lt.u32 	%p18, %r522, 480;
	mov.u32 	%r1912, %r478;
	@%p18 bra 	$L__BB20_36;
	and.b32  	%r524, %r79, 268435440;
	neg.s32 	%r1910, %r524;
	shl.b32 	%r526, %r478, 2;
	add.s32 	%r527, %r518, %r526;
	mov.u32 	%r528, _ZZN3cub18CUB_300001_SM_10006detail10radix_sort29DeviceRadixSortOnesweepKernelINS1_5radix10policy_hubIiN4cuda3std3__45tupleIJiiEEEyE10Policy1000ELNS0_9SortOrderE0EiSA_yiiNS1_21identity_decomposer_tEEEvPT5_SG_PT3_PKSH_PT1_PKSL_PT2_PKSP_T4_iiT6_E1s;
	add.s32 	%r529, %r527, %r528;
	add.s32 	%r1909, %r529, 1024;
	mov.u32 	%r1912, %r478;
$L__BB20_35:
	.pragma "nounroll";
	mov.b32 	%r530, 0;
	st.shared.u32 	[%r1909+-1024], %r530;
	st.shared.u32 	[%r1909+-896], %r530;
	st.shared.u32 	[%r1909+-768], %r530;
	st.shared.u32 	[%r1909+-640], %r530;
	st.shared.u32 	[%r1909+-512], %r530;
	st.shared.u32 	[%r1909+-384], %r530;
	st.shared.u32 	[%r1909+-256], %r530;
	st.shared.u32 	[%r1909+-128], %r530;
	st.shared.u32 	[%r1909], %r530;
	st.shared.u32 	[%r1909+128], %r530;
	st.shared.u32 	[%r1909+256], %r530;
	st.shared.u32 	[%r1909+384], %r530;
	st.shared.u32 	[%r1909+512], %r530;
	st.shared.u32 	[%r1909+640], %r530;
	st.shared.u32 	[%r1909+768], %r530;
	st.shared.u32 	[%r1909+896], %r530;
	add.s32 	%r1912, %r1912, 512;
	add.s32 	%r1910, %r1910, 16;
	add.s32 	%r1909, %r1909, 2048;
	setp.ne.s32 	%p19, %r1910, 0;
	@%p19 bra 	$L__BB20_35;
$L__BB20_36:
	setp.eq.s32 	%p20, %r80, 0;
	@%p20 bra 	$L__BB20_45;
	and.b32  	%r90, %r79, 7;
	setp.lt.u32 	%p21, %r80, 8;
	@%p21 bra 	$L__BB20_39;
	shl.b32 	%r531, %r1912, 2;
	add.s32 	%r532, %r78, %r531;
	mov.b32 	%r533, 0;
	st.shared.u32 	[%r532], %r533;
	st.shared.u32 	[%r532+128], %r533;
	st.shared.u32 	[%r532+256], %r533;
	st.shared.u32 	[%r532+384], %r533;
	st.shared.u32 	[%r532+512], %r533;
	st.shared.u32 	[%r532+640], %r533;
	st.shared.u32 	[%r532+768], %r533;
	st.shared.u32 	[%r532+896], %r533;
	add.s32 	%r1912, %r1912, 256;
$L__BB20_39:
	setp.eq.s32 	%p22, %r90, 0;
	@%p22 bra 	$L__BB20_45;
	and.b32  	%r93, %r79, 3;
	setp.lt.u32 	%p23, %r90, 4;
	@%p23 bra 	$L__BB20_42;
	shl.b32 	%r534, %r1912, 2;
	add.s32 	%r535, %r78, %r534;
	mov.b32 	%r536, 0;
	st.shared.u32 	[%r535], %r536;
	st.shared.u32 	[%r535+128], %r536;
	st.shared.u32 	[%r535+256], %r536;
	st.shared.u32 	[%r535+384], %r536;
	add.s32 	%r1912, %r1912, 128;
$L__BB20_42:
	setp.eq.s32 	%p24, %r93, 0;
	@%p24 bra 	$L__BB20_45;
	shl.b32 	%r538, %r1912, 2;
	add.s32 	%r539, %r518, %r538;
	mov.u32 	%r540, _ZZN3cub18CUB_300001_SM_10006detail10radix_sort29DeviceRadixSortOnesweepKernelINS1_5radix10policy_hubIiN4cuda3std3__45tupleIJiiEEEyE10Policy1000ELNS0_9SortOrderE0EiSA_yiiNS1_21identity_decomposer_tEEEvPT5_SG_PT3_PKSH_PT1_PKSL_PT2_PKSP_T4_iiT6_E1s;
	add.s32 	%r1916, %r540, %r539;
	neg.s32 	%r1915, %r93;
$L__BB20_44:
	.pragma "nounroll";
	mov.b32 	%r541, 0;
	st.shared.u32 	[%r1916], %r541;
	add.s32 	%r1916, %r1916, 128;
	add.s32 	%r1915, %r1915, 1;
	setp.ne.s32 	%p25, %r1915, 0;
	@%p25 bra 	$L__BB20_44;
$L__BB20_45:
	bar.warp.sync 	-1;
	shr.u32 	%r543, %r1989, %r476;
	and.b32  	%r102, %r543, %r77;
	shl.b32 	%r544, %r102, 2;
	add.s32 	%r545, %r78, %r544;
	atom.shared.add.u32 	%r546, [%r545], 1;
	shr.u32 	%r547, %r1988, %r476;
	and.b32  	%r548, %r547, %r77;
	shl.b32 	%r549, %r548, 2;
	add.s32 	%r550, %r78, %r549;
	atom.shared.add.u32 	%r551, [%r550], 1;
	shr.u32 	%r552, %r1987, %r476;
	and.b32  	%r553, %r552, %r77;
	shl.b32 	%r554, %r553, 2;
	add.s32 	%r555, %r78, %r554;
	atom.shared.add.u32 	%r556, [%r555], 1;
	shr.u32 	%r557, %r1986, %r476;
	and.b32  	%r558, %r557, %r77;
	shl.b32 	%r559, %r558, 2;
	add.s32 	%r560, %r78, %r559;
	atom.shared.add.u32 	%r561, [%r560], 1;
	shr.u32 	%r562, %r1985, %r476;
	and.b32  	%r563, %r562, %r77;
	shl.b32 	%r564, %r563, 2;
	add.s32 	%r565, %r78, %r564;
	atom.shared.add.u32 	%r566, [%r565], 1;
	shr.u32 	%r567, %r1984, %r476;
	and.b32  	%r568, %r567, %r77;
	shl.b32 	%r569, %r568, 2;
	add.s32 	%r570, %r78, %r569;
	atom.shared.add.u32 	%r571, [%r570], 1;
	shr.u32 	%r572, %r1983, %r476;
	and.b32  	%r573, %r572, %r77;
	shl.b32 	%r574, %r573, 2;
	add.s32 	%r575, %r78, %r574;
	atom.shared.add.u32 	%r576, [%r575], 1;
	shr.u32 	%r577, %r1982, %r476;
	and.b32  	%r578, %r577, %r77;
	shl.b32 	%r579, %r578, 2;
	add.s32 	%r580, %r78, %r579;
	atom.shared.add.u32 	%r581, [%r580], 1;
	shr.u32 	%r582, %r1981, %r476;
	and.b32  	%r583, %r582, %r77;
	shl.b32 	%r584, %r583, 2;
	add.s32 	%r585, %r78, %r584;
	atom.shared.add.u32 	%r586, [%r585], 1;
	shr.u32 	%r587, %r1980, %r476;
	and.b32  	%r588, %r587, %r77;
	shl.b32 	%r589, %r588, 2;
	add.s32 	%r590, %r78, %r589;
	atom.shared.add.u32 	%r591, [%r590], 1;
	shr.u32 	%r592, %r1979, %r476;
	and.b32  	%r593, %r592, %r77;
	shl.b32 	%r594, %r593, 2;
	add.s32 	%r595, %r78, %r594;
	atom.shared.add.u32 	%r596, [%r595], 1;
	shr.u32 	%r597, %r1978, %r476;
	and.b32  	%r598, %r597, %r77;
	shl.b32 	%r599, %r598, 2;
	add.s32 	%r600, %r78, %r599;
	atom.shared.add.u32 	%r601, [%r600], 1;
	shr.u32 	%r602, %r1977, %r476;
	and.b32  	%r603, %r602, %r77;
	shl.b32 	%r604, %r603, 2;
	add.s32 	%r605, %r78, %r604;
	atom.shared.add.u32 	%r606, [%r605], 1;
	shr.u32 	%r607, %r1976, %r476;
	and.b32  	%r608, %r607, %r77;
	shl.b32 	%r609, %r608, 2;
	add.s32 	%r610, %r78, %r609;
	atom.shared.add.u32 	%r611, [%r610], 1;
	bar.sync 	0;
	setp.gt.u32 	%p26, %r1, 255;
	shl.b32 	%r612, %r1, 2;
	mov.u32 	%r613, _ZZN3cub18CUB_300001_SM_10006detail10radix_sort29DeviceRadixSortOnesweepKernelINS1_5radix10policy_hubIiN4cuda3std3__45tupleIJiiEEEyE10Policy1000ELNS0_9SortOrderE0EiSA_yiiNS1_21identity_decomposer_tEEEvPT5_SG_PT3_PKSH_PT1_PKSL_PT2_PKSP_T4_iiT6_E1s;
	add.s32 	%r103, %r613, %r612;
	mov.b32 	%r1917, 0;
	@%p26 bra 	$L__BB20_47;
	ld.shared.u32 	%r614, [%r103];
	mov.b32 	%r615, 0;
	st.shared.u32 	[%r103], %r615;
	ld.shared.u32 	%r616, [%r103+1024];
	st.shared.u32 	[%r103+1024], %r614;
	add.s32 	%r617, %r616, %r614;
	ld.shared.u32 	%r618, [%r103+2048];
	st.shared.u32 	[%r103+2048], %r617;
	add.s32 	%r619, %r618, %r617;
	ld.shared.u32 	%r620, [%r103+3072];
	st.shared.u32 	[%r103+3072], %r619;
	add.s32 	%r621, %r620, %r619;
	ld.shared.u32 	%r622, [%r103+4096];
	st.shared.u32 	[%r103+4096], %r621;
	add.s32 	%r623, %r622, %r621;
	ld.shared.u32 	%r624, [%r103+5120];
	st.shared.u32 	[%r103+5120], %r623;
	add.s32 	%r625, %r624, %r623;
	ld.shared.u32 	%r626, [%r103+6144];
	st.shared.u32 	[%r103+6144], %r625;
	add.s32 	%r627, %r626, %r625;
	ld.shared.u32 	%r628, [%r103+7168];
	st.shared.u32 	[%r103+7168], %r627;
	add.s32 	%r629, %r628, %r627;
	ld.shared.u32 	%r630, [%r103+8192];
	st.shared.u32 	[%r103+8192], %r629;
	add.s32 	%r631, %r630, %r629;
	ld.shared.u32 	%r632, [%r103+9216];
	st.shared.u32 	[%r103+9216], %r631;
	add.s32 	%r633, %r632, %r631;
	ld.shared.u32 	%r634, [%r103+10240];
	st.shared.u32 	[%r103+10240], %r633;
	add.s32 	%r635, %r634, %r633;
	ld.shared.u32 	%r636, [%r103+11264];
	st.shared.u32 	[%r103+11264], %r635;
	add.s32 	%r1917, %r636, %r635;
$L__BB20_47:
	shl.b32 	%r637, %r4, 8;
	add.s32 	%r638, %r637, %r1;
	mul.wide.s32 	%rd56, %r638, 4;
	add.s64 	%rd7, %rd3, %rd56;
	@%p26 bra 	$L__BB20_49;
	or.b32  	%r639, %r1917, 1073741824;
	st.volatile.global.u32 	[%rd7], %r639;
$L__BB20_49:
	setp.lt.u32 	%p28, %r1, 256;
	setp.eq.s32 	%p29, %r1917, 5376;
	and.pred  	%p30, %p28, %p29;
	selp.u32 	%r640, 1, 0, %p30;
	{ 
	.reg .pred 	%p1; 
	.reg .pred 	%p2; 
	setp.ne.u32 	%p1, %r640, 0; 
	bar.red.or.pred 	%p2, 0, %p1; 
	selp.u32 	%r641, 1, 0, %p2; 
	}
	setp.eq.s32 	%p31, %r641, 0;
	and.b32  	%r642, %r1, 992;
	and.b32  	%r643, %r1, 31;
	mul.lo.s32 	%r644, %r642, 14;
	or.b32  	%r645, %r644, %r643;
	cvt.u64.u32 	%rd8, %r645;
	add.s64 	%rd57, %rd8, %rd5;
	cvta.to.global.u64 	%rd58, %rd43;
	shl.b64 	%rd59, %rd57, 3;
	add.s64 	%rd9, %rd58, %rd59;
	cvt.u64.u32 	%rd10, %r1;
	cvta.to.global.u64 	%rd60, %rd41;
	mul.wide.u32 	%rd61, %r1, 8;
	add.s64 	%rd11, %rd60, %rd61;
	cvta.to.global.u64 	%rd62, %rd42;
	add.s64 	%rd12, %rd62, %rd61;
	@%p31 bra 	$L__BB20_151;
	setp.gt.u32 	%p33, %r1, %r102;
	selp.b32 	%r106, 5376, 0, %p33;
	shl.b32 	%r646, %r1, 3;
	mov.u32 	%r647, _ZZN3cub18CUB_300001_SM_10006detail10radix_sort29DeviceRadixSortOnesweepKernelINS1_5radix10policy_hubIiN4cuda3std3__45tupleIJiiEEEyE10Policy1000ELNS0_9SortOrderE0EiSA_yiiNS1_21identity_decomposer_tEEEvPT5_SG_PT3_PKSH_PT1_PKSL_PT2_PKSP_T4_iiT6_E1s;
	add.s32 	%r648, %r647, %r646;
	add.s32 	%r107, %r648, 43008;
	@%p26 bra 	$L__BB20_58;
	ld.global.u64 	%rd63, [%rd12];
	cvt.u64.u32 	%rd64, %r106;
	sub.s64 	%rd301, %rd63, %rd64;
	st.shared.u64 	[%r107], %rd301;
	setp.lt.s32 	%p34, %r4, 1;
	mov.u32 	%r1921, %r1917;
	@%p34 bra 	$L__BB20_57;
	mov.b32 	%r1919, -1;
	mov.u32 	%r1918, %r4;
	mov.u32 	%r1921, %r1917;
$L__BB20_53:
	add.s32 	%r111, %r1918, -1;
	shl.b32 	%r650, %r111, 8;
	add.s32 	%r651, %r650, %r1;
	mul.wide.s32 	%rd65, %r651, 4;
	add.s64 	%rd14, %rd3, %rd65;
$L__BB20_54:
	membar.cta;
	ld.volatile.global.u32 	%r112, [%rd14];
	setp.eq.s32 	%p35, %r112, 0;
	@%p35 bra 	$L__BB20_54;
	and.b32  	%r652, %r112, 1073741823;
	add.s32 	%r1921, %r652, %r1921;
	setp.gt.s32 	%p36, %r112, -1;
	vote.sync.ballot.b32 	%r1919, %p36, %r1919;
	setp.gt.u32 	%p38, %r1918, 1;
	and.pred  	%p39, %p36, %p38;
	mov.u32 	%r1918, %r111;
	@%p39 bra 	$L__BB20_53;
	ld.shared.u64 	%rd301, [%r107];
$L__BB20_57:
	or.b32  	%r653, %r1921, -2147483648;
	st.volatile.global.u32 	[%rd7], %r653;
	sub.s32 	%r654, %r1921, %r1917;
	cvt.s64.s32 	%rd66, %r654;
	add.s64 	%rd67, %rd301, %rd66;
	st.shared.u64 	[%r107], %rd67;
$L__BB20_58:
	setp.lt.s32 	%p41, %r5, %r475;
	setp.eq.s64 	%p42, %rd41, 0;
	or.pred  	%p43, %p42, %p41;
	or.pred  	%p44, %p26, %p43;
	@%p44 bra 	$L__BB20_60;
	ld.shared.u64 	%rd68, [%r107];
	cvt.u64.u32 	%rd69, %r106;
	cvt.s64.s32 	%rd70, %r1917;
	add.s64 	%rd71, %rd69, %rd70;
	add.s64 	%rd72, %rd71, %rd68;
	st.global.u64 	[%rd11], %rd72;
$L__BB20_60:
	setp.gt.s32 	%p45, %r5, %r475;
	bar.sync 	0;
	shl.b32 	%r655, %r102, 3;
	mov.u32 	%r656, _ZZN3cub18CUB_300001_SM_10006detail10radix_sort29DeviceRadixSortOnesweepKernelINS1_5radix10policy_hubIiN4cuda3std3__45tupleIJiiEEEyE10Policy1000ELNS0_9SortOrderE0EiSA_yiiNS1_21identity_decomposer_tEEEvPT5_SG_PT3_PKSH_PT1_PKSL_PT2_PKSP_T4_iiT6_E1s;
	add.s32 	%r657, %r656, %r655;
	ld.shared.u64 	%rd17, [%r657+43008];
	@%p45 bra 	$L__BB20_62;
	add.s64 	%rd73, %rd17, %rd8;
	shl.b64 	%rd74, %rd73, 2;
	add.s64 	%rd75, %rd2, %rd74;
	st.global.u32 	[%rd75], %r1908;
	st.global.u32 	[%rd75+128], %r1907;
	st.global.u32 	[%rd75+256], %r1906;
	st.global.u32 	[%rd75+384], %r1905;
	st.global.u32 	[%rd75+512], %r1904;
	st.global.u32 	[%rd75+640], %r1903;
	st.global.u32 	[%rd75+768], %r1902;
	st.global.u32 	[%rd75+896], %r1901;
	st.global.u32 	[%rd75+1024], %r1900;
	st.global.u32 	[%rd75+1152], %r1899;
	st.global.u32 	[%rd75+1280], %r1898;
	st.global.u32 	[%rd75+1408], %r1897;
	st.global.u32 	[%rd75+1536], %r1896;
	st.global.u32 	[%rd75+1664], %r1895;
	bra.uni 	$L__BB20_90;
$L__BB20_62:
	cvt.u32.u64 	%r658, %rd8;
	mad.lo.s32 	%r116, %r4, -5376, %r475;
	setp.ge.s32 	%p46, %r658, %r116;
	add.s64 	%rd76, %rd17, %rd8;
	shl.b64 	%rd77, %rd76, 2;
	add.s64 	%rd18, %rd2, %rd77;
	@%p46 bra 	$L__BB20_64;
	st.global.u32 	[%rd18], %r1908;
$L__BB20_64:
	add.s32 	%r660, %r658, 32;
	setp.ge.s32 	%p47, %r660, %r116;
	@%p47 bra 	$L__BB20_66;
	st.global.u32 	[%rd18+128], %r1907;
$L__BB20_66:
	add.s32 	%r662, %r658, 64;
	setp.ge.s32 	%p48, %r662, %r116;
	@%p48 bra 	$L__BB20_68;
	st.global.u32 	[%rd18+256], %r1906;
$L__BB20_68:
	add.s32 	%r664, %r658, 96;
	setp.ge.s32 	%p49, %r664, %r116;
	@%p49 bra 	$L__BB20_70;
	st.global.u32 	[%rd18+384], %r1905;
$L__BB20_70:
	add.s32 	%r666, %r658, 128;
	setp.ge.s32 	%p50, %r666, %r116;
	@%p50 bra 	$L__BB20_72;
	st.global.u32 	[%rd18+512], %r1904;
$L__BB20_72:
	add.s32 	%r668, %r658, 160;
	setp.ge.s32 	%p51, %r668, %r116;
	@%p51 bra 	$L__BB20_74;
	st.global.u32 	[%rd18+640], %r1903;
$L__BB20_74:
	add.s32 	%r670, %r658, 192;
	setp.ge.s32 	%p52, %r670, %r116;
	@%p52 bra 	$L__BB20_76;
	st.global.u32 	[%rd18+768], %r1902;
$L__BB20_76:
	add.s32 	%r672, %r658, 224;
	setp.ge.s32 	%p53, %r672, %r116;
	@%p53 bra 	$L__BB20_78;
	st.global.u32 	[%rd18+896], %r1901;
$L__BB20_78:
	add.s32 	%r674, %r658, 256;
	setp.ge.s32 	%p54, %r674, %r116;
	@%p54 bra 	$L__BB20_80;
	st.global.u32 	[%rd18+1024], %r1900;
$L__BB20_80:
	add.s32 	%r676, %r658, 288;
	setp.ge.s32 	%p55, %r676, %r116;
	@%p55 bra 	$L__BB20_82;
	st.global.u32 	[%rd18+1152], %r1899;
$L__BB20_82:
	add.s32 	%r678, %r658, 320;
	setp.ge.s32 	%p56, %r678, %r116;
	@%p56 bra 	$L__BB20_84;
	st.global.u32 	[%rd18+1280], %r1898;
$L__BB20_84:
	add.s32 	%r680, %r658, 352;
	setp.ge.s32 	%p57, %r680, %r116;
	@%p57 bra 	$L__BB20_86;
	st.global.u32 	[%rd18+1408], %r1897;
$L__BB20_86:
	add.s32 	%r682, %r658, 384;
	setp.ge.s32 	%p58, %r682, %r116;
	@%p58 bra 	$L__BB20_88;
	st.global.u32 	[%rd18+1536], %r1896;
$L__BB20_88:
	add.s32 	%r684, %r658, 416;
	setp.ge.s32 	%p59, %r684, %r116;
	@%p59 bra 	$L__BB20_90;
	st.global.u32 	[%rd18+1664], %r1895;
$L__BB20_90:
	@%p45 bra 	$L__BB20_92;
	ld.global.u32 	%r1975, [%rd9];
	ld.global.u32 	%r1974, [%rd9+4];
	ld.global.u32 	%r1973, [%rd9+256];
	ld.global.u32 	%r1972, [%rd9+260];
	ld.global.u32 	%r1971, [%rd9+512];
	ld.global.u32 	%r1970, [%rd9+516];
	ld.global.u32 	%r1969, [%rd9+768];
	ld.global.u32 	%r1968, [%rd9+772];
	ld.global.u32 	%r1967, [%rd9+1024];
	ld.global.u32 	%r1966, [%rd9+1028];
	ld.global.u32 	%r1965, [%rd9+1280];
	ld.global.u32 	%r1964, [%rd9+1284];
	ld.global.u32 	%r1963, [%rd9+1536];
	ld.global.u32 	%r1962, [%rd9+1540];
	ld.global.u32 	%r1961, [%rd9+1792];
	ld.global.u32 	%r1960, [%rd9+1796];
	ld.global.u32 	%r1959, [%rd9+2048];
	ld.global.u32 	%r1958, [%rd9+2052];
	ld.global.u32 	%r1957, [%rd9+2304];
	ld.global.u32 	%r1956, [%rd9+2308];
	ld.global.u32 	%r1955, [%rd9+2560];
	ld.global.u32 	%r1954, [%rd9+2564];
	ld.global.u32 	%r1953, [%rd9+2816];
	ld.global.u32 	%r1952, [%rd9+2820];
	ld.global.u32 	%r1951, [%rd9+3072];
	ld.global.u32 	%r1950, [%rd9+3076];
	ld.global.u32 	%r1949, [%rd9+3328];
	ld.global.u32 	%r1948, [%rd9+3332];
	bra.uni 	$L__BB20_120;
$L__BB20_92:
	cvt.u32.u64 	%r686, %rd8;
	cvt.u32.u64 	%r687, %rd5;
	sub.s32 	%r145, %r475, %r687;
	setp.ge.s32 	%p61, %r686, %r145;
	mov.b32 	%r1974, 0;
	mov.u32 	%r1975, %r1974;
	@%p61 bra 	$L__BB20_94;
	ld.global.u32 	%r1975, [%rd9];
	ld.global.u32 	%r1974, [%rd9+4];
$L__BB20_94:
	add.s32 	%r690, %r686, 32;
	setp.ge.s32 	%p62, %r690, %r145;
	mov.b32 	%r1972, 0;
	mov.u32 	%r1973, %r1972;
	@%p62 bra 	$L__BB20_96;
	ld.global.u32 	%r1973, [%rd9+256];
	ld.global.u32 	%r1972, [%rd9+260];
$L__BB20_96:
	add.s32 	%r693, %r686, 64;
	setp.ge.s32 	%p63, %r693, %r145;
	mov.b32 	%r1970, 0;
	mov.u32 	%r1971, %r1970;
	@%p63 bra 	$L__BB20_98;
	ld.global.u32 	%r1971, [%rd9+512];
	ld.global.u32 	%r1970, [%rd9+516];
$L__BB20_98:
	cvt.u32.u64 	%r695, %rd8;
	add.s32 	%r696, %r695, 96;
	setp.ge.s32 	%p64, %r696, %r145;
	mov.b32 	%r1968, 0;
	mov.u32 	%r1969, %r1968;
	@%p64 bra 	$L__BB20_100;
	ld.global.u32 	%r1969, [%rd9+768];
	ld.global.u32 	%r1968, [%rd9+772];
$L__BB20_100:
	cvt.u32.u64 	%r698, %rd8;
	add.s32 	%r699, %r698, 128;
	setp.ge.s32 	%p65, %r699, %r145;
	mov.b32 	%r1966, 0;
	mov.u32 	%r1967, %r1966;
	@%p65 bra 	$L__BB20_102;
	ld.global.u32 	%r1967, [%rd9+1024];
	ld.global.u32 	%r1966, [%rd9+1028];
$L__BB20_102:
	cvt.u32.u64 	%r701, %rd8;
	add.s32 	%r702, %r701, 160;
	setp.ge.s32 	%p66, %r702, %r145;
	mov.b32 	%r1964, 0;
	mov.u32 	%r1965, %r1964;
	@%p66 bra 	$L__BB20_104;
	ld.global.u32 	%r1965, [%rd9+1280];
	ld.global.u32 	%r1964, [%rd9+1284];
$L__BB20_104:
	cvt.u32.u64 	%r704, %rd8;
	add.s32 	%r705, %r704, 192;
	setp.ge.s32 	%p67, %r705, %r145;
	mov.b32 	%r1962, 0;
	mov.u32 	%r1963, %r1962;
	@%p67 bra 	$L__BB20_106;
	ld.global.u32 	%r1963, [%rd9+1536];
	ld.global.u32 	%r1962, [%rd9+1540];
$L__BB20_106:
	cvt.u32.u64 	%r707, %rd8;
	add.s32 	%r708, %r707, 224;
	setp.ge.s32 	%p68, %r708, %r145;
	mov.b32 	%r1960, 0;
	mov.u32 	%r1961, %r1960;
	@%p68 bra 	$L__BB20_108;
	ld.global.u32 	%r1961, [%rd9+1792];
	ld.global.u32 	%r1960, [%rd9+1796];
$L__BB20_108:
	cvt.u32.u64 	%r710, %rd8;
	add.s32 	%r711, %r710, 256;
	setp.ge.s32 	%p69, %r711, %r145;
	mov.b32 	%r1958, 0;
	mov.u32 	%r1959, %r1958;
	@%p69 bra 	$L__BB20_110;
	ld.global.u32 	%r1959, [%rd9+2048];
	ld.global.u32 	%r1958, [%rd9+2052];
$L__BB20_110:
	cvt.u32.u64 	%r713, %rd8;
	add.s32 	%r714, %r713, 288;
	setp.ge.s32 	%p70, %r714, %r145;
	mov.b32 	%r1956, 0;
	mov.u32 	%r1957, %r1956;
	@%p70 bra 	$L__BB20_112;
	ld.global.u32 	%r1957, [%rd9+2304];
	ld.global.u32 	%r1956, [%rd9+2308];
$L__BB20_112:
	cvt.u32.u64 	%r716, %rd8;
	add.s32 	%r717, %r716, 320;
	setp.ge.s32 	%p71, %r717, %r145;
	mov.b32 	%r1954, 0;
	mov.u32 	%r1955, %r1954;
	@%p71 bra 	$L__BB20_114;
	ld.global.u32 	%r1955, [%rd9+2560];
	ld.global.u32 	%r1954, [%rd9+2564];
$L__BB20_114:
	cvt.u32.u64 	%r719, %rd8;
	add.s32 	%r720, %r719, 352;
	setp.ge.s32 	%p72, %r720, %r145;
	mov.b32 	%r1952, 0;
	mov.u32 	%r1953, %r1952;
	@%p72 bra 	$L__BB20_116;
	ld.global.u32 	%r1953, [%rd9+2816];
	ld.global.u32 	%r1952, [%rd9+2820];
$L__BB20_116:
	cvt.u32.u64 	%r722, %rd8;
	add.s32 	%r723, %r722, 384;
	setp.ge.s32 	%p73, %r723, %r145;
	mov.b32 	%r1950, 0;
	mov.u32 	%r1951, %r1950;
	@%p73 bra 	$L__BB20_118;
	ld.global.u32 	%r1951, [%rd9+3072];
	ld.global.u32 	%r1950, [%rd9+3076];
$L__BB20_118:
	cvt.u32.u64 	%r725, %rd8;
	add.s32 	%r726, %r725, 416;
	setp.ge.s32 	%p74, %r726, %r145;
	mov.b32 	%r1948, 0;
	mov.u32 	%r1949, %r1948;
	@%p74 bra 	$L__BB20_120;
	ld.global.u32 	%r1949, [%rd9+3328];
	ld.global.u32 	%r1948, [%rd9+3332];
$L__BB20_120:
	@%p45 bra 	$L__BB20_122;
	add.s64 	%rd78, %rd17, %rd8;
	shl.b64 	%rd79, %rd78, 3;
	add.s64 	%rd80, %rd1, %rd79;
	st.global.u32 	[%rd80], %r1975;
	st.global.u32 	[%rd80+4], %r1974;
	st.global.u32 	[%rd80+256], %r1973;
	st.global.u32 	[%rd80+260], %r1972;
	st.global.u32 	[%rd80+512], %r1971;
	st.global.u32 	[%rd80+516], %r1970;
	st.global.u32 	[%rd80+768], %r1969;
	st.global.u32 	[%rd80+772], %r1968;
	st.global.u32 	[%rd80+1024], %r1967;
	st.global.u32 	[%rd80+1028], %r1966;
	st.global.u32 	[%rd80+1280], %r1965;
	st.global.u32 	[%rd80+1284], %r1964;
	st.global.u32 	[%rd80+1536], %r1963;
	st.global.u32 	[%rd80+1540], %r1962;
	st.global.u32 	[%rd80+1792], %r1961;
	st.global.u32 	[%rd80+1796], %r1960;
	st.global.u32 	[%rd80+2048], %r1959;
	st.global.u32 	[%rd80+2052], %r1958;
	st.global.u32 	[%rd80+2304], %r1957;
	st.global.u32 	[%rd80+2308], %r1956;
	st.global.u32 	[%rd80+2560], %r1955;
	st.global.u32 	[%rd80+2564], %r1954;
	st.global.u32 	[%rd80+2816], %r1953;
	st.global.u32 	[%rd80+2820], %r1952;
	st.global.u32 	[%rd80+3072], %r1951;
	st.global.u32 	[%rd80+3076], %r1950;
	st.global.u32 	[%rd80+3328], %r1949;
	st.global.u32 	[%rd80+3332], %r1948;
	bra.uni 	$L__BB20_150;
$L__BB20_122:
	cvt.u32.u64 	%r727, %rd8;
	mad.lo.s32 	%r228, %r4, -5376, %r475;
	setp.ge.s32 	%p76, %r727, %r228;
	add.s64 	%rd81, %rd17, %rd8;
	shl.b64 	%rd82, %rd81, 3;
	add.s64 	%rd19, %rd1, %rd82;
	@%p76 bra 	$L__BB20_124;
	st.global.u32 	[%rd19], %r1975;
	st.global.u32 	[%rd19+4], %r1974;
$L__BB20_124:
	cvt.u32.u64 	%r728, %rd8;
	add.s32 	%r729, %r728, 32;
	setp.ge.s32 	%p77, %r729, %r228;
	@%p77 bra 	$L__BB20_126;
	st.global.u32 	[%rd19+256], %r1973;
	st.global.u32 	[%rd19+260], %r1972;
$L__BB20_126:
	cvt.u32.u64 	%r730, %rd8;
	add.s32 	%r731, %r730, 64;
	setp.ge.s32 	%p78, %r731, %r228;
	@%p78 bra 	$L__BB20_128;
	st.global.u32 	[%rd19+512], %r1971;
	st.global.u32 	[%rd19+516], %r1970;
$L__BB20_128:
	cvt.u32.u64 	%r732, %rd8;
	add.s32 	%r733, %r732, 96;
	setp.ge.s32 	%p79, %r733, %r228;
	@%p79 bra 	$L__BB20_130;
	st.global.u32 	[%rd19+768], %r1969;
	st.global.u32 	[%rd19+772], %r1968;
$L__BB20_130:
	cvt.u32.u64 	%r734, %rd8;
	add.s32 	%r735, %r734, 128;
	setp.ge.s32 	%p80, %r735, %r228;
	@%p80 bra 	$L__BB20_132;
	st.global.u32 	[%rd19+1024], %r1967;
	st.global.u32 	[%rd19+1028], %r1966;
$L__BB20_132:
	cvt.u32.u64 	%r736, %rd8;
	add.s32 	%r737, %r736, 160;
	setp.ge.s32 	%p81, %r737, %r228;
	@%p81 bra 	$L__BB20_134;
	st.global.u32 	[%rd19+1280], %r1965;
	st.global.u32 	[%rd19+1284], %r1964;
$L__BB20_134:
	cvt.u32.u64 	%r738, %rd8;
	add.s32 	%r739, %r738, 192;
	setp.ge.s32 	%p82, %r739, %r228;
	@%p82 bra 	$L__BB20_136;
	st.global.u32 	[%rd19+1536], %r1963;
	st.global.u32 	[%rd19+1540], %r1962;
$L__BB20_136:
	cvt.u32.u64 	%r740, %rd8;
	add.s32 	%r741, %r740, 224;
	setp.ge.s32 	%p83, %r741, %r228;
	@%p83 bra 	$L__BB20_138;
	st.global.u32 	[%rd19+1792], %r1961;
	st.global.u32 	[%rd19+1796], %r1960;
$L__BB20_138:
	cvt.u32.u64 	%r742, %rd8;
	add.s32 	%r743, %r742, 256;
	setp.ge.s32 	%p84, %r743, %r228;
	@%p84 bra 	$L__BB20_140;
	st.global.u32 	[%rd19+2048], %r1959;
	st.global.u32 	[%rd19+2052], %r1958;
$L__BB20_140:
	cvt.u32.u64 	%r744, %rd8;
	add.s32 	%r745, %r744, 288;
	setp.ge.s32 	%p85, %r745, %r228;
	@%p85 bra 	$L__BB20_142;
	st.global.u32 	[%rd19+2304], %r1957;
	st.global.u32 	[%rd19+2308], %r1956;
$L__BB20_142:
	cvt.u32.u64 	%r746, %rd8;
	add.s32 	%r747, %r746, 320;
	setp.ge.s32 	%p86, %r747, %r228;
	@%p86 bra 	$L__BB20_144;
	st.global.u32 	[%rd19+2560], %r1955;
	st.global.u32 	[%rd19+2564], %r1954;
$L__BB20_144:
	cvt.u32.u64 	%r748, %rd8;
	add.s32 	%r749, %r748, 352;
	setp.ge.s32 	%p87, %r749, %r228;
	@%p87 bra 	$L__BB20_146;
	st.global.u32 	[%rd19+2816], %r1953;
	st.global.u32 	[%rd19+2820], %r1952;
$L__BB20_146:
	add.s32 	%r751, %r748, 384;
	setp.ge.s32 	%p88, %r751, %r228;
	@%p88 bra 	$L__BB20_148;
	st.global.u32 	[%rd19+3072], %r1951;
	st.global.u32 	[%rd19+3076], %r1950;
$L__BB20_148:
	add.s32 	%r753, %r748, 416;
	setp.ge.s32 	%p89, %r753, %r228;
	@%p89 bra 	$L__BB20_150;
	st.global.u32 	[%rd19+3328], %r1949;
	st.global.u32 	[%rd19+3332], %r1948;
$L__BB20_150:
	// begin inline asm
	exit;
	// end inline asm
	mov.u32 	%r1976, %r1895;
	mov.u32 	%r1977, %r1896;
	mov.u32 	%r1978, %r1897;
	mov.u32 	%r1979, %r1898;
	mov.u32 	%r1980, %r1899;
	mov.u32 	%r1981, %r1900;
	mov.u32 	%r1982, %r1901;
	mov.u32 	%r1983, %r1902;
	mov.u32 	%r1984, %r1903;
	mov.u32 	%r1985, %r1904;
	mov.u32 	%r1986, %r1905;
	mov.u32 	%r1987, %r1906;
	mov.u32 	%r1988, %r1907;
	mov.u32 	%r1989, %r1908;
$L__BB20_151:
	mul.hi.u32 	%r754, %r1, 357913942;
	add.s32 	%r755, %r754, %r1;
	shl.b32 	%r756, %r755, 2;
	mov.u32 	%r757, _ZZN3cub18CUB_300001_SM_10006detail10radix_sort29DeviceRadixSortOnesweepKernelINS1_5radix10policy_hubIiN4cuda3std3__45tupleIJiiEEEyE10Policy1000ELNS0_9SortOrderE0EiSA_yiiNS1_21identity_decomposer_tEEEvPT5_SG_PT3_PKSH_PT1_PKSL_PT2_PKSP_T4_iiT6_E1s;
	add.s32 	%r758, %r757, %r756;
	add.s32 	%r243, %r758, 13328;
	st.shared.u32 	[%r758+13328], %r1917;
	bar.sync 	0;
	setp.gt.u32 	%p90, %r1, 31;
	@%p90 bra 	$L__BB20_153;
	mov.u32 	%r789, _ZZN3cub18CUB_300001_SM_10006detail10radix_sort29DeviceRadixSortOnesweepKernelINS1_5radix10policy_hubIiN4cuda3std3__45tupleIJiiEEEyE10Policy1000ELNS0_9SortOrderE0EiSA_yiiNS1_21identity_decomposer_tEEEvPT5_SG_PT3_PKSH_PT1_PKSL_PT2_PKSP_T4_iiT6_E1s;
	mad.lo.s32 	%r790, %r1, 52, %r789;
	ld.shared.u32 	%r791, [%r790+13328];
	ld.shared.u32 	%r792, [%r790+13332];
	ld.shared.u32 	%r793, [%r790+13336];
	ld.shared.u32 	%r794, [%r790+13340];
	ld.shared.u32 	%r795, [%r790+13344];
	ld.shared.u32 	%r796, [%r790+13348];
	ld.shared.u32 	%r797, [%r790+13352];
	ld.shared.u32 	%r798, [%r790+13356];
	ld.shared.u32 	%r799, [%r790+13360];
	ld.shared.u32 	%r800, [%r790+13364];
	ld.shared.u32 	%r801, [%r790+13368];
	ld.shared.u32 	%r802, [%r790+13372];
	add.s32 	%r803, %r792, %r791;
	add.s32 	%r804, %r803, %r793;
	add.s32 	%r805, %r804, %r794;
	add.s32 	%r806, %r805, %r795;
	add.s32 	%r807, %r806, %r796;
	add.s32 	%r808, %r807, %r797;
	add.s32 	%r809, %r808, %r798;
	add.s32 	%r810, %r809, %r799;
	add.s32 	%r811, %r810, %r800;
	add.s32 	%r812, %r811, %r801;
	add.s32 	%r763, %r812, %r802;
	mov.b32 	%r761, 1;
	mov.b32 	%r786, 0;
	mov.b32 	%r788, -1;
	// begin inline asm
	{  .reg .s32 r0;  .reg .pred p;  shfl.sync.up.b32 r0|p, %r763, %r761, %r786, %r788;  @p add.s32 r0, r0, %r763;  mov.s32 %r759, r0;}
	// end inline asm
	mov.b32 	%r767, 2;
	// begin inline asm
	{  .reg .s32 r0;  .reg .pred p;  shfl.sync.up.b32 r0|p, %r759, %r767, %r786, %r788;  @p add.s32 r0, r0, %r759;  mov.s32 %r765, r0;}
	// end inline asm
	mov.b32 	%r773, 4;
	// begin inline asm
	{  .reg .s32 r0;  .reg .pred p;  shfl.sync.up.b32 r0|p, %r765, %r773, %r786, %r788;  @p add.s32 r0, r0, %r765;  mov.s32 %r771, r0;}
	// end inline asm
	mov.b32 	%r779, 8;
	// begin inline asm
	{  .reg .s32 r0;  .reg .pred p;  shfl.sync.up.b32 r0|p, %r771, %r779, %r786, %r788;  @p add.s32 r0, r0, %r771;  mov.s32 %r777, r0;}
	// end inline asm
	mov.b32 	%r785, 16;
	// begin inline asm
	{  .reg .s32 r0;  .reg .pred p;  shfl.sync.up.b32 r0|p, %r777, %r785, %r786, %r788;  @p add.s32 r0, r0, %r777;  mov.s32 %r783, r0;}
	// end inline asm
	sub.s32 	%r813, %r783, %r763;
	add.s32 	%r814, %r791, %r813;
	add.s32 	%r815, %r792, %r814;
	add.s32 	%r816, %r793, %r815;
	add.s32 	%r817, %r794, %r816;
	add.s32 	%r818, %r795, %r817;
	add.s32 	%r819, %r796, %r818;
	add.s32 	%r820, %r797, %r819;
	add.s32 	%r821, %r798, %r820;
	add.s32 	%r822, %r799, %r821;
	add.s32 	%r823, %r800, %r822;
	add.s32 	%r824, %r801, %r823;
	st.shared.u32 	[%r790+13328], %r813;
	st.shared.u32 	[%r790+13332], %r814;
	st.shared.u32 	[%r790+13336], %r815;
	st.shared.u32 	[%r790+13340], %r816;
	st.shared.u32 	[%r790+13344], %r817;
	st.shared.u32 	[%r790+13348], %r818;
	st.shared.u32 	[%r790+13352], %r819;
	st.shared.u32 	[%r790+13356], %r820;
	st.shared.u32 	[%r790+13360], %r821;
	st.shared.u32 	[%r790+13364], %r822;
	st.shared.u32 	[%r790+13368], %r823;
	st.shared.u32 	[%r790+13372], %r824;
$L__BB20_153:
	bar.sync 	0;
	ld.shared.s32 	%rd21, [%r243];
	@%p26 bra 	$L__BB20_155;
	cvt.u32.u64 	%r825, %rd21;
	ld.shared.u32 	%r827, [%r103];
	add.s32 	%r828, %r827, %r825;
	st.shared.u32 	[%r103], %r828;
	ld.shared.u32 	%r829, [%r103+1024];
	add.s32 	%r830, %r829, %r825;
	st.shared.u32 	[%r103+1024], %r830;
	ld.shared.u32 	%r831, [%r103+2048];
	add.s32 	%r832, %r831, %r825;
	st.shared.u32 	[%r103+2048], %r832;
	ld.shared.u32 	%r833, [%r103+3072];
	add.s32 	%r834, %r833, %r825;
	st.shared.u32 	[%r103+3072], %r834;
	ld.shared.u32 	%r835, [%r103+4096];
	add.s32 	%r836, %r835, %r825;
	st.shared.u32 	[%r103+4096], %r836;
	ld.shared.u32 	%r837, [%r103+5120];
	add.s32 	%r838, %r837, %r825;
	st.shared.u32 	[%r103+5120], %r838;
	ld.shared.u32 	%r839, [%r103+6144];
	add.s32 	%r840, %r839, %r825;
	st.shared.u32 	[%r103+6144], %r840;
	ld.shared.u32 	%r841, [%r103+7168];
	add.s32 	%r842, %r841, %r825;
	st.shared.u32 	[%r103+7168], %r842;
	ld.shared.u32 	%r843, [%r103+8192];
	add.s32 	%r844, %r843, %r825;
	st.shared.u32 	[%r103+8192], %r844;
	ld.shared.u32 	%r845, [%r103+9216];
	add.s32 	%r846, %r845, %r825;
	st.shared.u32 	[%r103+9216], %r846;
	ld.shared.u32 	%r847, [%r103+10240];
	add.s32 	%r848, %r847, %r825;
	st.shared.u32 	[%r103+10240], %r848;
	ld.shared.u32 	%r849, [%r103+11264];
	add.s32 	%r850, %r849, %r825;
	st.shared.u32 	[%r103+11264], %r850;
$L__BB20_155:
	bar.sync 	0;
	// begin inline asm
	mov.u32 %r851, %lanemask_le;
	// end inline asm
	shr.u32 	%r877, %r1989, %r476;
	and.b32  	%r874, %r877, %r77;
	mov.b32 	%r854, 1;
	// begin inline asm
	{
    .reg .pred p;
    and.b32 %r852, %r874, %r854;    setp.ne.u32 p, %r852, 0;
    vote.ballot.sync.b32 %r852, p, 0xffffffff;
    @!p not.b32 %r852, %r852;
}

	// end inline asm
	mov.b32 	%r857, 2;
	// begin inline asm
	{
    .reg .pred p;
    and.b32 %r855, %r874, %r857;    setp.ne.u32 p, %r855, 0;
    vote.ballot.sync.b32 %r855, p, 0xffffffff;
    @!p not.b32 %r855, %r855;
}

	// end inline asm
	and.b32  	%r878, %r855, %r852;
	mov.b32 	%r860, 4;
	// begin inline asm
	{
    .reg .pred p;
    and.b32 %r858, %r874, %r860;    setp.ne.u32 p, %r858, 0;
    vote.ballot.sync.b32 %r858, p, 0xffffffff;
    @!p not.b32 %r858, %r858;
}

	// end inline asm
	and.b32  	%r879, %r858, %r878;
	mov.b32 	%r863, 8;
	// begin inline asm
	{
    .reg .pred p;
    and.b32 %r861, %r874, %r863;    setp.ne.u32 p, %r861, 0;
    vote.ballot.sync.b32 %r861, p, 0xffffffff;
    @!p not.b32 %r861, %r861;
}

	// end inline asm
	and.b32  	%r880, %r861, %r879;
	mov.b32 	%r866, 16;
	// begin inline asm
	{
    .reg .pred p;
    and.b32 %r864, %r874, %r866;    setp.ne.u32 p, %r864, 0;
    vote.ballot.sync.b32 %r864, p, 0xffffffff;
    @!p not.b32 %r864, %r864;
}

	// end inline asm
	and.b32  	%r881, %r864, %r880;
	mov.b32 	%r869, 32;
	// begin inline asm
	{
    .reg .pred p;
    and.b32 %r867, %r874, %r869;    setp.ne.u32 p, %r867, 0;
    vote.ballot.sync.b32 %r867, p, 0xffffffff;
    @!p not.b32 %r867, %r867;
}

	// end inline asm
	and.b32  	%r882, %r867, %r881;
	mov.b32 	%r872, 64;
	// begin inline asm
	{
    .reg .pred p;
    and.b32 %r870, %r874, %r872;    setp.ne.u32 p, %r870, 0;
    vote.ballot.sync.b32 %r870, p, 0xffffffff;
    @!p not.b32 %r870, %r870;
}

	// end inline asm
	and.b32  	%r883, %r870, %r882;
	mov.b32 	%r875, 128;
	// begin inline asm
	{
    .reg .pred p;
    and.b32 %r873, %r874, %r875;    setp.ne.u32 p, %r873, 0;
    vote.ballot.sync.b32 %r873, p, 0xffffffff;
    @!p not.b32 %r873, %r873;
}

	// end inline asm
	and.b32  	%r884, %r873, %r883;
	clz.b32 	%r885, %r884;
	sub.s32 	%r246, 31, %r885;
	and.b32  	%r886, %r851, %r884;
	popc.b32 	%r247, %r886;
	setp.ne.s32 	%p92, %r478, %r246;
	mov.b32 	%r1990, 0;
	@%p92 bra 	$L__BB20_157;
	shl.b32 	%r887, %r874, 2;
	add.s32 	%r888, %r78, %r887;
	atom.shared.add.u32 	%r1990, [%r888], %r247;
$L__BB20_157:
	shfl.sync.idx.b32	%r914|%p93, %r1990, %r246, 31, -1;
	add.s32 	%r250, %r247, %r914;
	shr.u32 	%r915, %r1988, %r476;
	and.b32  	%r911, %r915, %r77;
	mov.b32 	%r891, 1;
	// begin inline asm
	{
    .reg .pred p;
    and.b32 %r889, %r911, %r891;    setp.ne.u32 p, %r889, 0;
    vote.ballot.sync.b32 %r889, p, 0xffffffff;
    @!p not.b32 %r889, %r889;
}

	// end inline asm
	mov.b32 	%r894, 2;
	// begin inline asm
	{
    .reg .pred p;
    and.b32 %r892, %r911, %r894;    setp.ne.u32 p, %r892, 0;
    vote.ballot.sync.b32 %r892, p, 0xffffffff;
    @!p not.b32 %r892, %r892;
}

	// end inline asm
	and.b32  	%r916, %r892, %r889;
	mov.b32 	%r897, 4;
	// begin inline asm
	{
    .reg .pred p;
    and.b32 %r895, %r911, %r897;    setp.ne.u32 p, %r895, 0;
    vote.ballot.sync.b32 %r895, p, 0xffffffff;
    @!p not.b32 %r895, %r895;
}

	// end inline asm
	and.b32  	%r917, %r895, %r916;
	mov.b32 	%r900, 8;
	// begin inline asm
	{
    .reg .pred p;
    and.b32 %r898, %r911, %r900;    setp.ne.u32 p, %r898, 0;
    vote.ballot.sync.b32 %r898, p, 0xffffffff;
    @!p not.b32 %r898, %r898;
}

	// end inline asm
	and.b32  	%r918, %r898, %r917;
	mov.b32 	%r903, 16;
	// begin inline asm
	{
    .reg .pred p;
    and.b32 %r901, %r911, %r903;    setp.ne.u32 p, %r901, 0;
    vote.ballot.sync.b32 %r901, p, 0xffffffff;
    @!p not.b32 %r901, %r901;
}

	// end inline asm
	and.b32  	%r919, %r901, %r918;
	mov.b32 	%r906, 32;
	// begin inline asm
	{
    .reg .pred p;
    and.b32 %r904, %r911, %r906;    setp.ne.u32 p, %r904, 0;
    vote.ballot.sync.b32 %r904, p, 0xffffffff;
    @!p not.b32 %r904, %r904;
}

	// end inline asm
	and.b32  	%r920, %r904, %r919;
	mov.b32 	%r909, 64;
	// begin inline asm
	{
    .reg .pred p;
    and.b32 %r907, %r911, %r909;    setp.ne.u32 p, %r907, 0;
    vote.ballot.sync.b32 %r907, p, 0xffffffff;
    @!p not.b32 %r907, %r907;
}

	// end inline asm
	and.b32  	%r921, %r907, %r920;
	mov.b32 	%r912, 128;
	// begin inline asm
	{
    .reg .pred p;
    and.b32 %r910, %r911, %r912;    setp.ne.u32 p, %r910, 0;
    vote.ballot.sync.b32 %r910, p, 0xffffffff;
    @!p not.b32 %r910, %r910;
}

	// end inline asm
	and.b32  	%r922, %r910, %r921;
	clz.b32 	%r923, %r922;
	sub.s32 	%r252, 31, %r923;
	and.b32  	%r924, %r851, %r922;
	popc.b32 	%r253, %r924;
	setp.ne.s32 	%p94, %r478, %r252;
	mov.b32 	%r1991, 0;
	@%p94 bra 	$L__BB20_159;
	shl.b32 	%r925, %r911, 2;
	add.s32 	%r926, %r78, %r925;
	atom.shared.add.u32 	%r1991, [%r926], %r253;
$L__BB20_159:
	shfl.sync.idx.b32	%r952|%p95, %r1991, %r252, 31, -1;
	add.s32 	%r256, %r253, %r952;
	shr.u32 	%r953, %r1987, %r476;
	and.b32  	%r949, %r953, %r77;
	mov.b32 	%r929, 1;
	// begin inline asm
	{
    .reg .pred p;
    and.b32 %r927, %r949, %r929;    setp.ne.u32 p, %r927, 0;
    vote.ballot.sync.b32 %r927, p, 0xffffffff;
    @!p not.b32 %r927, %r927;
}

	// end inline asm
	mov.b32 	%r932, 2;
	// begin inline asm
	{
    .reg .pred p;
    and.b32 %r930, %r949, %r932;    setp.ne.u32 p, %r930, 0;
    vote.ballot.sync.b32 %r930, p, 0xffffffff;
    @!p not.b32 %r930, %r930;
}

	// end inline asm
	and.b32  	%r954, %r930, %r927;
	mov.b32 	%r935, 4;
	// begin inline asm
	{
    .reg .pred p;
    and.b32 %r933, %r949, %r935;    setp.ne.u32 p, %r933, 0;
    vote.ballot.sync.b32 %r933, p, 0xffffffff;
    @!p not.b32 %r933, %r933;
}

	// end inline asm
	and.b32  	%r955, %r933, %r954;
	mov.b32 	%r938, 8;
	// begin inline asm
	{
    .reg .pred p;
    and.b32 %r936, %r949, %r938;    setp.ne.u32 p, %r936, 0;
    vote.ballot.sync.b32 %r936, p, 0xffffffff;
    @!p not.b32 %r936, %r936;
}

	// end inline asm
	and.b32  	%r956, %r936, %r955;
	mov.b32 	%r941, 16;
	// begin inline asm
	{
    .reg .pred p;
    and.b32 %r939, %r949, %r941;    setp.ne.u32 p, %r939, 0;
    vote.ballot.sync.b32 %r939, p, 0xffffffff;
    @!p not.b32 %r939, %r939;
}

	// end inline asm
	and.b32  	%r957, %r939, %r956;
	mov.b32 	%r944, 32;
	// begin inline asm
	{
    .reg .pred p;
    and.b32 %r942, %r949, %r944;    setp.ne.u32 p, %r942, 0;
    vote.ballot.sync.b32 %r942, p, 0xffffffff;
    @!p not.b32 %r942, %r942;
}

	// end inline asm
	and.b32  	%r958, %r942, %r957;
	mov.b32 	%r947, 64;
	// begin inline asm
	{
    .reg .pred p;
    and.b32 %r945, %r949, %r947;    setp.ne.u32 p, %r945, 0;
    vote.ballot.sync.b32 %r945, p, 0xffffffff;
    @!p not.b32 %r945, %r945;
}

	// end inline asm
	and.b32  	%r959, %r945, %r958;
	mov.b32 	%r950, 128;
	// begin inline asm
	{
    .reg .pred p;
    and.b32 %r948, %r949, %r950;    setp.ne.u32 p, %r948, 0;
    vote.ballot.sync.b32 %r948, p, 0xffffffff;
    @!p not.b32 %r948, %r948;
}

	// end inline asm
	and.b32  	%r960, %r948, %r959;
	clz.b32 	%r961, %r960;
	sub.s32 	%r258, 31, %r961;
	and.b32  	%r962, %r851, %r960;
	popc.b32 	%r259, %r962;
	setp.ne.s32 	%p96, %r478, %r258;
	mov.b32 	%r1992, 0;
	@%p96 bra 	$L__BB20_161;
	shl.b32 	%r963, %r949, 2;
	add.s32 	%r964, %r78, %r963;
	atom.shared.add.u32 	%r1992, [%r964], %r259;
$L__BB20_161:
	shfl.sync.idx.b32	%r990|%p97, %r1992, %r258, 31, -1;
	add.s32 	%r262, %r259, %r990;
	shr.u32 	%r991, %r1986, %r476;
	and.b32  	%r987, %r991, %r77;
	mov.b32 	%r967, 1;
	// begin inline asm
	{
    .reg .pred p;
    and.b32 %r965, %r987, %r967;    setp.ne.u32 p, %r965, 0;
    vote.ballot.sync.b32 %r965, p, 0xffffffff;
    @!p not.b32 %r965, %r965;
}

	// end inline asm
	mov.b32 	%r970, 2;
	// begin inline asm
	{
    .reg .pred p;
    and.b32 %r968, %r987, %r970;    setp.ne.u32 p, %r968, 0;
    vote.ballot.sync.b32 %r968, p, 0xffffffff;
    @!p not.b32 %r968, %r968;
}

	// end inline asm
	and.b32  	%r992, %r968, %r965;
	mov.b32 	%r973, 4;
	// begin inline asm
	{
    .reg .pred p;
    and.b32 %r971, %r987, %r973;    setp.ne.u32 p, %r971, 0;
    vote.ballot.sync.b32 %r971, p, 0xffffffff;
    @!p not.b32 %r971, %r971;
}

	// end inline asm
	and.b32  	%r993, %r971, %r992;
	mov.b32 	%r976, 8;
	// begin inline asm
	{
    .reg .pred p;
    and.b32 %r974, %r987, %r976;    setp.ne.u32 p, %r974, 0;
    vote.ballot.sync.b32 %r974, p, 0xffffffff;
    @!p not.b32 %r974, %r974;
}

	// end inline asm
	and.b32  	%r994, %r974, %r993;
	mov.b32 	%r979, 16;
	// begin inline asm
	{
    .reg .pred p;
    and.b32 %r977, %r987, %r979;    setp.ne.u32 p, %r977, 0;
    vote.ballot.sync.b32 %r977, p, 0xffffffff;
    @!p not.b32 %r977, %r977;
}

	// end inline asm
	and.b32  	%r995, %r977, %r994;
	mov.b32 	%r982, 32;
	// begin inline asm
	{
    .reg .pred p;
    and.b32 %r980, %r987, %r982;    setp.ne.u32 p, %r980, 0;
    vote.ballot.sync.b32 %r980, p, 0xffffffff;
    @!p not.b32 %r980, %r980;
}

	// end inline asm
	and.b32  	%r996, %r980, %r995;
	mov.b32 	%r985, 64;
	// begin inline asm
	{
    .reg .pred p;
    and.b32 %r983, %r987, %r985;    setp.ne.u32 p, %r983, 0;
    vote.ballot.sync.b32 %r983, p, 0xffffffff;
    @!p not.b32 %r983, %r983;
}

	// end inline asm
	and.b32  	%r997, %r983, %r996;
	mov.b32 	%r988, 128;
	// begin inline asm
	{
    .reg .pred p;
    and.b32 %r986, %r987, %r988;    setp.ne.u32 p, %r986, 0;
    vote.ballot.sync.b32 %r986, p, 0xffffffff;
    @!p not.b32 %r986, %r986;
}

	// end inline asm
	and.b32  	%r998, %r986, %r997;
	clz.b32 	%r999, %r998;
	sub.s32 	%r264, 31, %r999;
	and.b32  	%r1000, %r851, %r998;
	popc.b32 	%r265, %r1000;
	setp.ne.s32 	%p98, %r478, %r264;
	mov.b32 	%r1993, 0;
	@%p98 bra 	$L__BB20_163;
	shl.b32 	%r1001, %r987, 2;
	add.s32 	%r1002, %r78, %r1001;
	atom.shared.add.u32 	%r1993, [%r1002], %r265;
$L__BB20_163:
	shfl.sync.idx.b32	%r1028|%p99, %r1993, %r264, 31, -1;
	add.s32 	%r268, %r265, %r1028;
	shr.u32 	%r1029, %r1985, %r476;
	and.b32  	%r1025, %r1029, %r77;
	mov.b32 	%r1005, 1;
	// begin inline asm
	{
    .reg .pred p;
    and.b32 %r1003, %r1025, %r1005;    setp.ne.u32 p, %r1003, 0;
    vote.ballot.sync.b32 %r1003, p, 0xffffffff;
    @!p not.b32 %r1003, %r1003;
}

	// end inline asm
	mov.b32 	%r1008, 2;
	// begin inline asm
	{
    .reg .pred p;
    and.b32 %r1006, %r1025, %r1008;    setp.ne.u32 p, %r1006, 0;
    vote.ballot.sync.b32 %r1006, p, 0xffffffff;
    @!p not.b32 %r1006, %r1006;
}

	// end inline asm
	and.b32  	%r1030, %r1006, %r1003;
	mov.b32 	%r1011, 4;
	// begin inline asm
	{
    .reg .pred p;
    and.b32 %r1009, %r1025, %r1011;    setp.ne.u32 p, %r1009, 0;
    vote.ballot.sync.b32 %r1009, p, 0xffffffff;
    @!p not.b32 %r1009, %r1009;
}

	// end inline asm
	and.b32  	%r1031, %r1009, %r1030;
	mov.b32 	%r1014, 8;
	// begin inline asm
	{
    .reg .pred p;
    and.b32 %r1012, %r1025, %r1014;    setp.ne.u32 p, %r1012, 0;
    vote.ballot.sync.b32 %r1012, p, 0xffffffff;
    @!p not.b32 %r1012, %r1012;
}

	// end inline asm
	and.b32  	%r1032, %r1012, %r1031;
	mov.b32 	%r1017, 16;
	// begin inline asm
	{
    .reg .pred p;
    and.b32 %r1015, %r1025, %r1017;    setp.ne.u32 p, %r1015, 0;
    vote.ballot.sync.b32 %r1015, p, 0xffffffff;
    @!p not.b32 %r1015, %r1015;
}

	// end inline asm
	and.b32  	%r1033, %r1015, %r1032;
	mov.b32 	%r1020, 32;
	// begin inline asm
	{
    .reg .pred p;
    and.b32 %r1018, %r1025, %r1020;    setp.ne.u32 p, %r1018, 0;
    vote.ballot.sync.b32 %r1018, p, 0xffffffff;
    @!p not.b32 %r1018, %r1018;
}

	// end inline asm
	and.b32  	%r1034, %r1018, %r1033;
	mov.b32 	%r1023, 64;
	// begin inline asm
	{
    .reg .pred p;
    and.b32 %r1021, %r1025, %r1023;    setp.ne.u32 p, %r1021, 0;
    vote.ballot.sync.b32 %r1021, p, 0xffffffff;
    @!p not.b32 %r1021, %r1021;
}

	// end inline asm
	and.b32  	%r1035, %r1021, %r1034;
	mov.b32 	%r1026, 128;
	// begin inline asm
	{
    .reg .pred p;
    and.b32 %r1024, %r1025, %r1026;    setp.ne.u32 p, %r1024, 0;
    vote.ballot.sync.b32 %r1024, p, 0xffffffff;
    @!p not.b32 %r1024, %r1024;
}

	// end inline asm
	and.b32  	%r1036, %r1024, %r1035;
	clz.b32 	%r1037, %r1036;
	sub.s32 	%r270, 31, %r1037;
	and.b32  	%r1038, %r851, %r1036;
	popc.b32 	%r271, %r1038;
	setp.ne.s32 	%p100, %r478, %r270;
	mov.b32 	%r1994, 0;
	@%p100 bra 	$L__BB20_165;
	shl.b32 	%r1039, %r1025, 2;
	add.s32 	%r1040, %r78, %r1039;
	atom.shared.add.u32 	%r1994, [%r1040], %r271;
$L__BB20_165:
	shfl.sync.idx.b32	%r1066|%p101, %r1994, %r270, 31, -1;
	add.s32 	%r274, %r271, %r1066;
	shr.u32 	%r1067, %r1984, %r476;
	and.b32  	%r1063, %r1067, %r77;
	mov.b32 	%r1043, 1;
	// begin inline asm
	{
    .reg .pred p;
    and.b32 %r1041, %r1063, %r1043;    setp.ne.u32 p, %r1041, 0;
    vote.ballot.sync.b32 %r1041, p, 0xffffffff;
    @!p not.b32 %r1041, %r1041;
}

	// end inline asm
	mov.b32 	%r1046, 2;
	// begin inline asm
	{
    .reg .pred p;
    and.b32 %r1044, %r1063, %r1046;    setp.ne.u32 p, %r1044, 0;
    vote.ballot.sync.b32 %r1044, p, 0xffffffff;
    @!p not.b32 %r1044, %r1044;
}

	// end inline asm
	and.b32  	%r1068, %r1044, %r1041;
	mov.b32 	%r1049, 4;
	// begin inline asm
	{
    .reg .pred p;
    and.b32 %r1047, %r1063, %r1049;    setp.ne.u32 p, %r1047, 0;
    vote.ballot.sync.b32 %r1047, p, 0xffffffff;
    @!p not.b32 %r1047, %r1047;
}

	// end inline asm
	and.b32  	%r1069, %r1047, %r1068;
	mov.b32 	%r1052, 8;
	// begin inline asm
	{
    .reg .pred p;
    and.b32 %r1050, %r1063, %r1052;    setp.ne.u32 p, %r1050, 0;
    vote.ballot.sync.b32 %r1050, p, 0xffffffff;
    @!p not.b32 %r1050, %r1050;
}

	// end inline asm
	and.b32  	%r1070, %r1050, %r1069;
	mov.b32 	%r1055, 16;
	// begin inline asm
	{
    .reg .pred p;
    and.b32 %r1053, %r1063, %r1055;    setp.ne.u32 p, %r1053, 0;
    vote.ballot.sync.b32 %r1053, p, 0xffffffff;
    @!p not.b32 %r1053, %r1053;
}

	// end inline asm
	and.b32  	%r1071, %r1053, %r1070;
	mov.b32 	%r1058, 32;
	// begin inline asm
	{
    .reg .pred p;
    and.b32 %r1056, %r1063, %r1058;    setp.ne.u32 p, %r1056, 0;
    vote.ballot.sync.b32 %r1056, p, 0xffffffff;
    @!p not.b32 %r1056, %r1056;
}

	// end inline asm
	and.b32  	%r1072, %r1056, %r1071;
	mov.b32 	%r1061, 64;
	// begin inline asm
	{
    .reg .pred p;
    and.b32 %r1059, %r1063, %r1061;    setp.ne.u32 p, %r1059, 0;
    vote.ballot.sync.b32 %r1059, p, 0xffffffff;
    @!p not.b32 %r1059, %r1059;
}

	// end inline asm
	and.b32  	%r1073, %r1059, %r1072;
	mov.b32 	%r1064, 128;
	// begin inline asm
	{
    .reg .pred p;
    and.b32 %r1062, %r1063, %r1064;    setp.ne.u32 p, %r1062, 0;
    vote.ballot.sync.b32 %r1062, p, 0xffffffff;
    @!p not.b32 %r1062, %r1062;
}

	// end inline asm
	and.b32  	%r1074, %r1062, %r1073;
	clz.b32 	%r1075, %r1074;
	sub.s32 	%r276, 31, %r1075;
	and.b32  	%r1076, %r851, %r1074;
	popc.b32 	%r277, %r1076;
	setp.ne.s32 	%p102, %r478, %r276;
	mov.b32 	%r1995, 0;
	@%p102 bra 	$L__BB20_167;
	shl.b32 	%r1077, %r1063, 2;
	add.s32 	%r1078, %r78, %r1077;
	atom.shared.add.u32 	%r1995, [%r1078], %r277;
$L__BB20_167:
	shfl.sync.idx.b32	%r1104|%p103, %r1995, %r276, 31, -1;
	add.s32 	%r280, %r277, %r1104;
	shr.u32 	%r1105, %r1983, %r476;
	and.b32  	%r1101, %r1105, %r77;
	mov.b32 	%r1081, 1;
	// begin inline asm
	{
    .reg .pred p;
    and.b32 %r1079, %r1101, %r1081;    setp.ne.u32 p, %r1079, 0;
    vote.ballot.sync.b32 %r1079, p, 0xffffffff;
    @!p not.b32 %r1079, %r1079;
}

	// end inline asm
	mov.b32 	%r1084, 2;
	// begin inline asm
	{
    .reg .pred p;
    and.b32 %r1082, %r1101, %r1084;    setp.ne.u32 p, %r1082, 0;
    vote.ballot.sync.b32 %r1082, p, 0xffffffff;
    @!p not.b32 %r1082, %r1082;
}

	// end inline asm
	and.b32  	%r1106, %r1082, %r1079;
	mov.b32 	%r1087, 4;
	// begin inline asm
	{
    .reg .pred p;
    and.b32 %r1085, %r1101, %r1087;    setp.ne.u32 p, %r1085, 0;
    vote.ballot.sync.b32 %r1085, p, 0xffffffff;
    @!p not.b32 %r1085, %r1085;
}

	// end inline asm
	and.b32  	%r1107, %r1085, %r1106;
	mov.b32 	%r1090, 8;
	// begin inline asm
	{
    .reg .pred p;
    and.b32 %r1088, %r1101, %r1090;    setp.ne.u32 p, %r1088, 0;
    vote.ballot.sync.b32 %r1088, p, 0xffffffff;
    @!p not.b32 %r1088, %r1088;
}

	// end inline asm
	and.b32  	%r1108, %r1088, %r1107;
	mov.b32 	%r1093, 16;
	// begin inline asm
	{
    .reg .pred p;
    and.b32 %r1091, %r1101, %r1093;    setp.ne.u32 p, %r1091, 0;
    vote.ballot.sync.b32 %r1091, p, 0xffffffff;
    @!p not.b32 %r1091, %r1091;
}

	// end inline asm
	and.b32  	%r1109, %r1091, %r1108;
	mov.b32 	%r1096, 32;
	// begin inline asm
	{
    .reg .pred p;
    and.b32 %r1094, %r1101, %r1096;    setp.ne.u32 p, %r1094, 0;
    vote.ballot.sync.b32 %r1094, p, 0xffffffff;
    @!p not.b32 %r1094, %r1094;
}

	// end inline asm
	and.b32  	%r1110, %r1094, %r1109;
	mov.b32 	%r1099, 64;
	// begin inline asm
	{
    .reg .pred p;
    and.b32 %r1097, %r1101, %r1099;    setp.ne.u32 p, %r1097, 0;
    vote.ballot.sync.b32 %r1097, p, 0xffffffff;
    @!p not.b32 %r1097, %r1097;
}

	// end inline asm
	and.b32  	%r1111, %r1097, %r1110;
	mov.b32 	%r1102, 128;
	// begin inline asm
	{
    .reg .pred p;
    and.b32 %r1100, %r1101, %r1102;    setp.ne.u32 p, %r1100, 0;
    vote.ballot.sync.b32 %r1100, p, 0xffffffff;
    @!p not.b32 %r1100, %r1100;
}

	// end inline asm
	and.b32  	%r1112, %r1100, %r1111;
	clz.b32 	%r1113, %r1112;
	sub.s32 	%r282, 31, %r1113;
	and.b32  	%r1114, %r851, %r1112;
	popc.b32 	%r283, %r1114;
	setp.ne.s32 	%p104, %r478, %r282;
	mov.b32 	%r1996, 0;
	@%p104 bra 	$L__BB20_169;
	shl.b32 	%r1115, %r1101, 2;
	add.s32 	%r1116, %r78, %r1115;
	atom.shared.add.u32 	%r1996, [%r1116], %r283;
$L__BB20_169:
	shfl.sync.idx.b32	%r1142|%p105, %r1996, %r282, 31, -1;
	add.s32 	%r286, %r283, %r1142;
	shr.u32 	%r1143, %r1982, %r476;
	and.b32  	%r1139, %r1143, %r77;
	mov.b32 	%r1119, 1;
	// begin inline asm
	{
    .reg .pred p;
    and.b32 %r1117, %r1139, %r1119;    setp.ne.u32 p, %r1117, 0;
    vote.ballot.sync.b32 %r1117, p, 0xffffffff;
    @!p not.b32 %r1117, %r1117;
}

	// end inline asm
	mov.b32 	%r1122, 2;
	// begin inline asm
	{
    .reg .pred p;
    and.b32 %r1120, %r1139, %r1122;    setp.ne.u32 p, %r1120, 0;
    vote.ballot.sync.b32 %r1120, p, 0xffffffff;
    @!p not.b32 %r1120, %r1120;
}

	// end inline asm
	and.b32  	%r1144, %r1120, %r1117;
	mov.b32 	%r1125, 4;
	// begin inline asm
	{
    .reg .pred p;
    and.b32 %r1123, %r1139, %r1125;    setp.ne.u32 p, %r1123, 0;
    vote.ballot.sync.b32 %r1123, p, 0xffffffff;
    @!p not.b32 %r1123, %r1123;
}

	// end inline asm
	and.b32  	%r1145, %r1123, %r1144;
	mov.b32 	%r1128, 8;
	// begin inline asm
	{
    .reg .pred p;
    and.b32 %r1126, %r1139, %r1128;    setp.ne.u32 p, %r1126, 0;
    vote.ballot.sync.b32 %r1126, p, 0xffffffff;
    @!p not.b32 %r1126, %r1126;
}

	// end inline asm
	and.b32  	%r1146, %r1126, %r1145;
	mov.b32 	%r1131, 16;
	// begin inline asm
	{
    .reg .pred p;
    and.b32 %r1129, %r1139, %r1131;    setp.ne.u32 p, %r1129, 0;
    vote.ballot.sync.b32 %r1129, p, 0xffffffff;
    @!p not.b32 %r1129, %r1129;
}

	// end inline asm
	and.b32  	%r1147, %r1129, %r1146;
	mov.b32 	%r1134, 32;
	// begin inline asm
	{
    .reg .pred p;
    and.b32 %r1132, %r1139, %r1134;    setp.ne.u32 p, %r1132, 0;
    vote.ballot.sync.b32 %r1132, p, 0xffffffff;
    @!p not.b32 %r1132, %r1132;
}

	// end inline asm
	and.b32  	%r1148, %r1132, %r1147;
	mov.b32 	%r1137, 64;
	// begin inline asm
	{
    .reg .pred p;
    and.b32 %r1135, %r1139, %r1137;    setp.ne.u32 p, %r1135, 0;
    vote.ballot.sync.b32 %r1135, p, 0xffffffff;
    @!p not.b32 %r1135, %r1135;
}

	// end inline asm
	and.b32  	%r1149, %r1135, %r1148;
	mov.b32 	%r1140, 128;
	// begin inline asm
	{
    .reg .pred p;
    and.b32 %r1138, %r1139, %r1140;    setp.ne.u32 p, %r1138, 0;
    vote.ballot.sync.b32 %r1138, p, 0xffffffff;
    @!p not.b32 %r1138, %r1138;
}

	// end inline asm
	and.b32  	%r1150, %r1138, %r1149;
	clz.b32 	%r1151, %r1150;
	sub.s32 	%r288, 31, %r1151;
	and.b32  	%r1152, %r851, %r1150;
	popc.b32 	%r289, %r1152;
	setp.ne.s32 	%p106, %r478, %r288;
	mov.b32 	%r1997, 0;
	@%p106 bra 	$L__BB20_171;
	shl.b32 	%r1153, %r1139, 2;
	add.s32 	%r1154, %r78, %r1153;
	atom.shared.add.u32 	%r1997, [%r1154], %r289;
$L__BB20_171:
	shfl.sync.idx.b32	%r1180|%p107, %r1997, %r288, 31, -1;
	add.s32 	%r292, %r289, %r1180;
	shr.u32 	%r1181, %r1981, %r476;
	and.b32  	%r1177, %r1181, %r77;
	mov.b32 	%r1157, 1;
	// begin inline asm
	{
    .reg .pred p;
    and.b32 %r1155, %r1177, %r1157;    setp.ne.u32 p, %r1155, 0;
    vote.ballot.sync.b32 %r1155, p, 0xffffffff;
    @!p not.b32 %r1155, %r1155;
}

	// end inline asm
	mov.b32 	%r1160, 2;
	// begin inline asm
	{
    .reg .pred p;
    and.b32 %r1158, %r1177, %r1160;    setp.ne.u32 p, %r1158, 0;
    vote.ballot.sync.b32 %r1158, p, 0xffffffff;
    @!p not.b32 %r1158, %r1158;
}

	// end inline asm
	and.b32  	%r1182, %r1158, %r1155;
	mov.b32 	%r1163, 4;
	// begin inline asm
	{
    .reg .pred p;
    and.b32 %r1161, %r1177, %r1163;    setp.ne.u32 p, %r1161, 0;
    vote.ballot.sync.b32 %r1161, p, 0xffffffff;
    @!p not.b32 %r1161, %r1161;
}

	// end inline asm
	and.b32  	%r1183, %r1161, %r1182;
	mov.b32 	%r1166, 8;
	// begin inline asm
	{
    .reg .pred p;
    and.b32 %r1164, %r1177, %r1166;    setp.ne.u32 p, %r1164, 0;
    vote.ballot.sync.b32 %r1164, p, 0xffffffff;
    @!p not.b32 %r1164, %r1164;
}

	// end inline asm
	and.b32  	%r1184, %r1164, %r1183;
	mov.b32 	%r1169, 16;
	// begin inline asm
	{
    .reg .pred p;
    and.b32 %r1167, %r1177, %r1169;    setp.ne.u32 p, %r1167, 0;
    vote.ballot.sync.b32 %r1167, p, 0xffffffff;
    @!p not.b32 %r1167, %r1167;
}

	// end inline asm
	and.b32  	%r1185, %r1167, %r1184;
	mov.b32 	%r1172, 32;
	// begin inline asm
	{
    .reg .pred p;
    and.b32 %r1170, %r1177, %r1172;    setp.ne.u32 p, %r1170, 0;
    vote.ballot.sync.b32 %r1170, p, 0xffffffff;
    @!p not.b32 %r1170, %r1170;
}

	// end inline asm
	and.b32  	%r1186, %r1170, %r1185;
	mov.b32 	%r1175, 64;
	// begin inline asm
	{
    .reg .pred p;
    and.b32 %r1173, %r1177, %r1175;    setp.ne.u32 p, %r1173, 0;
    vote.ballot.sync.b32 %r1173, p, 0xffffffff;
    @!p not.b32 %r1173, %r1173;
}

	// end inline asm
	and.b32  	%r1187, %r1173, %r1186;
	mov.b32 	%r1178, 128;
	// begin inline asm
	{
    .reg .pred p;
    and.b32 %r1176, %r1177, %r1178;    setp.ne.u32 p, %r1176, 0;
    vote.ballot.sync.b32 %r1176, p, 0xffffffff;
    @!p not.b32 %r1176, %r1176;
}

	// end inline asm
	and.b32  	%r1188, %r1176, %r1187;
	clz.b32 	%r1189, %r1188;
	sub.s32 	%r294, 31, %r1189;
	and.b32  	%r1190, %r851, %r1188;
	popc.b32 	%r295, %r1190;
	setp.ne.s32 	%p108, %r478, %r294;
	mov.b32 	%r1998, 0;
	@%p108 bra 	$L__BB20_173;
	shl.b32 	%r1191, %r1177, 2;
	add.s32 	%r1192, %r78, %r1191;
	atom.shared.add.u32 	%r1998, [%r1192], %r295;
$L__BB20_173:
	shfl.sync.idx.b32	%r1218|%p109, %r1998, %r294, 31, -1;
	add.s32 	%r298, %r295, %r1218;
	shr.u32 	%r1219, %r1980, %r476;
	and.b32  	%r1215, %r1219, %r77;
	mov.b32 	%r1195, 1;
	// begin inline asm
	{
    .reg .pred p;
    and.b32 %r1193, %r1215, %r1195;    setp.ne.u32 p, %r1193, 0;
    vote.ballot.sync.b32 %r1193, p, 0xffffffff;
    @!p not.b32 %r1193, %r1193;
}

	// end inline asm
	mov.b32 	%r1198, 2;
	// begin inline asm
	{
    .reg .pred p;
    and.b32 %r1196, %r1215, %r1198;    setp.ne.u32 p, %r1196, 0;
    vote.ballot.sync.b32 %r1196, p, 0xffffffff;
    @!p not.b32 %r1196, %r1196;
}

	// end inline asm
	and.b32  	%r1220, %r1196, %r1193;
	mov.b32 	%r1201, 4;
	// begin inline asm
	{
    .reg .pred p;
    and.b32 %r1199, %r1215, %r1201;    setp.ne.u32 p, %r1199, 0;
    vote.ballot.sync.b32 %r1199, p, 0xffffffff;
    @!p not.b32 %r1199, %r1199;
}

	// end inline asm
	and.b32  	%r1221, %r1199, %r1220;
	mov.b32 	%r1204, 8;
	// begin inline asm
	{
    .reg .pred p;
    and.b32 %r1202, %r1215, %r1204;    setp.ne.u32 p, %r1202, 0;
    vote.ballot.sync.b32 %r1202, p, 0xffffffff;
    @!p not.b32 %r1202, %r1202;
}

	// end inline asm
	and.b32  	%r1222, %r1202, %r1221;
	mov.b32 	%r1207, 16;
	// begin inline asm
	{
    .reg .pred p;
    and.b32 %r1205, %r1215, %r1207;    setp.ne.u32 p, %r1205, 0;
    vote.ballot.sync.b32 %r1205, p, 0xffffffff;
    @!p not.b32 %r1205, %r1205;
}

	// end inline asm
	and.b32  	%r1223, %r1205, %r1222;
	mov.b32 	%r1210, 32;
	// begin inline asm
	{
    .reg .pred p;
    and.b32 %r1208, %r1215, %r1210;    setp.ne.u32 p, %r1208, 0;
    vote.ballot.sync.b32 %r1208, p, 0xffffffff;
    @!p not.b32 %r1208, %r1208;
}

	// end inline asm
	and.b32  	%r1224, %r1208, %r1223;
	mov.b32 	%r1213, 64;
	// begin inline asm
	{
    .reg .pred p;
    and.b32 %r1211, %r1215, %r1213;    setp.ne.u32 p, %r1211, 0;
    vote.ballot.sync.b32 %r1211, p, 0xffffffff;
    @!p not.b32 %r1211, %r1211;
}

	// end inline asm
	and.b32  	%r1225, %r1211, %r1224;
	mov.b32 	%r1216, 128;
	// begin inline asm
	{
    .reg .pred p;
    and.b32 %r1214, %r1215, %r1216;    setp.ne.u32 p, %r1214, 0;
    vote.ballot.sync.b32 %r1214, p, 0xffffffff;
    @!p not.b32 %r1214, %r1214;
}

	// end inline asm
	and.b32  	%r1226, %r1214, %r1225;
	clz.b32 	%r1227, %r1226;
	sub.s32 	%r300, 31, %r1227;
	and.b32  	%r1228, %r851, %r1226;
	popc.b32 	%r301, %r1228;
	setp.ne.s32 	%p110, %r478, %r300;
	mov.b32 	%r1999, 0;
	@%p110 bra 	$L__BB20_175;
	shl.b32 	%r1229, %r1215, 2;
	add.s32 	%r1230, %r78, %r1229;
	atom.shared.add.u32 	%r1999, [%r1230], %r301;
$L__BB20_175:
	shfl.sync.idx.b32	%r1256|%p111, %r1999, %r300, 31, -1;
	add.s32 	%r304, %r301, %r1256;
	shr.u32 	%r1257, %r1979, %r476;
	and.b32  	%r1253, %r1257, %r77;
	mov.b32 	%r1233, 1;
	// begin inline asm
	{
    .reg .pred p;
    and.b32 %r1231, %r1253, %r1233;    setp.ne.u32 p, %r1231, 0;
    vote.ballot.sync.b32 %r1231, p, 0xffffffff;
    @!p not.b32 %r1231, %r1231;
}

	// end inline asm
	mov.b32 	%r1236, 2;
	// begin inline asm
	{
    .reg .pred p;
    and.b32 %r1234, %r1253, %r1236;    setp.ne.u32 p, %r1234, 0;
    vote.ballot.sync.b32 %r1234, p, 0xffffffff;
    @!p not.b32 %r1234, %r1234;
}

	// end inline asm
	and.b32  	%r1258, %r1234, %r1231;
	mov.b32 	%r1239, 4;
	// begin inline asm
	{
    .reg .pred p;
    and.b32 %r1237, %r1253, %r1239;    setp.ne.u32 p, %r1237, 0;
    vote.ballot.sync.b32 %r1237, p, 0xffffffff;
    @!p not.b32 %r1237, %r1237;
}

	// end inline asm
	and.b32  	%r1259, %r1237, %r1258;
	mov.b32 	%r1242, 8;
	// begin inline asm
	{
    .reg .pred p;
    and.b32 %r1240, %r1253, %r1242;    setp.ne.u32 p, %r1240, 0;
    vote.ballot.sync.b32 %r1240, p, 0xffffffff;
    @!p not.b32 %r1240, %r1240;
}

	// end inline asm
	and.b32  	%r1260, %r1240, %r1259;
	mov.b32 	%r1245, 16;
	// begin inline asm
	{
    .reg .pred p;
    and.b32 %r1243, %r1253, %r1245;    setp.ne.u32 p, %r1243, 0;
    vote.ballot.sync.b32 %r1243, p, 0xffffffff;
    @!p not.b32 %r1243, %r1243;
}

	// end inline asm
	and.b32  	%r1261, %r1243, %r1260;
	mov.b32 	%r1248, 32;
	// begin inline asm
	{
    .reg .pred p;
    and.b32 %r1246, %r1253, %r1248;    setp.ne.u32 p, %r1246, 0;
    vote.ballot.sync.b32 %r1246, p, 0xffffffff;
    @!p not.b32 %r1246, %r1246;
}

	// end inline asm
	and.b32  	%r1262, %r1246, %r1261;
	mov.b32 	%r1251, 64;
	// begin inline asm
	{
    .reg .pred p;
    and.b32 %r1249, %r1253, %r1251;    setp.ne.u32 p, %r1249, 0;
    vote.ballot.sync.b32 %r1249, p, 0xffffffff;
    @!p not.b32 %r1249, %r1249;
}

	// end inline asm
	and.b32  	%r1263, %r1249, %r1262;
	mov.b32 	%r1254, 128;
	// begin inline asm
	{
    .reg .pred p;
    and.b32 %r1252, %r1253, %r1254;    setp.ne.u32 p, %r1252, 0;
    vote.ballot.sync.b32 %r1252, p, 0xffffffff;
    @!p not.b32 %r1252, %r1252;
}

	// end inline asm
	and.b32  	%r1264, %r1252, %r1263;
	clz.b32 	%r1265, %r1264;
	sub.s32 	%r306, 31, %r1265;
	and.b32  	%r1266, %r851, %r1264;
	popc.b32 	%r307, %r1266;
	setp.ne.s32 	%p112, %r478, %r306;
	mov.b32 	%r2000, 0;
	@%p112 bra 	$L__BB20_177;
	shl.b32 	%r1267, %r1253, 2;
	add.s32 	%r1268, %r78, %r1267;
	atom.shared.add.u32 	%r2000, [%r1268], %r307;
$L__BB20_177:
	shfl.sync.idx.b32	%r1294|%p113, %r2000, %r306, 31, -1;
	add.s32 	%r310, %r307, %r1294;
	shr.u32 	%r1295, %r1978, %r476;
	and.b32  	%r1291, %r1295, %r77;
	mov.b32 	%r1271, 1;
	// begin inline asm
	{
    .reg .pred p;
    and.b32 %r1269, %r1291, %r1271;    setp.ne.u32 p, %r1269, 0;
    vote.ballot.sync.b32 %r1269, p, 0xffffffff;
    @!p not.b32 %r1269, %r1269;
}

	// end inline asm
	mov.b32 	%r1274, 2;
	// begin inline asm
	{
    .reg .pred p;
    and.b32 %r1272, %r1291, %r1274;    setp.ne.u32 p, %r1272, 0;
    vote.ballot.sync.b32 %r1272, p, 0xffffffff;
    @!p not.b32 %r1272, %r1272;
}

	// end inline asm
	and.b32  	%r1296, %r1272, %r1269;
	mov.b32 	%r1277, 4;
	// begin inline asm
	{
    .reg .pred p;
    and.b32 %r1275, %r1291, %r1277;    setp.ne.u32 p, %r1275, 0;
    vote.ballot.sync.b32 %r1275, p, 0xffffffff;
    @!p not.b32 %r1275, %r1275;
}

	// end inline asm
	and.b32  	%r1297, %r1275, %r1296;
	mov.b32 	%r1280, 8;
	// begin inline asm
	{
    .reg .pred p;
    and.b32 %r1278, %r1291, %r1280;    setp.ne.u32 p, %r1278, 0;
    vote.ballot.sync.b32 %r1278, p, 0xffffffff;
    @!p not.b32 %r1278, %r1278;
}

	// end inline asm
	and.b32  	%r1298, %r1278, %r1297;
	mov.b32 	%r1283, 16;
	// begin inline asm
	{
    .reg .pred p;
    and.b32 %r1281, %r1291, %r1283;    setp.ne.u32 p, %r1281, 0;
    vote.ballot.sync.b32 %r1281, p, 0xffffffff;
    @!p not.b32 %r1281, %r1281;
}

	// end inline asm
	and.b32  	%r1299, %r1281, %r1298;
	mov.b32 	%r1286, 32;
	// begin inline asm
	{
    .reg .pred p;
    and.b32 %r1284, %r1291, %r1286;    setp.ne.u32 p, %r1284, 0;
    vote.ballot.sync.b32 %r1284, p, 0xffffffff;
    @!p not.b32 %r1284, %r1284;
}

	// end inline asm
	and.b32  	%r1300, %r1284, %r1299;
	mov.b32 	%r1289, 64;
	// begin inline asm
	{
    .reg .pred p;
    and.b32 %r1287, %r1291, %r1289;    setp.ne.u32 p, %r1287, 0;
    vote.ballot.sync.b32 %r1287, p, 0xffffffff;
    @!p not.b32 %r1287, %r1287;
}

	// end inline asm
	and.b32  	%r1301, %r1287, %r1300;
	mov.b32 	%r1292, 128;
	// begin inline asm
	{
    .reg .pred p;
    and.b32 %r1290, %r1291, %r1292;    setp.ne.u32 p, %r1290, 0;
    vote.ballot.sync.b32 %r1290, p, 0xffffffff;
    @!p not.b32 %r1290, %r1290;
}

	// end inline asm
	and.b32  	%r1302, %r1290, %r1301;
	clz.b32 	%r1303, %r1302;
	sub.s32 	%r312, 31, %r1303;
	and.b32  	%r1304, %r851, %r1302;
	popc.b32 	%r313, %r1304;
	setp.ne.s32 	%p114, %r478, %r312;
	mov.b32 	%r2001, 0;
	@%p114 bra 	$L__BB20_179;
	shl.b32 	%r1305, %r1291, 2;
	add.s32 	%r1306, %r78, %r1305;
	atom.shared.add.u32 	%r2001, [%r1306], %r313;
$L__BB20_179:
	shfl.sync.idx.b32	%r1332|%p115, %r2001, %r312, 31, -1;
	add.s32 	%r316, %r313, %r1332;
	shr.u32 	%r1333, %r1977, %r476;
	and.b32  	%r1329, %r1333, %r77;
	mov.b32 	%r1309, 1;
	// begin inline asm
	{
    .reg .pred p;
    and.b32 %r1307, %r1329, %r1309;    setp.ne.u32 p, %r1307, 0;
    vote.ballot.sync.b32 %r1307, p, 0xffffffff;
    @!p not.b32 %r1307, %r1307;
}

	// end inline asm
	mov.b32 	%r1312, 2;
	// begin inline asm
	{
    .reg .pred p;
    and.b32 %r1310, %r1329, %r1312;    setp.ne.u32 p, %r1310, 0;
    vote.ballot.sync.b32 %r1310, p, 0xffffffff;
    @!p not.b32 %r1310, %r1310;
}

	// end inline asm
	and.b32  	%r1334, %r1310, %r1307;
	mov.b32 	%r1315, 4;
	// begin inline asm
	{
    .reg .pred p;
    and.b32 %r1313, %r1329, %r1315;    setp.ne.u32 p, %r1313, 0;
    vote.ballot.sync.b32 %r1313, p, 0xffffffff;
    @!p not.b32 %r1313, %r1313;
}

	// end inline asm
	and.b32  	%r1335, %r1313, %r1334;
	mov.b32 	%r1318, 8;
	// begin inline asm
	{
    .reg .pred p;
    and.b32 %r1316, %r1329, %r1318;    setp.ne.u32 p, %r1316, 0;
    vote.ballot.sync.b32 %r1316, p, 0xffffffff;
    @!p not.b32 %r1316, %r1316;
}

	// end inline asm
	and.b32  	%r1336, %r1316, %r1335;
	mov.b32 	%r1321, 16;
	// begin inline asm
	{
    .reg .pred p;
    and.b32 %r1319, %r1329, %r1321;    setp.ne.u32 p, %r1319, 0;
    vote.ballot.sync.b32 %r1319, p, 0xffffffff;
    @!p not.b32 %r1319, %r1319;
}

	// end inline asm
	and.b32  	%r1337, %r1319, %r1336;
	mov.b32 	%r1324, 32;
	// begin inline asm
	{
    .reg .pred p;
    and.b32 %r1322, %r1329, %r1324;    setp.ne.u32 p, %r1322, 0;
    vote.ballot.sync.b32 %r1322, p, 0xffffffff;
    @!p not.b32 %r1322, %r1322;
}

	// end inline asm
	and.b32  	%r1338, %r1322, %r1337;
	mov.b32 	%r1327, 64;
	// begin inline asm
	{
    .reg .pred p;
    and.b32 %r1325, %r1329, %r1327;    setp.ne.u32 p, %r1325, 0;
    vote.ballot.sync.b32 %r1325, p, 0xffffffff;
    @!p not.b32 %r1325, %r1325;
}

	// end inline asm
	and.b32  	%r1339, %r1325, %r1338;
	mov.b32 	%r1330, 128;
	// begin inline asm
	{
    .reg .pred p;
    and.b32 %r1328, %r1329, %r1330;    setp.ne.u32 p, %r1328, 0;
    vote.ballot.sync.b32 %r1328, p, 0xffffffff;
    @!p not.b32 %r1328, %r1328;
}

	// end inline asm
	and.b32  	%r1340, %r1328, %r1339;
	clz.b32 	%r1341, %r1340;
	sub.s32 	%r318, 31, %r1341;
	and.b32  	%r1342, %r851, %r1340;
	popc.b32 	%r319, %r1342;
	setp.ne.s32 	%p116, %r478, %r318;
	mov.b32 	%r2002, 0;
	@%p116 bra 	$L__BB20_181;
	shl.b32 	%r1343, %r1329, 2;
	add.s32 	%r1344, %r78, %r1343;
	atom.shared.add.u32 	%r2002, [%r1344], %r319;
$L__BB20_181:
	shfl.sync.idx.b32	%r1370|%p117, %r2002, %r318, 31, -1;
	add.s32 	%r322, %r319, %r1370;
	shr.u32 	%r1371, %r1976, %r476;
	and.b32  	%r1367, %r1371, %r77;
	mov.b32 	%r1347, 1;
	// begin inline asm
	{
    .reg .pred p;
    and.b32 %r1345, %r1367, %r1347;    setp.ne.u32 p, %r1345, 0;
    vote.ballot.sync.b32 %r1345, p, 0xffffffff;
    @!p not.b32 %r1345, %r1345;
}

	// end inline asm
	mov.b32 	%r1350, 2;
	// begin inline asm
	{
    .reg .pred p;
    and.b32 %r1348, %r1367, %r1350;    setp.ne.u32 p, %r1348, 0;
    vote.ballot.sync.b32 %r1348, p, 0xffffffff;
    @!p not.b32 %r1348, %r1348;
}

	// end inline asm
	and.b32  	%r1372, %r1348, %r1345;
	mov.b32 	%r1353, 4;
	// begin inline asm
	{
    .reg .pred p;
    and.b32 %r1351, %r1367, %r1353;    setp.ne.u32 p, %r1351, 0;
    vote.ballot.sync.b32 %r1351, p, 0xffffffff;
    @!p not.b32 %r1351, %r1351;
}

	// end inline asm
	and.b32  	%r1373, %r1351, %r1372;
	mov.b32 	%r1356, 8;
	// begin inline asm
	{
    .reg .pred p;
    and.b32 %r1354, %r1367, %r1356;    setp.ne.u32 p, %r1354, 0;
    vote.ballot.sync.b32 %r1354, p, 0xffffffff;
    @!p not.b32 %r1354, %r1354;
}

	// end inline asm
	and.b32  	%r1374, %r1354, %r1373;
	mov.b32 	%r1359, 16;
	// begin inline asm
	{
    .reg .pred p;
    and.b32 %r1357, %r1367, %r1359;    setp.ne.u32 p, %r1357, 0;
    vote.ballot.sync.b32 %r1357, p, 0xffffffff;
    @!p not.b32 %r1357, %r1357;
}

	// end inline asm
	and.b32  	%r1375, %r1357, %r1374;
	mov.b32 	%r1362, 32;
	// begin inline asm
	{
    .reg .pred p;
    and.b32 %r1360, %r1367, %r1362;    setp.ne.u32 p, %r1360, 0;
    vote.ballot.sync.b32 %r1360, p, 0xffffffff;
    @!p not.b32 %r1360, %r1360;
}

	// end inline asm
	and.b32  	%r1376, %r1360, %r1375;
	mov.b32 	%r1365, 64;
	// begin inline asm
	{
    .reg .pred p;
    and.b32 %r1363, %r1367, %r1365;    setp.ne.u32 p, %r1363, 0;
    vote.ballot.sync.b32 %r1363, p, 0xffffffff;
    @!p not.b32 %r1363, %r1363;
}

	// end inline asm
	and.b32  	%r1377, %r1363, %r1376;
	mov.b32 	%r1368, 128;
	// begin inline asm
	{
    .reg .pred p;
    and.b32 %r1366, %r1367, %r1368;    setp.ne.u32 p, %r1366, 0;
    vote.ballot.sync.b32 %r1366, p, 0xffffffff;
    @!p not.b32 %r1366, %r1366;
}

	// end inline asm
	and.b32  	%r1378, %r1366, %r1377;
	clz.b32 	%r1379, %r1378;
	sub.s32 	%r324, 31, %r1379;
	and.b32  	%r1380, %r851, %r1378;
	popc.b32 	%r325, %r1380;
	setp.ne.s32 	%p118, %r478, %r324;
	mov.b32 	%r2003, 0;
	@%p118 bra 	$L__BB20_183;
	shl.b32 	%r1381, %r1367, 2;
	add.s32 	%r1382, %r78, %r1381;
	atom.shared.add.u32 	%r2003, [%r1382], %r325;
$L__BB20_183:
	shfl.sync.idx.b32	%r1383|%p120, %r2003, %r324, 31, -1;
	add.s32 	%r328, %r325, %r1383;
	bar.sync 	0;
	shl.b32 	%r1384, %r250, 2;
	mov.u32 	%r1385, _ZZN3cub18CUB_300001_SM_10006detail10radix_sort29DeviceRadixSortOnesweepKernelINS1_5radix10policy_hubIiN4cuda3std3__45tupleIJiiEEEyE10Policy1000ELNS0_9SortOrderE0EiSA_yiiNS1_21identity_decomposer_tEEEvPT5_SG_PT3_PKSH_PT1_PKSL_PT2_PKSP_T4_iiT6_E1s;
	add.s32 	%r329, %r1385, %r1384;
	st.shared.u32 	[%r329+-4], %r1989;
	shl.b32 	%r1386, %r256, 2;
	add.s32 	%r330, %r1385, %r1386;
	st.shared.u32 	[%r330+-4], %r1988;
	shl.b32 	%r1387, %r262, 2;
	add.s32 	%r331, %r1385, %r1387;
	st.shared.u32 	[%r331+-4], %r1987;
	shl.b32 	%r1388, %r268, 2;
	add.s32 	%r332, %r1385, %r1388;
	st.shared.u32 	[%r332+-4], %r1986;
	shl.b32 	%r1389, %r274, 2;
	add.s32 	%r333, %r1385, %r1389;
	st.shared.u32 	[%r333+-4], %r1985;
	shl.b32 	%r1390, %r280, 2;
	add.s32 	%r334, %r1385, %r1390;
	st.shared.u32 	[%r334+-4], %r1984;
	shl.b32 	%r1391, %r286, 2;
	add.s32 	%r335, %r1385, %r1391;
	st.shared.u32 	[%r335+-4], %r1983;
	shl.b32 	%r1392, %r292, 2;
	add.s32 	%r1393, %r1385, %r1392;
	st.shared.u32 	[%r1393+-4], %r1982;
	shl.b32 	%r1394, %r298, 2;
	add.s32 	%r1395, %r1385, %r1394;
	st.shared.u32 	[%r1395+-4], %r1981;
	shl.b32 	%r1396, %r304, 2;
	add.s32 	%r1397, %r1385, %r1396;
	st.shared.u32 	[%r1397+-4], %r1980;
	shl.b32 	%r1398, %r310, 2;
	add.s32 	%r1399, %r1385, %r1398;
	st.shared.u32 	[%r1399+-4], %r1979;
	shl.b32 	%r1400, %r316, 2;
	add.s32 	%r336, %r1385, %r1400;
	st.shared.u32 	[%r336+-4], %r1978;
	shl.b32 	%r1401, %r322, 2;
	add.s32 	%r337, %r1385, %r1401;
	st.shared.u32 	[%r337+-4], %r1977;
	shl.b32 	%r1402, %r328, 2;
	add.s32 	%r338, %r1385, %r1402;
	st.shared.u32 	[%r338+-4], %r1976;
	shl.b32 	%r1403, %r1, 3;
	add.s32 	%r1404, %r1385, %r1403;
	add.s32 	%r339, %r1404, 43008;
	@%p26 bra 	$L__BB20_191;
	ld.global.u64 	%rd83, [%rd12];
	sub.s64 	%rd302, %rd83, %rd21;
	st.shared.u64 	[%r339], %rd302;
	setp.lt.s32 	%p121, %r4, 1;
	mov.u32 	%r2007, %r1917;
	@%p121 bra 	$L__BB20_190;
	mov.b32 	%r2005, -1;
	mov.u32 	%r2004, %r4;
	mov.u32 	%r2007, %r1917;
$L__BB20_186:
	add.s32 	%r343, %r2004, -1;
	shl.b32 	%r1406, %r343, 8;
	add.s32 	%r1407, %r1406, %r1;
	mul.wide.s32 	%rd84, %r1407, 4;
	add.s64 	%rd23, %rd3, %rd84;
$L__BB20_187:
	membar.cta;
	ld.volatile.global.u32 	%r344, [%rd23];
	setp.eq.s32 	%p122, %r344, 0;
	@%p122 bra 	$L__BB20_187;
	and.b32  	%r1408, %r344, 1073741823;
	add.s32 	%r2007, %r1408, %r2007;
	setp.gt.s32 	%p123, %r344, -1;
	vote.sync.ballot.b32 	%r2005, %p123, %r2005;
	setp.gt.u32 	%p125, %r2004, 1;
	and.pred  	%p126, %p123, %p125;
	mov.u32 	%r2004, %r343;
	@%p126 bra 	$L__BB20_186;
	ld.shared.u64 	%rd302, [%r339];
$L__BB20_190:
	or.b32  	%r1409, %r2007, -2147483648;
	st.volatile.global.u32 	[%rd7], %r1409;
	sub.s32 	%r1410, %r2007, %r1917;
	cvt.s64.s32 	%rd85, %r1410;
	add.s64 	%rd86, %rd302, %rd85;
	st.shared.u64 	[%r339], %rd86;
$L__BB20_191:
	setp.lt.s32 	%p128, %r5, %r475;
	setp.eq.s64 	%p129, %rd41, 0;
	or.pred  	%p130, %p129, %p128;
	or.pred  	%p131, %p26, %p130;
	@%p131 bra 	$L__BB20_193;
	ld.shared.u64 	%rd87, [%r339];
	cvt.s64.s32 	%rd88, %r1917;
	add.s64 	%rd89, %rd21, %rd88;
	add.s64 	%rd90, %rd89, %rd87;
	st.global.u64 	[%rd11], %rd90;
$L__BB20_193:
	setp.gt.s32 	%p132, %r5, %r475;
	bar.sync 	0;
	@%p132 bra 	$L__BB20_195;
	ld.shared.u32 	%r1411, [%r103];
	shr.u32 	%r1412, %r1411, %r476;
	and.b32  	%r1413, %r1412, %r77;
	shl.b32 	%r1414, %r1413, 3;
	mov.u32 	%r1415, _ZZN3cub18CUB_300001_SM_10006detail10radix_sort29DeviceRadixSortOnesweepKernelINS1_5radix10policy_hubIiN4cuda3std3__45tupleIJiiEEEyE10Policy1000ELNS0_9SortOrderE0EiSA_yiiNS1_21identity_decomposer_tEEEvPT5_SG_PT3_PKSH_PT1_PKSL_PT2_PKSP_T4_iiT6_E1s;
	add.s32 	%r1416, %r1415, 43008;
	add.s32 	%r1417, %r1416, %r1414;
	ld.shared.u64 	%rd91, [%r1417];
	add.s64 	%rd92, %rd91, %rd10;
	xor.b32  	%r1418, %r1411, -2147483648;
	shl.b64 	%rd93, %rd92, 2;
	add.s64 	%rd94, %rd2, %rd93;
	st.global.u32 	[%rd94], %r1418;
	bar.warp.sync 	-1;
	ld.shared.u32 	%r1419, [%r103+1536];
	shr.u32 	%r1420, %r1419, %r476;
	and.b32  	%r1421, %r1420, %r77;
	shl.b32 	%r1422, %r1421, 3;
	add.s32 	%r1423, %r1416, %r1422;
	ld.shared.u64 	%rd95, [%r1423];
	add.s64 	%rd96, %rd95, %rd10;
	xor.b32  	%r1424, %r1419, -2147483648;
	shl.b64 	%rd97, %rd96, 2;
	add.s64 	%rd98, %rd2, %rd97;
	st.global.u32 	[%rd98+1536], %r1424;
	bar.warp.sync 	-1;
	ld.shared.u32 	%r1425, [%r103+3072];
	shr.u32 	%r1426, %r1425, %r476;
	and.b32  	%r1427, %r1426, %r77;
	shl.b32 	%r1428, %r1427, 3;
	add.s32 	%r1429, %r1416, %r1428;
	ld.shared.u64 	%rd99, [%r1429];
	add.s64 	%rd100, %rd99, %rd10;
	xor.b32  	%r1430, %r1425, -2147483648;
	shl.b64 	%rd101, %rd100, 2;
	add.s64 	%rd102, %rd2, %rd101;
	st.global.u32 	[%rd102+3072], %r1430;
	bar.warp.sync 	-1;
	ld.shared.u32 	%r1431, [%r103+4608];
	shr.u32 	%r1432, %r1431, %r476;
	and.b32  	%r1433, %r1432, %r77;
	shl.b32 	%r1434, %r1433, 3;
	add.s32 	%r1435, %r1416, %r1434;
	ld.shared.u64 	%rd103, [%r1435];
	add.s64 	%rd104, %rd103, %rd10;
	xor.b32  	%r1436, %r1431, -2147483648;
	shl.b64 	%rd105, %rd104, 2;
	add.s64 	%rd106, %rd2, %rd105;
	st.global.u32 	[%rd106+4608], %r1436;
	bar.warp.sync 	-1;
	ld.shared.u32 	%r1437, [%r103+6144];
	shr.u32 	%r1438, %r1437, %r476;
	and.b32  	%r1439, %r1438, %r77;
	shl.b32 	%r1440, %r1439, 3;
	add.s32 	%r1441, %r1416, %r1440;
	ld.shared.u64 	%rd107, [%r1441];
	add.s64 	%rd108, %rd107, %rd10;
	xor.b32  	%r1442, %r1437, -2147483648;
	shl.b64 	%rd109, %rd108, 2;
	add.s64 	%rd110, %rd2, %rd109;
	st.global.u32 	[%rd110+6144], %r1442;
	bar.warp.sync 	-1;
	ld.shared.u32 	%r1443, [%r103+7680];
	shr.u32 	%r1444, %r1443, %r476;
	and.b32  	%r1445, %r1444, %r77;
	shl.b32 	%r1446, %r1445, 3;
	add.s32 	%r1447, %r1416, %r1446;
	ld.shared.u64 	%rd111, [%r1447];
	add.s64 	%rd112, %rd111, %rd10;
	xor.b32  	%r1448, %r1443, -2147483648;
	shl.b64 	%rd113, %rd112, 2;
	add.s64 	%rd114, %rd2, %rd113;
	st.global.u32 	[%rd114+7680], %r1448;
	bar.warp.sync 	-1;
	ld.shared.u32 	%r1449, [%r103+9216];
	shr.u32 	%r1450, %r1449, %r476;
	and.b32  	%r1451, %r1450, %r77;
	shl.b32 	%r1452, %r1451, 3;
	add.s32 	%r1453, %r1416, %r1452;
	ld.shared.u64 	%rd115, [%r1453];
	add.s64 	%rd116, %rd115, %rd10;
	xor.b32  	%r1454, %r1449, -2147483648;
	shl.b64 	%rd117, %rd116, 2;
	add.s64 	%rd118, %rd2, %rd117;
	st.global.u32 	[%rd118+9216], %r1454;
	bar.warp.sync 	-1;
	ld.shared.u32 	%r1455, [%r103+10752];
	shr.u32 	%r1456, %r1455, %r476;
	and.b32  	%r1457, %r1456, %r77;
	shl.b32 	%r1458, %r1457, 3;
	add.s32 	%r1459, %r1416, %r1458;
	ld.shared.u64 	%rd119, [%r1459];
	add.s64 	%rd120, %rd119, %rd10;
	xor.b32  	%r1460, %r1455, -2147483648;
	shl.b64 	%rd121, %rd120, 2;
	add.s64 	%rd122, %rd2, %rd121;
	st.global.u32 	[%rd122+10752], %r1460;
	bar.warp.sync 	-1;
	ld.shared.u32 	%r1461, [%r103+12288];
	shr.u32 	%r1462, %r1461, %r476;
	and.b32  	%r1463, %r1462, %r77;
	shl.b32 	%r1464, %r1463, 3;
	add.s32 	%r1465, %r1416, %r1464;
	ld.shared.u64 	%rd123, [%r1465];
	add.s64 	%rd124, %rd123, %rd10;
	xor.b32  	%r1466, %r1461, -2147483648;
	shl.b64 	%rd125, %rd124, 2;
	add.s64 	%rd126, %rd2, %rd125;
	st.global.u32 	[%rd126+12288], %r1466;
	bar.warp.sync 	-1;
	ld.shared.u32 	%r1467, [%r103+13824];
	shr.u32 	%r1468, %r1467, %r476;
	and.b32  	%r1469, %r1468, %r77;
	shl.b32 	%r1470, %r1469, 3;
	add.s32 	%r1471, %r1416, %r1470;
	ld.shared.u64 	%rd127, [%r1471];
	add.s64 	%rd128, %rd127, %rd10;
	xor.b32  	%r1472, %r1467, -2147483648;
	shl.b64 	%rd129, %rd128, 2;
	add.s64 	%rd130, %rd2, %rd129;
	st.global.u32 	[%rd130+13824], %r1472;
	bar.warp.sync 	-1;
	ld.shared.u32 	%r1473, [%r103+15360];
	shr.u32 	%r1474, %r1473, %r476;
	and.b32  	%r1475, %r1474, %r77;
	shl.b32 	%r1476, %r1475, 3;
	add.s32 	%r1477, %r1416, %r1476;
	ld.shared.u64 	%rd131, [%r1477];
	add.s64 	%rd132, %rd131, %rd10;
	xor.b32  	%r1478, %r1473, -2147483648;
	shl.b64 	%rd133, %rd132, 2;
	add.s64 	%rd134, %rd2, %rd133;
	st.global.u32 	[%rd134+15360], %r1478;
	bar.warp.sync 	-1;
	ld.shared.u32 	%r1479, [%r103+16896];
	shr.u32 	%r1480, %r1479, %r476;
	and.b32  	%r1481, %r1480, %r77;
	shl.b32 	%r1482, %r1481, 3;
	add.s32 	%r1483, %r1416, %r1482;
	ld.shared.u64 	%rd135, [%r1483];
	add.s64 	%rd136, %rd135, %rd10;
	xor.b32  	%r1484, %r1479, -2147483648;
	shl.b64 	%rd137, %rd136, 2;
	add.s64 	%rd138, %rd2, %rd137;
	st.global.u32 	[%rd138+16896], %r1484;
	bar.warp.sync 	-1;
	ld.shared.u32 	%r1485, [%r103+18432];
	shr.u32 	%r1486, %r1485, %r476;
	and.b32  	%r1487, %r1486, %r77;
	shl.b32 	%r1488, %r1487, 3;
	add.s32 	%r1489, %r1416, %r1488;
	ld.shared.u64 	%rd139, [%r1489];
	add.s64 	%rd140, %rd139, %rd10;
	xor.b32  	%r1490, %r1485, -2147483648;
	shl.b64 	%rd141, %rd140, 2;
	add.s64 	%rd142, %rd2, %rd141;
	st.global.u32 	[%rd142+18432], %r1490;
	bar.warp.sync 	-1;
	ld.shared.u32 	%r1491, [%r103+19968];
	shr.u32 	%r1492, %r1491, %r476;
	and.b32  	%r1493, %r1492, %r77;
	shl.b32 	%r1494, %r1493, 3;
	add.s32 	%r1495, %r1416, %r1494;
	ld.shared.u64 	%rd143, [%r1495];
	add.s64 	%rd144, %rd143, %rd10;
	xor.b32  	%r1496, %r1491, -2147483648;
	shl.b64 	%rd145, %rd144, 2;
	add.s64 	%rd146, %rd2, %rd145;
	st.global.u32 	[%rd146+19968], %r1496;
	bar.warp.sync 	-1;
	bra.uni 	$L__BB20_224;
$L__BB20_195:
	mad.lo.s32 	%r348, %r4, -5376, %r475;
	setp.ge.s32 	%p133, %r1, %r348;
	@%p133 bra 	$L__BB20_197;
	ld.shared.u32 	%r1497, [%r103];
	shr.u32 	%r1498, %r1497, %r476;
	and.b32  	%r1499, %r1498, %r77;
	shl.b32 	%r1500, %r1499, 3;
	mov.u32 	%r1501, _ZZN3cub18CUB_300001_SM_10006detail10radix_sort29DeviceRadixSortOnesweepKernelINS1_5radix10policy_hubIiN4cuda3std3__45tupleIJiiEEEyE10Policy1000ELNS0_9SortOrderE0EiSA_yiiNS1_21identity_decomposer_tEEEvPT5_SG_PT3_PKSH_PT1_PKSL_PT2_PKSP_T4_iiT6_E1s;
	add.s32 	%r1502, %r1501, %r1500;
	ld.shared.u64 	%rd147, [%r1502+43008];
	xor.b32  	%r1503, %r1497, -2147483648;
	add.s64 	%rd148, %rd147, %rd10;
	shl.b64 	%rd149, %rd148, 2;
	add.s64 	%rd150, %rd2, %rd149;
	st.global.u32 	[%rd150], %r1503;
$L__BB20_197:
	bar.warp.sync 	-1;
	add.s32 	%r1504, %r1, 384;
	setp.ge.s32 	%p134, %r1504, %r348;
	@%p134 bra 	$L__BB20_199;
	ld.shared.u32 	%r1505, [%r103+1536];
	shr.u32 	%r1506, %r1505, %r476;
	and.b32  	%r1507, %r1506, %r77;
	shl.b32 	%r1508, %r1507, 3;
	mov.u32 	%r1509, _ZZN3cub18CUB_300001_SM_10006detail10radix_sort29DeviceRadixSortOnesweepKernelINS1_5radix10policy_hubIiN4cuda3std3__45tupleIJiiEEEyE10Policy1000ELNS0_9SortOrderE0EiSA_yiiNS1_21identity_decomposer_tEEEvPT5_SG_PT3_PKSH_PT1_PKSL_PT2_PKSP_T4_iiT6_E1s;
	add.s32 	%r1510, %r1509, %r1508;
	ld.shared.u64 	%rd151, [%r1510+43008];
	xor.b32  	%r1511, %r1505, -2147483648;
	add.s64 	%rd152, %rd151, %rd10;
	shl.b64 	%rd153, %rd152, 2;
	add.s64 	%rd154, %rd2, %rd153;
	st.global.u32 	[%rd154+1536], %r1511;
$L__BB20_199:
	bar.warp.sync 	-1;
	add.s32 	%r1512, %r1, 768;
	setp.ge.s32 	%p135, %r1512, %r348;
	@%p135 bra 	$L__BB20_201;
	ld.shared.u32 	%r1513, [%r103+3072];
	shr.u32 	%r1514, %r1513, %r476;
	and.b32  	%r1515, %r1514, %r77;
	shl.b32 	%r1516, %r1515, 3;
	mov.u32 	%r1517, _ZZN3cub18CUB_300001_SM_10006detail10radix_sort29DeviceRadixSortOnesweepKernelINS1_5radix10policy_hubIiN4cuda3std3__45tupleIJiiEEEyE10Policy1000ELNS0_9SortOrderE0EiSA_yiiNS1_21identity_decomposer_tEEEvPT5_SG_PT3_PKSH_PT1_PKSL_PT2_PKSP_T4_iiT6_E1s;
	add.s32 	%r1518, %r1517, %r1516;
	ld.shared.u64 	%rd155, [%r1518+43008];
	xor.b32  	%r1519, %r1513, -2147483648;
	add.s64 	%rd156, %rd155, %rd10;
	shl.b64 	%rd157, %rd156, 2;
	add.s64 	%rd158, %rd2, %rd157;
	st.global.u32 	[%rd158+3072], %r1519;
$L__BB20_201:
	bar.warp.sync 	-1;
	add.s32 	%r1520, %r1, 1152;
	setp.ge.s32 	%p136, %r1520, %r348;
	@%p136 bra 	$L__BB20_203;
	ld.shared.u32 	%r1521, [%r103+4608];
	shr.u32 	%r1522, %r1521, %r476;
	and.b32  	%r1523, %r1522, %r77;
	shl.b32 	%r1524, %r1523, 3;
	mov.u32 	%r1525, _ZZN3cub18CUB_300001_SM_10006detail10radix_sort29DeviceRadixSortOnesweepKernelINS1_5radix10policy_hubIiN4cuda3std3__45tupleIJiiEEEyE10Policy1000ELNS0_9SortOrderE0EiSA_yiiNS1_21identity_decomposer_tEEEvPT5_SG_PT3_PKSH_PT1_PKSL_PT2_PKSP_T4_iiT6_E1s;
	add.s32 	%r1526, %r1525, %r1524;
	ld.shared.u64 	%rd159, [%r1526+43008];
	xor.b32  	%r1527, %r1521, -2147483648;
	add.s64 	%rd160, %rd159, %rd10;
	shl.b64 	%rd161, %rd160, 2;
	add.s64 	%rd162, %rd2, %rd161;
	st.global.u32 	[%rd162+4608], %r1527;
$L__BB20_203:
	bar.warp.sync 	-1;
	add.s32 	%r1528, %r1, 1536;
	setp.ge.s32 	%p137, %r1528, %r348;
	@%p137 bra 	$L__BB20_205;
	ld.shared.u32 	%r1529, [%r103+6144];
	shr.u32 	%r1530, %r1529, %r476;
	and.b32  	%r1531, %r1530, %r77;
	shl.b32 	%r1532, %r1531, 3;
	mov.u32 	%r1533, _ZZN3cub18CUB_300001_SM_10006detail10radix_sort29DeviceRadixSortOnesweepKernelINS1_5radix10policy_hubIiN4cuda3std3__45tupleIJiiEEEyE10Policy1000ELNS0_9SortOrderE0EiSA_yiiNS1_21identity_decomposer_tEEEvPT5_SG_PT3_PKSH_PT1_PKSL_PT2_PKSP_T4_iiT6_E1s;
	add.s32 	%r1534, %r1533, %r1532;
	ld.shared.u64 	%rd163, [%r1534+43008];
	xor.b32  	%r1535, %r1529, -2147483648;
	add.s64 	%rd164, %rd163, %rd10;
	shl.b64 	%rd165, %rd164, 2;
	add.s64 	%rd166, %rd2, %rd165;
	st.global.u32 	[%rd166+6144], %r1535;
$L__BB20_205:
	bar.warp.sync 	-1;
	add.s32 	%r1536, %r1, 1920;
	setp.ge.s32 	%p138, %r1536, %r348;
	@%p138 bra 	$L__BB20_207;
	ld.shared.u32 	%r1537, [%r103+7680];
	shr.u32 	%r1538, %r1537, %r476;
	and.b32  	%r1539, %r1538, %r77;
	shl.b32 	%r1540, %r1539, 3;
	mov.u32 	%r1541, _ZZN3cub18CUB_300001_SM_10006detail10radix_sort29DeviceRadixSortOnesweepKernelINS1_5radix10policy_hubIiN4cuda3std3__45tupleIJiiEEEyE10Policy1000ELNS0_9SortOrderE0EiSA_yiiNS1_21identity_decomposer_tEEEvPT5_SG_PT3_PKSH_PT1_PKSL_PT2_PKSP_T4_iiT6_E1s;
	add.s32 	%r1542, %r1541, %r1540;
	ld.shared.u64 	%rd167, [%r1542+43008];
	xor.b32  	%r1543, %r1537, -2147483648;
	add.s64 	%rd168, %rd167, %rd10;
	shl.b64 	%rd169, %rd168, 2;
	add.s64 	%rd170, %rd2, %rd169;
	st.global.u32 	[%rd170+7680], %r1543;
$L__BB20_207:
	bar.warp.sync 	-1;
	add.s32 	%r1544, %r1, 2304;
	setp.ge.s32 	%p139, %r1544, %r348;
	@%p139 bra 	$L__BB20_209;
	ld.shared.u32 	%r1545, [%r103+9216];
	shr.u32 	%r1546, %r1545, %r476;
	and.b32  	%r1547, %r1546, %r77;
	shl.b32 	%r1548, %r1547, 3;
	mov.u32 	%r1549, _ZZN3cub18CUB_300001_SM_10006detail10radix_sort29DeviceRadixSortOnesweepKernelINS1_5radix10policy_hubIiN4cuda3std3__45tupleIJiiEEEyE10Policy1000ELNS0_9SortOrderE0EiSA_yiiNS1_21identity_decomposer_tEEEvPT5_SG_PT3_PKSH_PT1_PKSL_PT2_PKSP_T4_iiT6_E1s;
	add.s32 	%r1550, %r1549, %r1548;
	ld.shared.u64 	%rd171, [%r1550+43008];
	xor.b32  	%r1551, %r1545, -2147483648;
	add.s64 	%rd172, %rd171, %rd10;
	shl.b64 	%rd173, %rd172, 2;
	add.s64 	%rd174, %rd2, %rd173;
	st.global.u32 	[%rd174+9216], %r1551;
$L__BB20_209:
	bar.warp.sync 	-1;
	add.s32 	%r1552, %r1, 2688;
	setp.ge.s32 	%p140, %r1552, %r348;
	@%p140 bra 	$L__BB20_211;
	ld.shared.u32 	%r1553, [%r103+10752];
	shr.u32 	%r1554, %r1553, %r476;
	and.b32  	%r1555, %r1554, %r77;
	shl.b32 	%r1556, %r1555, 3;
	mov.u32 	%r1557, _ZZN3cub18CUB_300001_SM_10006detail10radix_sort29DeviceRadixSortOnesweepKernelINS1_5radix10policy_hubIiN4cuda3std3__45tupleIJiiEEEyE10Policy1000ELNS0_9SortOrderE0EiSA_yiiNS1_21identity_decomposer_tEEEvPT5_SG_PT3_PKSH_PT1_PKSL_PT2_PKSP_T4_iiT6_E1s;
	add.s32 	%r1558, %r1557, %r1556;
	ld.shared.u64 	%rd175, [%r1558+43008];
	xor.b32  	%r1559, %r1553, -2147483648;
	add.s64 	%rd176, %rd175, %rd10;
	shl.b64 	%rd177, %rd176, 2;
	add.s64 	%rd178, %rd2, %rd177;
	st.global.u32 	[%rd178+10752], %r1559;
$L__BB20_211:
	bar.warp.sync 	-1;
	or.b32  	%r1560, %r1, 3072;
	setp.ge.s32 	%p141, %r1560, %r348;
	@%p141 bra 	$L__BB20_213;
	ld.shared.u32 	%r1561, [%r103+12288];
	shr.u32 	%r1562, %r1561, %r476;
	and.b32  	%r1563, %r1562, %r77;
	shl.b32 	%r1564, %r1563, 3;
	mov.u32 	%r1565, _ZZN3cub18CUB_300001_SM_10006detail10radix_sort29DeviceRadixSortOnesweepKernelINS1_5radix10policy_hubIiN4cuda3std3__45tupleIJiiEEEyE10Policy1000ELNS0_9SortOrderE0EiSA_yiiNS1_21identity_decomposer_tEEEvPT5_SG_PT3_PKSH_PT1_PKSL_PT2_PKSP_T4_iiT6_E1s;
	add.s32 	%r1566, %r1565, %r1564;
	ld.shared.u64 	%rd179, [%r1566+43008];
	xor.b32  	%r1567, %r1561, -2147483648;
	add.s64 	%rd180, %rd179, %rd10;
	shl.b64 	%rd181, %rd180, 2;
	add.s64 	%rd182, %rd2, %rd181;
	st.global.u32 	[%rd182+12288], %r1567;
$L__BB20_213:
	bar.warp.sync 	-1;
	add.s32 	%r1568, %r1, 3456;
	setp.ge.s32 	%p142, %r1568, %r348;
	@%p142 bra 	$L__BB20_215;
	ld.shared.u32 	%r1569, [%r103+13824];
	shr.u32 	%r1570, %r1569, %r476;
	and.b32  	%r1571, %r1570, %r77;
	shl.b32 	%r1572, %r1571, 3;
	mov.u32 	%r1573, _ZZN3cub18CUB_300001_SM_10006detail10radix_sort29DeviceRadixSortOnesweepKernelINS1_5radix10policy_hubIiN4cuda3std3__45tupleIJiiEEEyE10Policy1000ELNS0_9SortOrderE0EiSA_yiiNS1_21identity_decomposer_tEEEvPT5_SG_PT3_PKSH_PT1_PKSL_PT2_PKSP_T4_iiT6_E1s;
	add.s32 	%r1574, %r1573, %r1572;
	ld.shared.u64 	%rd183, [%r1574+43008];
	xor.b32  	%r1575, %r1569, -2147483648;
	add.s64 	%rd184, %rd183, %rd10;
	shl.b64 	%rd185, %rd184, 2;
	add.s64 	%rd186, %rd2, %rd185;
	st.global.u32 	[%rd186+13824], %r1575;
$L__BB20_215:
	bar.warp.sync 	-1;
	add.s32 	%r1576, %r1, 3840;
	setp.ge.s32 	%p143, %r1576, %r348;
	@%p143 bra 	$L__BB20_217;
	ld.shared.u32 	%r1577, [%r103+15360];
	shr.u32 	%r1578, %r1577, %r476;
	and.b32  	%r1579, %r1578, %r77;
	shl.b32 	%r1580, %r1579, 3;
	mov.u32 	%r1581, _ZZN3cub18CUB_300001_SM_10006detail10radix_sort29DeviceRadixSortOnesweepKernelINS1_5radix10policy_hubIiN4cuda3std3__45tupleIJiiEEEyE10Policy1000ELNS0_9SortOrderE0EiSA_yiiNS1_21identity_decomposer_tEEEvPT5_SG_PT3_PKSH_PT1_PKSL_PT2_PKSP_T4_iiT6_E1s;
	add.s32 	%r1582, %r1581, %r1580;
	ld.shared.u64 	%rd187, [%r1582+43008];
	xor.b32  	%r1583, %r1577, -2147483648;
	add.s64 	%rd188, %rd187, %rd10;
	shl.b64 	%rd189, %rd188, 2;
	add.s64 	%rd190, %rd2, %rd189;
	st.global.u32 	[%rd190+15360], %r1583;
$L__BB20_217:
	bar.warp.sync 	-1;
	add.s32 	%r1584, %r1, 4224;
	setp.ge.s32 	%p144, %r1584, %r348;
	@%p144 bra 	$L__BB20_219;
	ld.shared.u32 	%r1585, [%r103+16896];
	shr.u32 	%r1586, %r1585, %r476;
	and.b32  	%r1587, %r1586, %r77;
	shl.b32 	%r1588, %r1587, 3;
	mov.u32 	%r1589, _ZZN3cub18CUB_300001_SM_10006detail10radix_sort29DeviceRadixSortOnesweepKernelINS1_5radix10policy_hubIiN4cuda3std3__45tupleIJiiEEEyE10Policy1000ELNS0_9SortOrderE0EiSA_yiiNS1_21identity_decomposer_tEEEvPT5_SG_PT3_PKSH_PT1_PKSL_PT2_PKSP_T4_iiT6_E1s;
	add.s32 	%r1590, %r1589, %r1588;
	ld.shared.u64 	%rd191, [%r1590+43008];
	xor.b32  	%r1591, %r1585, -2147483648;
	add.s64 	%rd192, %rd191, %rd10;
	shl.b64 	%rd193, %rd192, 2;
	add.s64 	%rd194, %rd2, %rd193;
	st.global.u32 	[%rd194+16896], %r1591;
$L__BB20_219:
	bar.warp.sync 	-1;
	add.s32 	%r1592, %r1, 4608;
	setp.ge.s32 	%p145, %r1592, %r348;
	@%p145 bra 	$L__BB20_221;
	ld.shared.u32 	%r1593, [%r103+18432];
	shr.u32 	%r1594, %r1593, %r476;
	and.b32  	%r1595, %r1594, %r77;
	shl.b32 	%r1596, %r1595, 3;
	mov.u32 	%r1597, _ZZN3cub18CUB_300001_SM_10006detail10radix_sort29DeviceRadixSortOnesweepKernelINS1_5radix10policy_hubIiN4cuda3std3__45tupleIJiiEEEyE10Policy1000ELNS0_9SortOrderE0EiSA_yiiNS1_21identity_decomposer_tEEEvPT5_SG_PT3_PKSH_PT1_PKSL_PT2_PKSP_T4_iiT6_E1s;
	add.s32 	%r1598, %r1597, %r1596;
	ld.shared.u64 	%rd195, [%r1598+43008];
	xor.b32  	%r1599, %r1593, -2147483648;
	add.s64 	%rd196, %rd195, %rd10;
	shl.b64 	%rd197, %rd196, 2;
	add.s64 	%rd198, %rd2, %rd197;
	st.global.u32 	[%rd198+18432], %r1599;
$L__BB20_221:
	bar.warp.sync 	-1;
	add.s32 	%r1600, %r1, 4992;
	setp.ge.s32 	%p146, %r1600, %r348;
	@%p146 bra 	$L__BB20_223;
	ld.shared.u32 	%r1601, [%r103+19968];
	shr.u32 	%r1602, %r1601, %r476;
	and.b32  	%r1603, %r1602, %r77;
	shl.b32 	%r1604, %r1603, 3;
	mov.u32 	%r1605, _ZZN3cub18CUB_300001_SM_10006detail10radix_sort29DeviceRadixSortOnesweepKernelINS1_5radix10policy_hubIiN4cuda3std3__45tupleIJiiEEEyE10Policy1000ELNS0_9SortOrderE0EiSA_yiiNS1_21identity_decomposer_tEEEvPT5_SG_PT3_PKSH_PT1_PKSL_PT2_PKSP_T4_iiT6_E1s;
	add.s32 	%r1606, %r1605, %r1604;
	ld.shared.u64 	%rd199, [%r1606+43008];
	xor.b32  	%r1607, %r1601, -2147483648;
	add.s64 	%rd200, %rd199, %rd10;
	shl.b64 	%rd201, %rd200, 2;
	add.s64 	%rd202, %rd2, %rd201;
	st.global.u32 	[%rd202+19968], %r1607;
$L__BB20_223:
	bar.warp.sync 	-1;
$L__BB20_224:
	setp.gt.s32 	%p147, %r5, %r475;
	ld.shared.u32 	%r1608, [%r103];
	shr.u32 	%r1609, %r1608, %r476;
	and.b32  	%r349, %r1609, %r77;
	ld.shared.u32 	%r1610, [%r103+1536];
	shr.u32 	%r1611, %r1610, %r476;
	and.b32  	%r350, %r1611, %r77;
	ld.shared.u32 	%r1612, [%r103+3072];
	shr.u32 	%r1613, %r1612, %r476;
	and.b32  	%r351, %r1613, %r77;
	ld.shared.u32 	%r1614, [%r103+4608];
	shr.u32 	%r1615, %r1614, %r476;
	and.b32  	%r352, %r1615, %r77;
	ld.shared.u32 	%r1616, [%r103+6144];
	shr.u32 	%r1617, %r1616, %r476;
	and.b32  	%r353, %r1617, %r77;
	ld.shared.u32 	%r1618, [%r103+7680];
	shr.u32 	%r1619, %r1618, %r476;
	and.b32  	%r354, %r1619, %r77;
	ld.shared.u32 	%r1620, [%r103+9216];
	shr.u32 	%r1621, %r1620, %r476;
	and.b32  	%r355, %r1621, %r77;
	ld.shared.u32 	%r1622, [%r103+10752];
	shr.u32 	%r1623, %r1622, %r476;
	and.b32  	%r356, %r1623, %r77;
	ld.shared.u32 	%r1624, [%r103+12288];
	shr.u32 	%r1625, %r1624, %r476;
	and.b32  	%r357, %r1625, %r77;
	ld.shared.u32 	%r1626, [%r103+13824];
	shr.u32 	%r1627, %r1626, %r476;
	and.b32  	%r358, %r1627, %r77;
	ld.shared.u32 	%r1628, [%r103+15360];
	shr.u32 	%r1629, %r1628, %r476;
	and.b32  	%r359, %r1629, %r77;
	ld.shared.u32 	%r1630, [%r103+16896];
	shr.u32 	%r1631, %r1630, %r476;
	and.b32  	%r360, %r1631, %r77;
	ld.shared.u32 	%r1632, [%r103+18432];
	shr.u32 	%r1633, %r1632, %r476;
	and.b32  	%r361, %r1633, %r77;
	ld.shared.u32 	%r1634, [%r103+19968];
	shr.u32 	%r1635, %r1634, %r476;
	and.b32  	%r362, %r1635, %r77;
	@%p147 bra 	$L__BB20_226;
	ld.global.u32 	%r2034, [%rd9];
	ld.global.u32 	%r2035, [%rd9+4];
	ld.global.u32 	%r2036, [%rd9+256];
	ld.global.u32 	%r2037, [%rd9+260];
	ld.global.u32 	%r2038, [%rd9+512];
	ld.global.u32 	%r2039, [%rd9+516];
	ld.global.u32 	%r2040, [%rd9+768];
	ld.global.u32 	%r2041, [%rd9+772];
	ld.global.u32 	%r2042, [%rd9+1024];
	ld.global.u32 	%r2043, [%rd9+1028];
	ld.global.u32 	%r2044, [%rd9+1280];
	ld.global.u32 	%r2045, [%rd9+1284];
	ld.global.u32 	%r2046, [%rd9+1536];
	ld.global.u32 	%r2047, [%rd9+1540];
	ld.global.u32 	%r2048, [%rd9+1792];
	ld.global.u32 	%r2049, [%rd9+1796];
	ld.global.u32 	%r2050, [%rd9+2048];
	ld.global.u32 	%r2051, [%rd9+2052];
	ld.global.u32 	%r2052, [%rd9+2304];
	ld.global.u32 	%r2053, [%rd9+2308];
	ld.global.u32 	%r2054, [%rd9+2560];
	ld.global.u32 	%r2055, [%rd9+2564];
	ld.global.u32 	%r2056, [%rd9+2816];
	ld.global.u32 	%r2057, [%rd9+2820];
	ld.global.u32 	%r2058, [%rd9+3072];
	ld.global.u32 	%r2059, [%rd9+3076];
	ld.global.u32 	%r2060, [%rd9+3328];
	ld.global.u32 	%r2061, [%rd9+3332];
	bra.uni 	$L__BB20_254;
$L__BB20_226:
	cvt.u32.u64 	%r1637, %rd8;
	cvt.u32.u64 	%r1638, %rd5;
	sub.s32 	%r391, %r475, %r1638;
	setp.ge.s32 	%p148, %r1637, %r391;
	mov.b32 	%r2034, 0;
	mov.u32 	%r2035, %r2034;
	@%p148 bra 	$L__BB20_228;
	ld.global.u32 	%r2034, [%rd9];
	ld.global.u32 	%r2035, [%rd9+4];
$L__BB20_228:
	add.s32 	%r1641, %r1637, 32;
	setp.ge.s32 	%p149, %r1641, %r391;
	mov.b32 	%r2036, 0;
	mov.u32 	%r2037, %r2036;
	@%p149 bra 	$L__BB20_230;
	ld.global.u32 	%r2036, [%rd9+256];
	ld.global.u32 	%r2037, [%rd9+260];
$L__BB20_230:
	cvt.u32.u64 	%r1643, %rd8;
	add.s32 	%r1644, %r1643, 64;
	setp.ge.s32 	%p150, %r1644, %r391;
	mov.b32 	%r2038, 0;
	mov.u32 	%r2039, %r2038;
	@%p150 bra 	$L__BB20_232;
	ld.global.u32 	%r2038, [%rd9+512];
	ld.global.u32 	%r2039, [%rd9+516];
$L__BB20_232:
	cvt.u32.u64 	%r1646, %rd8;
	add.s32 	%r1647, %r1646, 96;
	setp.ge.s32 	%p151, %r1647, %r391;
	mov.b32 	%r2040, 0;
	mov.u32 	%r2041, %r2040;
	@%p151 bra 	$L__BB20_234;
	ld.global.u32 	%r2040, [%rd9+768];
	ld.global.u32 	%r2041, [%rd9+772];
$L__BB20_234:
	cvt.u32.u64 	%r1649, %rd8;
	add.s32 	%r1650, %r1649, 128;
	setp.ge.s32 	%p152, %r1650, %r391;
	mov.b32 	%r2042, 0;
	mov.u32 	%r2043, %r2042;
	@%p152 bra 	$L__BB20_236;
	ld.global.u32 	%r2042, [%rd9+1024];
	ld.global.u32 	%r2043, [%rd9+1028];
$L__BB20_236:
	cvt.u32.u64 	%r1652, %rd8;
	add.s32 	%r1653, %r1652, 160;
	setp.ge.s32 	%p153, %r1653, %r391;
	mov.b32 	%r2044, 0;
	mov.u32 	%r2045, %r2044;
	@%p153 bra 	$L__BB20_238;
	ld.global.u32 	%r2044, [%rd9+1280];
	ld.global.u32 	%r2045, [%rd9+1284];
$L__BB20_238:
	cvt.u32.u64 	%r1655, %rd8;
	add.s32 	%r1656, %r1655, 192;
	setp.ge.s32 	%p154, %r1656, %r391;
	mov.b32 	%r2046, 0;
	mov.u32 	%r2047, %r2046;
	@%p154 bra 	$L__BB20_240;
	ld.global.u32 	%r2046, [%rd9+1536];
	ld.global.u32 	%r2047, [%rd9+1540];
$L__BB20_240:
	cvt.u32.u64 	%r1658, %rd8;
	add.s32 	%r1659, %r1658, 224;
	setp.ge.s32 	%p155, %r1659, %r391;
	mov.b32 	%r2048, 0;
	mov.u32 	%r2049, %r2048;
	@%p155 bra 	$L__BB20_242;
	ld.global.u32 	%r2048, [%rd9+1792];
	ld.global.u32 	%r2049, [%rd9+1796];
$L__BB20_242:
	cvt.u32.u64 	%r1661, %rd8;
	add.s32 	%r1662, %r1661, 256;
	setp.ge.s32 	%p156, %r1662, %r391;
	mov.b32 	%r2050, 0;
	mov.u32 	%r2051, %r2050;
	@%p156 bra 	$L__BB20_244;
	ld.global.u32 	%r2050, [%rd9+2048];
	ld.global.u32 	%r2051, [%rd9+2052];
$L__BB20_244:
	cvt.u32.u64 	%r1664, %rd8;
	add.s32 	%r1665, %r1664, 288;
	setp.ge.s32 	%p157, %r1665, %r391;
	mov.b32 	%r2052, 0;
	mov.u32 	%r2053, %r2052;
	@%p157 bra 	$L__BB20_246;
	ld.global.u32 	%r2052, [%rd9+2304];
	ld.global.u32 	%r2053, [%rd9+2308];
$L__BB20_246:
	cvt.u32.u64 	%r1667, %rd8;
	add.s32 	%r1668, %r1667, 320;
	setp.ge.s32 	%p158, %r1668, %r391;
	mov.b32 	%r2054, 0;
	mov.u32 	%r2055, %r2054;
	@%p158 bra 	$L__BB20_248;
	ld.global.u32 	%r2054, [%rd9+2560];
	ld.global.u32 	%r2055, [%rd9+2564];
$L__BB20_248:
	cvt.u32.u64 	%r1670, %rd8;
	add.s32 	%r1671, %r1670, 352;
	setp.ge.s32 	%p159, %r1671, %r391;
	mov.b32 	%r2056, 0;
	mov.u32 	%r2057, %r2056;
	@%p159 bra 	$L__BB20_250;
	ld.global.u32 	%r2056, [%rd9+2816];
	ld.global.u32 	%r2057, [%rd9+2820];
$L__BB20_250:
	cvt.u32.u64 	%r1673, %rd8;
	add.s32 	%r1674, %r1673, 384;
	setp.ge.s32 	%p160, %r1674, %r391;
	mov.b32 	%r2058, 0;
	mov.u32 	%r2059, %r2058;
	@%p160 bra 	$L__BB20_252;
	ld.global.u32 	%r2058, [%rd9+3072];
	ld.global.u32 	%r2059, [%rd9+3076];
$L__BB20_252:
	cvt.u32.u64 	%r1676, %rd8;
	add.s32 	%r1677, %r1676, 416;
	setp.ge.s32 	%p161, %r1677, %r391;
	mov.b32 	%r2060, 0;
	mov.u32 	%r2061, %r2060;
	@%p161 bra 	$L__BB20_254;
	ld.global.u32 	%r2060, [%rd9+3328];
	ld.global.u32 	%r2061, [%rd9+3332];
$L__BB20_254:
	bar.sync 	0;
	add.s32 	%r1679, %r329, %r1384;
	st.shared.v2.u32 	[%r1679+-8], {%r2034, %r2035};
	add.s32 	%r1681, %r330, %r1386;
	st.shared.v2.u32 	[%r1681+-8], {%r2036, %r2037};
	add.s32 	%r1683, %r331, %r1387;
	st.shared.v2.u32 	[%r1683+-8], {%r2038, %r2039};
	add.s32 	%r1685, %r332, %r1388;
	st.shared.v2.u32 	[%r1685+-8], {%r2040, %r2041};
	add.s32 	%r1687, %r333, %r1389;
	st.shared.v2.u32 	[%r1687+-8], {%r2042, %r2043};
	add.s32 	%r1689, %r334, %r1390;
	st.shared.v2.u32 	[%r1689+-8], {%r2044, %r2045};
	add.s32 	%r1691, %r335, %r1391;
	st.shared.v2.u32 	[%r1691+-8], {%r2046, %r2047};
	mov.u32 	%r1693, _ZZN3cub18CUB_300001_SM_10006detail10radix_sort29DeviceRadixSortOnesweepKernelINS1_5radix10policy_hubIiN4cuda3std3__45tupleIJiiEEEyE10Policy1000ELNS0_9SortOrderE0EiSA_yiiNS1_21identity_decomposer_tEEEvPT5_SG_PT3_PKSH_PT1_PKSL_PT2_PKSP_T4_iiT6_E1s;
	add.s32 	%r1694, %r1693, %r1392;
	add.s32 	%r1695, %r1694, %r1392;
	st.shared.v2.u32 	[%r1695+-8], {%r2048, %r2049};
	add.s32 	%r1697, %r1693, %r1394;
	add.s32 	%r1698, %r1697, %r1394;
	st.shared.v2.u32 	[%r1698+-8], {%r2050, %r2051};
	add.s32 	%r1700, %r1693, %r1396;
	add.s32 	%r1701, %r1700, %r1396;
	st.shared.v2.u32 	[%r1701+-8], {%r2052, %r2053};
	add.s32 	%r1703, %r1693, %r1398;
	add.s32 	%r1704, %r1703, %r1398;
	st.shared.v2.u32 	[%r1704+-8], {%r2054, %r2055};
	add.s32 	%r1706, %r336, %r1400;
	st.shared.v2.u32 	[%r1706+-8], {%r2056, %r2057};
	add.s32 	%r1708, %r337, %r1401;
	st.shared.v2.u32 	[%r1708+-8], {%r2058, %r2059};
	add.s32 	%r1710, %r338, %r1402;
	st.shared.v2.u32 	[%r1710+-8], {%r2060, %r2061};
	bar.sync 	0;
	@%p147 bra 	$L__BB20_256;
	shl.b32 	%r1711, %r1, 2;
	add.s32 	%r1712, %r103, %r1711;
	ld.shared.v2.u32 	{%r1713, %r1714}, [%r1712];
	shl.b32 	%r1715, %r349, 3;
	add.s32 	%r1717, %r1693, 43008;
	add.s32 	%r1718, %r1717, %r1715;
	ld.shared.u64 	%rd203, [%r1718];
	add.s64 	%rd204, %rd203, %rd10;
	shl.b64 	%rd205, %rd204, 3;
	add.s64 	%rd206, %rd1, %rd205;
	st.global.u32 	[%rd206], %r1713;
	st.global.u32 	[%rd206+4], %r1714;
	bar.warp.sync 	-1;
	ld.shared.v2.u32 	{%r1719, %r1720}, [%r1712+3072];
	shl.b32 	%r1721, %r350, 3;
	add.s32 	%r1722, %r1717, %r1721;
	ld.shared.u64 	%rd207, [%r1722];
	add.s64 	%rd208, %rd207, %rd10;
	shl.b64 	%rd209, %rd208, 3;
	add.s64 	%rd210, %rd1, %rd209;
	st.global.u32 	[%rd210+3072], %r1719;
	st.global.u32 	[%rd210+3076], %r1720;
	bar.warp.sync 	-1;
	ld.shared.v2.u32 	{%r1723, %r1724}, [%r1712+6144];
	shl.b32 	%r1725, %r351, 3;
	add.s32 	%r1726, %r1717, %r1725;
	ld.shared.u64 	%rd211, [%r1726];
	add.s64 	%rd212, %rd211, %rd10;
	shl.b64 	%rd213, %rd212, 3;
	add.s64 	%rd214, %rd1, %rd213;
	st.global.u32 	[%rd214+6144], %r1723;
	st.global.u32 	[%rd214+6148], %r1724;
	bar.warp.sync 	-1;
	ld.shared.v2.u32 	{%r1727, %r1728}, [%r1712+9216];
	shl.b32 	%r1729, %r352, 3;
	add.s32 	%r1730, %r1717, %r1729;
	ld.shared.u64 	%rd215, [%r1730];
	add.s64 	%rd216, %rd215, %rd10;
	shl.b64 	%rd217, %rd216, 3;
	add.s64 	%rd218, %rd1, %rd217;
	st.global.u32 	[%rd218+9216], %r1727;
	st.global.u32 	[%rd218+9220], %r1728;
	bar.warp.sync 	-1;
	ld.shared.v2.u32 	{%r1731, %r1732}, [%r1712+12288];
	shl.b32 	%r1733, %r353, 3;
	add.s32 	%r1734, %r1717, %r1733;
	ld.shared.u64 	%rd219, [%r1734];
	add.s64 	%rd220, %rd219, %rd10;
	shl.b64 	%rd221, %rd220, 3;
	add.s64 	%rd222, %rd1, %rd221;
	st.global.u32 	[%rd222+12288], %r1731;
	st.global.u32 	[%rd222+12292], %r1732;
	bar.warp.sync 	-1;
	ld.shared.v2.u32 	{%r1735, %r1736}, [%r1712+15360];
	shl.b32 	%r1737, %r354, 3;
	add.s32 	%r1738, %r1717, %r1737;
	ld.shared.u64 	%rd223, [%r1738];
	add.s64 	%rd224, %rd223, %rd10;
	shl.b64 	%rd225, %rd224, 3;
	add.s64 	%rd226, %rd1, %rd225;
	st.global.u32 	[%rd226+15360], %r1735;
	st.global.u32 	[%rd226+15364], %r1736;
	bar.warp.sync 	-1;
	ld.shared.v2.u32 	{%r1739, %r1740}, [%r1712+18432];
	shl.b32 	%r1741, %r355, 3;
	add.s32 	%r1742, %r1717, %r1741;
	ld.shared.u64 	%rd227, [%r1742];
	add.s64 	%rd228, %rd227, %rd10;
	shl.b64 	%rd229, %rd228, 3;
	add.s64 	%rd230, %rd1, %rd229;
	st.global.u32 	[%rd230+18432], %r1739;
	st.global.u32 	[%rd230+18436], %r1740;
	bar.warp.sync 	-1;
	ld.shared.v2.u32 	{%r1743, %r1744}, [%r1712+21504];
	shl.b32 	%r1745, %r356, 3;
	add.s32 	%r1746, %r1717, %r1745;
	ld.shared.u64 	%rd231, [%r1746];
	add.s64 	%rd232, %rd231, %rd10;
	shl.b64 	%rd233, %rd232, 3;
	add.s64 	%rd234, %rd1, %rd233;
	st.global.u32 	[%rd234+21504], %r1743;
	st.global.u32 	[%rd234+21508], %r1744;
	bar.warp.sync 	-1;
	ld.shared.v2.u32 	{%r1747, %r1748}, [%r1712+24576];
	shl.b32 	%r1749, %r357, 3;
	add.s32 	%r1750, %r1717, %r1749;
	ld.shared.u64 	%rd235, [%r1750];
	add.s64 	%rd236, %rd235, %rd10;
	shl.b64 	%rd237, %rd236, 3;
	add.s64 	%rd238, %rd1, %rd237;
	st.global.u32 	[%rd238+24576], %r1747;
	st.global.u32 	[%rd238+24580], %r1748;
	bar.warp.sync 	-1;
	ld.shared.v2.u32 	{%r1751, %r1752}, [%r1712+27648];
	shl.b32 	%r1753, %r358, 3;
	add.s32 	%r1754, %r1717, %r1753;
	ld.shared.u64 	%rd239, [%r1754];
	add.s64 	%rd240, %rd239, %rd10;
	shl.b64 	%rd241, %rd240, 3;
	add.s64 	%rd242, %rd1, %rd241;
	st.global.u32 	[%rd242+27648], %r1751;
	st.global.u32 	[%rd242+27652], %r1752;
	bar.warp.sync 	-1;
	ld.shared.v2.u32 	{%r1755, %r1756}, [%r1712+30720];
	shl.b32 	%r1757, %r359, 3;
	add.s32 	%r1758, %r1717, %r1757;
	ld.shared.u64 	%rd243, [%r1758];
	add.s64 	%rd244, %rd243, %rd10;
	shl.b64 	%rd245, %rd244, 3;
	add.s64 	%rd246, %rd1, %rd245;
	st.global.u32 	[%rd246+30720], %r1755;
	st.global.u32 	[%rd246+30724], %r1756;
	bar.warp.sync 	-1;
	ld.shared.v2.u32 	{%r1759, %r1760}, [%r1712+33792];
	shl.b32 	%r1761, %r360, 3;
	add.s32 	%r1762, %r1717, %r1761;
	ld.shared.u64 	%rd247, [%r1762];
	add.s64 	%rd248, %rd247, %rd10;
	shl.b64 	%rd249, %rd248, 3;
	add.s64 	%rd250, %rd1, %rd249;
	st.global.u32 	[%rd250+33792], %r1759;
	st.global.u32 	[%rd250+33796], %r1760;
	bar.warp.sync 	-1;
	ld.shared.v2.u32 	{%r1763, %r1764}, [%r1712+36864];
	shl.b32 	%r1765, %r361, 3;
	add.s32 	%r1766, %r1717, %r1765;
	ld.shared.u64 	%rd251, [%r1766];
	add.s64 	%rd252, %rd251, %rd10;
	shl.b64 	%rd253, %rd252, 3;
	add.s64 	%rd254, %rd1, %rd253;
	st.global.u32 	[%rd254+36864], %r1763;
	st.global.u32 	[%rd254+36868], %r1764;
	bar.warp.sync 	-1;
	ld.shared.v2.u32 	{%r1767, %r1768}, [%r1712+39936];
	shl.b32 	%r1769, %r362, 3;
	add.s32 	%r1770, %r1717, %r1769;
	ld.shared.u64 	%rd255, [%r1770];
	add.s64 	%rd256, %rd255, %rd10;
	shl.b64 	%rd257, %rd256, 3;
	add.s64 	%rd258, %rd1, %rd257;
	st.global.u32 	[%rd258+39936], %r1767;
	st.global.u32 	[%rd258+39940], %r1768;
	bar.warp.sync 	-1;
	bra.uni 	$L__BB20_285;
$L__BB20_256:
	mad.lo.s32 	%r474, %r4, -5376, %r475;
	shl.b32 	%r1771, %r349, 3;
	add.s32 	%r1773, %r1693, %r1771;
	ld.shared.u64 	%rd26, [%r1773+43008];
	setp.ge.s32 	%p163, %r1, %r474;
	@%p163 bra 	$L__BB20_258;
	shl.b32 	%r1774, %r1, 2;
	add.s32 	%r1775, %r103, %r1774;
	ld.shared.v2.u32 	{%r1776, %r1777}, [%r1775];
	add.s64 	%rd259, %rd26, %rd10;
	shl.b64 	%rd260, %rd259, 3;
	add.s64 	%rd261, %rd1, %rd260;
	st.global.u32 	[%rd261], %r1776;
	st.global.u32 	[%rd261+4], %r1777;
$L__BB20_258:
	bar.warp.sync 	-1;
	shl.b32 	%r1778, %r350, 3;
	add.s32 	%r1780, %r1693, %r1778;
	ld.shared.u64 	%rd27, [%r1780+43008];
	add.s32 	%r1781, %r1, 384;
	setp.ge.s32 	%p164, %r1781, %r474;
	@%p164 bra 	$L__BB20_260;
	shl.b32 	%r1782, %r1, 2;
	add.s32 	%r1783, %r103, %r1782;
	ld.shared.v2.u32 	{%r1784, %r1785}, [%r1783+3072];
	add.s64 	%rd262, %rd27, %rd10;
	shl.b64 	%rd263, %rd262, 3;
	add.s64 	%rd264, %rd1, %rd263;
	st.global.u32 	[%rd264+3072], %r1784;
	st.global.u32 	[%rd264+3076], %r1785;
$L__BB20_260:
	bar.warp.sync 	-1;
	shl.b32 	%r1786, %r351, 3;
	add.s32 	%r1788, %r1693, %r1786;
	ld.shared.u64 	%rd28, [%r1788+43008];
	add.s32 	%r1789, %r1, 768;
	setp.ge.s32 	%p165, %r1789, %r474;
	@%p165 bra 	$L__BB20_262;
	shl.b32 	%r1790, %r1, 2;
	add.s32 	%r1791, %r103, %r1790;
	ld.shared.v2.u32 	{%r1792, %r1793}, [%r1791+6144];
	add.s64 	%rd265, %rd28, %rd10;
	shl.b64 	%rd266, %rd265, 3;
	add.s64 	%rd267, %rd1, %rd266;
	st.global.u32 	[%rd267+6144], %r1792;
	st.global.u32 	[%rd267+6148], %r1793;
$L__BB20_262:
	bar.warp.sync 	-1;
	shl.b32 	%r1794, %r352, 3;
	add.s32 	%r1796, %r1693, %r1794;
	ld.shared.u64 	%rd29, [%r1796+43008];
	add.s32 	%r1797, %r1, 1152;
	setp.ge.s32 	%p166, %r1797, %r474;
	@%p166 bra 	$L__BB20_264;
	shl.b32 	%r1798, %r1, 2;
	add.s32 	%r1799, %r103, %r1798;
	ld.shared.v2.u32 	{%r1800, %r1801}, [%r1799+9216];
	add.s64 	%rd268, %rd29, %rd10;
	shl.b64 	%rd269, %rd268, 3;
	add.s64 	%rd270, %rd1, %rd269;
	st.global.u32 	[%rd270+9216], %r1800;
	st.global.u32 	[%rd270+9220], %r1801;
$L__BB20_264:
	bar.warp.sync 	-1;
	shl.b32 	%r1802, %r353, 3;
	add.s32 	%r1804, %r1693, %r1802;
	ld.shared.u64 	%rd30, [%r1804+43008];
	add.s32 	%r1805, %r1, 1536;
	setp.ge.s32 	%p167, %r1805, %r474;
	@%p167 bra 	$L__BB20_266;
	shl.b32 	%r1806, %r1, 2;
	add.s32 	%r1807, %r103, %r1806;
	ld.shared.v2.u32 	{%r1808, %r1809}, [%r1807+12288];
	add.s64 	%rd271, %rd30, %rd10;
	shl.b64 	%rd272, %rd271, 3;
	add.s64 	%rd273, %rd1, %rd272;
	st.global.u32 	[%rd273+12288], %r1808;
	st.global.u32 	[%rd273+12292], %r1809;
$L__BB20_266:
	bar.warp.sync 	-1;
	shl.b32 	%r1810, %r354, 3;
	add.s32 	%r1812, %r1693, %r1810;
	ld.shared.u64 	%rd31, [%r1812+43008];
	add.s32 	%r1813, %r1, 1920;
	setp.ge.s32 	%p168, %r1813, %r474;
	@%p168 bra 	$L__BB20_268;
	shl.b32 	%r1814, %r1, 2;
	add.s32 	%r1815, %r103, %r1814;
	ld.shared.v2.u32 	{%r1816, %r1817}, [%r1815+15360];
	add.s64 	%rd274, %rd31, %rd10;
	shl.b64 	%rd275, %rd274, 3;
	add.s64 	%rd276, %rd1, %rd275;
	st.global.u32 	[%rd276+15360], %r1816;
	st.global.u32 	[%rd276+15364], %r1817;
$L__BB20_268:
	bar.warp.sync 	-1;
	shl.b32 	%r1818, %r355, 3;
	add.s32 	%r1820, %r1693, %r1818;
	ld.shared.u64 	%rd32, [%r1820+43008];
	add.s32 	%r1821, %r1, 2304;
	setp.ge.s32 	%p169, %r1821, %r474;
	@%p169 bra 	$L__BB20_270;
	shl.b32 	%r1822, %r1, 2;
	add.s32 	%r1823, %r103, %r1822;
	ld.shared.v2.u32 	{%r1824, %r1825}, [%r1823+18432];
	add.s64 	%rd277, %rd32, %rd10;
	shl.b64 	%rd278, %rd277, 3;
	add.s64 	%rd279, %rd1, %rd278;
	st.global.u32 	[%rd279+18432], %r1824;
	st.global.u32 	[%rd279+18436], %r1825;
$L__BB20_270:
	bar.warp.sync 	-1;
	shl.b32 	%r1826, %r356, 3;
	add.s32 	%r1828, %r1693, %r1826;
	ld.shared.u64 	%rd33, [%r1828+43008];
	add.s32 	%r1829, %r1, 2688;
	setp.ge.s32 	%p170, %r1829, %r474;
	@%p170 bra 	$L__BB20_272;
	shl.b32 	%r1830, %r1, 2;
	add.s32 	%r1831, %r103, %r1830;
	ld.shared.v2.u32 	{%r1832, %r1833}, [%r1831+21504];
	add.s64 	%rd280, %rd33, %rd10;
	shl.b64 	%rd281, %rd280, 3;
	add.s64 	%rd282, %rd1, %rd281;
	st.global.u32 	[%rd282+21504], %r1832;
	st.global.u32 	[%rd282+21508], %r1833;
$L__BB20_272:
	bar.warp.sync 	-1;
	shl.b32 	%r1834, %r357, 3;
	add.s32 	%r1836, %r1693, %r1834;
	ld.shared.u64 	%rd34, [%r1836+43008];
	or.b32  	%r1837, %r1, 3072;
	setp.ge.s32 	%p171, %r1837, %r474;
	@%p171 bra 	$L__BB20_274;
	shl.b32 	%r1838, %r1, 2;
	add.s32 	%r1839, %r103, %r1838;
	ld.shared.v2.u32 	{%r1840, %r1841}, [%r1839+24576];
	add.s64 	%rd283, %rd34, %rd10;
	shl.b64 	%rd284, %rd283, 3;
	add.s64 	%rd285, %rd1, %rd284;
	st.global.u32 	[%rd285+24576], %r1840;
	st.global.u32 	[%rd285+24580], %r1841;
$L__BB20_274:
	bar.warp.sync 	-1;
	shl.b32 	%r1842, %r358, 3;
	add.s32 	%r1844, %r1693, %r1842;
	ld.shared.u64 	%rd35, [%r1844+43008];
	add.s32 	%r1845, %r1, 3456;
	setp.ge.s32 	%p172, %r1845, %r474;
	@%p172 bra 	$L__BB20_276;
	shl.b32 	%r1846, %r1, 2;
	add.s32 	%r1847, %r103, %r1846;
	ld.shared.v2.u32 	{%r1848, %r1849}, [%r1847+27648];
	add.s64 	%rd286, %rd35, %rd10;
	shl.b64 	%rd287, %rd286, 3;
	add.s64 	%rd288, %rd1, %rd287;
	st.global.u32 	[%rd288+27648], %r1848;
	st.global.u32 	[%rd288+27652], %r1849;
$L__BB20_276:
	bar.warp.sync 	-1;
	shl.b32 	%r1850, %r359, 3;
	add.s32 	%r1852, %r1693, %r1850;
	ld.shared.u64 	%rd36, [%r1852+43008];
	add.s32 	%r1853, %r1, 3840;
	setp.ge.s32 	%p173, %r1853, %r474;
	@%p173 bra 	$L__BB20_278;
	shl.b32 	%r1854, %r1, 2;
	add.s32 	%r1855, %r103, %r1854;
	ld.shared.v2.u32 	{%r1856, %r1857}, [%r1855+30720];
	add.s64 	%rd289, %rd36, %rd10;
	shl.b64 	%rd290, %rd289, 3;
	add.s64 	%rd291, %rd1, %rd290;
	st.global.u32 	[%rd291+30720], %r1856;
	st.global.u32 	[%rd291+30724], %r1857;
$L__BB20_278:
	bar.warp.sync 	-1;
	shl.b32 	%r1858, %r360, 3;
	add.s32 	%r1860, %r1693, %r1858;
	ld.shared.u64 	%rd37, [%r1860+43008];
	add.s32 	%r1861, %r1, 4224;
	setp.ge.s32 	%p174, %r1861, %r474;
	@%p174 bra 	$L__BB20_280;
	shl.b32 	%r1862, %r1, 2;
	add.s32 	%r1863, %r103, %r1862;
	ld.shared.v2.u32 	{%r1864, %r1865}, [%r1863+33792];
	add.s64 	%rd292, %rd37, %rd10;
	shl.b64 	%rd293, %rd292, 3;
	add.s64 	%rd294, %rd1, %rd293;
	st.global.u32 	[%rd294+33792], %r1864;
	st.global.u32 	[%rd294+33796], %r1865;
$L__BB20_280:
	bar.warp.sync 	-1;
	shl.b32 	%r1866, %r361, 3;
	add.s32 	%r1868, %r1693, %r1866;
	ld.shared.u64 	%rd38, [%r1868+43008];
	add.s32 	%r1869, %r1, 4608;
	setp.ge.s32 	%p175, %r1869, %r474;
	@%p175 bra 	$L__BB20_282;
	shl.b32 	%r1870, %r1, 2;
	add.s32 	%r1871, %r103, %r1870;
	ld.shared.v2.u32 	{%r1872, %r1873}, [%r1871+36864];
	add.s64 	%rd295, %rd38, %rd10;
	shl.b64 	%rd296, %rd295, 3;
	add.s64 	%rd297, %rd1, %rd296;
	st.global.u32 	[%rd297+36864], %r1872;
	st.global.u32 	[%rd297+36868], %r1873;
$L__BB20_282:
	bar.warp.sync 	-1;
	shl.b32 	%r1874, %r362, 3;
	add.s32 	%r1876, %r1693, %r1874;
	ld.shared.u64 	%rd298, [%r1876+43008];
	add.s64 	%rd39, %rd298, %rd10;
	add.s32 	%r1877, %r1, 4992;
	setp.ge.s32 	%p176, %r1877, %r474;
	@%p176 bra 	$L__BB20_284;
	shl.b32 	%r1878, %r1, 2;
	add.s32 	%r1879, %r103, %r1878;
	ld.shared.v2.u32 	{%r1880, %r1881}, [%r1879+39936];
	shl.b64 	%rd299, %rd39, 3;
	add.s64 	%rd300, %rd1, %rd299;
	st.global.u32 	[%rd300+39936], %r1880;
	st.global.u32 	[%rd300+39940], %r1881;
$L__BB20_284:
	bar.warp.sync 	-1;
$L__BB20_285:
	ret;

}
	// .globl	_ZN3cub18CUB_300001_SM_10006detail10radix_sort31DeviceRadixSortSingleTileKernelINS1_5radix10policy_hubIiiyE10Policy1000ELNS0_9SortOrderE0EiiyNS1_21identity_decomposer_tEEEvPKT1_PSA_PKT2_PSE_T3_iiT4_
.visible .entry _ZN3cub18CUB_300001_SM_10006detail10radix_sort31DeviceRadixSortSingleTileKernelINS1_5radix10policy_hubIiiyE10Policy1000ELNS0_9SortOrderE0EiiyNS1_21identity_decomposer_tEEEvPKT1_PSA_PKT2_PSE_T3_iiT4_(
	.param .u64 .ptr .align 1 _ZN3cub18CUB_300001_SM_10006detail10radix_sort31DeviceRadixSortSingleTileKernelINS1_5radix10policy_hubIiiyE10Policy1000ELNS0_9SortOrderE0EiiyNS1_21identity_decomposer_tEEEvPKT1_PSA_PKT2_PSE_T3_iiT4__param_0,
	.param .u64 .ptr .align 1 _ZN3cub18CUB_300001_SM_10006detail10radix_sort31DeviceRadixSortSingleTileKernelINS1_5radix10policy_hubIiiyE10Policy1000ELNS0_9SortOrderE0EiiyNS1_21identity_decomposer_tEEEvPKT1_PSA_PKT2_PSE_T3_iiT4__param_1,
	.param .u64 .ptr .align 1 _ZN3cub18CUB_300001_SM_10006detail10radix_sort31DeviceRadixSortSingleTileKernelINS1_5radix10policy_hubIiiyE10Policy1000ELNS0_9SortOrderE0EiiyNS1_21identity_decomposer_tEEEvPKT1_PSA_PKT2_PSE_T3_iiT4__param_2,
	.param .u64 .ptr .align 1 _ZN3cub18CUB_300001_SM_10006detail10radix_sort31DeviceRadixSortSingleTileKernelINS1_5radix10policy_hubIiiyE10Policy1000ELNS0_9SortOrderE0EiiyNS1_21identity_decomposer_tEEEvPKT1_PSA_PKT2_PSE_T3_iiT4__param_3,
	.param .u64 _ZN3cub18CUB_300001_SM_10006detail10radix_sort31DeviceRadixSortSingleTileKernelINS1_5radix10policy_hubIiiyE10Policy1000ELNS0_9SortOrderE0EiiyNS1_21identity_decomposer_tEEEvPKT1_PSA_PKT2_PSE_T3_iiT4__param_4,
	.param .u32 _ZN3cub18CUB_300001_SM_10006detail10radix_sort31DeviceRadixSortSingleTileKernelINS1_5radix10policy_hubIiiyE10Policy1000ELNS0_9SortOrderE0EiiyNS1_21identity_decomposer_tEEEvPKT1_PSA_PKT2_PSE_T3_iiT4__param_5,
	.param .u32 _ZN3cub18CUB_300001_SM_10006detail10radix_sort31DeviceRadixSortSingleTileKernelINS1_5radix10policy_hubIiiyE10Policy1000ELNS0_9SortOrderE0EiiyNS1_21identity_decomposer_tEEEvPKT1_PSA_PKT2_PSE_T3_iiT4__param_6,
	.param .align 1 .b8 _ZN3cub18CUB_300001_SM_10006detail10radix_sort31DeviceRadixSortSingleTileKernelINS1_5radix10policy_hubIiiyE10Policy1000ELNS0_9SortOrderE0EiiyNS1_21identity_decomposer_tEEEvPKT1_PSA_PKT2_PSE_T3_iiT4__param_7[1]
)
.maxntid 256
.minnctapersm 1
{
	.reg .pred 	%p<73>;
	.reg .b16 	%rs<39>;
	.reg .b32 	%r<900>;
	.reg .b64 	%rd<37>;
	// demoted variable
	.shared .align 16 .b8 _ZZN3cub18CUB_300001_SM_10006detail10radix_sort31DeviceRadixSortSingleTileKernelINS1_5radix10policy_hubIiiyE10Policy1000ELNS0_9SortOrderE0EiiyNS1_21identity_decomposer_tEEEvPKT1_PSA_PKT2_PSE_T3_iiT4_E12temp_storage[33856];
	ld.param.u64 	%rd10, [_ZN3cub18CUB_300001_SM_10006detail10radix_sort31DeviceRadixSortSingleTileKernelINS1_5radix10policy_hubIiiyE10Policy1000ELNS0_9SortOrderE0EiiyNS1_21identity_decomposer_tEEEvPKT1_PSA_PKT2_PSE_T3_iiT4__param_0];
	ld.param.u64 	%rd6, [_ZN3cub18CUB_300001_SM_10006detail10radix_sort31DeviceRadixSortSingleTileKernelINS1_5radix10policy_hubIiiyE10Policy1000ELNS0_9SortOrderE0EiiyNS1_21identity_decomposer_tEEEvPKT1_PSA_PKT2_PSE_T3_iiT4__param_1];
	ld.param.u64 	%rd7, [_ZN3cub18CUB_300001_SM_10006detail10radix_sort31DeviceRadixSortSingleTileKernelINS1_5radix10policy_hubIiiyE10Policy1000ELNS0_9SortOrderE0EiiyNS1_21identity_decomposer_tEEEvPKT1_PSA_PKT2_PSE_T3_iiT4__param_2];
	ld.param.u64 	%rd8, [_ZN3cub18CUB_300001_SM_10006detail10radix_sort31DeviceRadixSortSingleTileKernelINS1_5radix10policy_hubIiiyE10Policy1000ELNS0_9SortOrderE0EiiyNS1_21identity_decomposer_tEEEvPKT1_PSA_PKT2_PSE_T3_iiT4__param_3];
	ld.param.u64 	%rd9, [_ZN3cub18CUB_300001_SM_10006detail10radix_sort31DeviceRadixSortSingleTileKernelINS1_5radix10policy_hubIiiyE10Policy1000ELNS0_9SortOrderE0EiiyNS1_21identity_decomposer_tEEEvPKT1_PSA_PKT2_PSE_T3_iiT4__param_4];
	ld.param.u32 	%r303, [_ZN3cub18CUB_300001_SM_10006detail10radix_sort31DeviceRadixSortSingleTileKernelINS1_5radix10policy_hubIiiyE10Policy1000ELNS0_9SortOrderE0EiiyNS1_21identity_decomposer_tEEEvPKT1_PSA_PKT2_PSE_T3_iiT4__param_5];
	ld.param.u32 	%r304, [_ZN3cub18CUB_300001_SM_10006detail10radix_sort31DeviceRadixSortSingleTileKernelINS1_5radix10policy_hubIiiyE10Policy1000ELNS0_9SortOrderE0EiiyNS1_21identity_decomposer_tEEEvPKT1_PSA_PKT2_PSE_T3_iiT4__param_6];
	cvta.to.global.u64 	%rd11, %rd10;
	cvt.u32.u64 	%r1, %rd9;
	mov.u32 	%r2, %tid.x;
	mul.lo.s32 	%r3, %r2, 19;
	setp.ge.s32 	%p1, %r3, %r1;
	mul.wide.u32 	%rd12, %r3, 4;
	add.s64 	%rd1, %rd11, %rd12;
	mov.b32 	%r878, -1;
	@%p1 bra 	$L__BB21_2;
	ld.global.u32 	%r306, [%rd1];
	xor.b32  	%r878, %r306, -2147483648;
$L__BB21_2:
	add.s32 	%r6, %r3, 1;
	setp.ge.s32 	%p2, %r6, %r1;
	mov.b32 	%r877, -1;
	@%p2 bra 	$L__BB21_4;
	ld.global.u32 	%r308, [%rd1+4];
	xor.b32  	%r877, %r308, -2147483648;
$L__BB21_4:
	add.s32 	%r9, %r3, 2;
	setp.ge.s32 	%p3, %r9, %r1;
	mov.b32 	%r876, -1;
	@%p3 bra 	$L__BB21_6;
	ld.global.u32 	%r310, [%rd1+8];
	xor.b32  	%r876, %r310, -2147483648;
$L__BB21_6:
	add.s32 	%r12, %r3, 3;
	setp.ge.s32 	%p4, %r12, %r1;
	mov.b32 	%r875, -1;
	@%p4 bra 	$L__BB21_8;
	ld.global.u32 	%r312, [%rd1+12];
	xor.b32  	%r875, %r312, -2147483648;
$L__BB21_8:
	add.s32 	%r15, %r3, 4;
	setp.ge.s32 	%p5, %r15, %r1;
	mov.b32 	%r874, -1;
	@%p5 bra 	$L__BB21_10;
	ld.global.u32 	%r314, [%rd1+16];
	xor.b32  	%r874, %r314, -2147483648;
$L__BB21_10:
	add.s32 	%r18, %r3, 5;
	setp.ge.s32 	%p6, %r18, %r1;
	mov.b32 	%r873, -1;
	@%p6 bra 	$L__BB21_12;
	ld.global.u32 	%r316, [%rd1+20];
	xor.b32  	%r873, %r316, -2147483648;
$L__BB21_12:
	add.s32 	%r21, %r3, 6;
	setp.ge.s32 	%p7, %r21, %r1;
	mov.b32 	%r872, -1;
	@%p7 bra 	$L__BB21_14;
	ld.global.u32 	%r318, [%rd1+24];
	xor.b32  	%r872, %r318, -2147483648;
$L__BB21_14:
	add.s32 	%r24, %r3, 7;
	setp.ge.s32 	%p8, %r24, %r1;
	mov.b32 	%r871, -1;
	@%p8 bra 	$L__BB21_16;
	ld.global.u32 	%r320, [%rd1+28];
	xor.b32  	%r871, %r320, -2147483648;
$L__BB21_16:
	add.s32 	%r27, %r3, 8;
	setp.ge.s32 	%p9, %r27, %r1;
	mov.b32 	%r870, -1;
	@%p9 bra 	$L__BB21_18;
	ld.global.u32 	%r322, [%rd1+32];
	xor.b32  	%r870, %r322, -2147483648;
$L__BB21_18:
	add.s32 	%r30, %r3, 9;
	setp.ge.s32 	%p10, %r30, %r1;
	mov.b32 	%r869, -1;
	@%p10 bra 	$L__BB21_20;
	ld.global.u32 	%r324, [%rd1+36];
	xor.b32  	%r869, %r324, -2147483648;
$L__BB21_20:
	add.s32 	%r33, %r3, 10;
	setp.ge.s32 	%p11, %r33, %r1;
	mov.b32 	%r868, -1;
	@%p11 bra 	$L__BB21_22;
	ld.global.u32 	%r326, [%rd1+40];
	xor.b32  	%r868, %r326, -2147483648;
$L__BB21_22:
	add.s32 	%r36, %r3, 11;
	setp.ge.s32 	%p12, %r36, %r1;
	mov.b32 	%r867, -1;
	@%p12 bra 	$L__BB21_24;
	ld.global.u32 	%r328, [%rd1+44];
	xor.b32  	%r867, %r328, -2147483648;
$L__BB21_24:
	add.s32 	%r39, %r3, 12;
	setp.ge.s32 	%p13, %r39, %r1;
	mov.b32 	%r866, -1;
	@%p13 bra 	$L__BB21_26;
	ld.global.u32 	%r330, [%rd1+48];
	xor.b32  	%r866, %r330, -2147483648;
$L__BB21_26:
	add.s32 	%r42, %r3, 13;
	setp.ge.s32 	%p14, %r42, %r1;
	mov.b32 	%r865, -1;
	@%p14 bra 	$L__BB21_28;
	ld.global.u32 	%r332, [%rd1+52];
	xor.b32  	%r865, %r332, -2147483648;
$L__BB21_28:
	add.s32 	%r45, %r3, 14;
	setp.ge.s32 	%p15, %r45, %r1;
	mov.b32 	%r864, -1;
	@%p15 bra 	$L__BB21_30;
	ld.global.u32 	%r334, [%rd1+56];
	xor.b32  	%r864, %r334, -2147483648;
$L__BB21_30:
	add.s32 	%r48, %r3, 15;
	setp.ge.s32 	%p16, %r48, %r1;
	mov.b32 	%r863, -1;
	@%p16 bra 	$L__BB21_32;
	ld.global.u32 	%r336, [%rd1+60];
	xor.b32  	%r863, %r336, -2147483648;
$L__BB21_32:
	add.s32 	%r51, %r3, 16;
	setp.ge.s32 	%p17, %r51, %r1;
	mov.b32 	%r862, -1;
	@%p17 bra 	$L__BB21_34;
	ld.global.u32 	%r338, [%rd1+64];
	xor.b32  	%r862, %r338, -2147483648;
$L__BB21_34:
	add.s32 	%r54, %r3, 17;
	setp.ge.s32 	%p18, %r54, %r1;
	mov.b32 	%r861, -1;
	@%p18 bra 	$L__BB21_36;
	ld.global.u32 	%r340, [%rd1+68];
	xor.b32  	%r861, %r340, -2147483648;
$L__BB21_36:
	add.s32 	%r57, %r3, 18;
	setp.ge.s32 	%p19, %r57, %r1;
	mov.b32 	%r860, -1;
	@%p19 bra 	$L__BB21_38;
	ld.global.u32 	%r342, [%rd1+72];
	xor.b32  	%r860, %r342, -2147483648;
$L__BB21_38:
	bar.sync 	0;
	mov.b64 	{%r344, %r345}, %rd9;
	shfl.sync.idx.b32	%r60|%p20, %r344, 0, 31, -1;
	shfl.sync.idx.b32	%r346|%p21, %r345, 0, 31, -1;
	mov.b64 	%rd2, {%r60, %r346};
	setp.ge.s32 	%p22, %r3, %r60;
	cvta.to.global.u64 	%rd13, %rd7;
	add.s64 	%rd3, %rd13, %rd12;
	@%p22 bra 	$L__BB21_40;
	ld.global.u32 	%r897, [%rd3];
$L__BB21_40:
	setp.ge.s32 	%p23, %r6, %r60;
	@%p23 bra 	$L__BB21_42;
	ld.global.u32 	%r896, [%rd3+4];
$L__BB21_42:
	setp.ge.s32 	%p24, %r9, %r60;
	@%p24 bra 	$L__BB21_44;
	ld.global.u32 	%r895, [%rd3+8];
$L__BB21_44:
	setp.ge.s32 	%p25, %r12, %r60;
	@%p25 bra 	$L__BB21_46;
	ld.global.u32 	%r894, [%rd3+12];
$L__BB21_46:
	setp.ge.s32 	%p26, %r15, %r60;
	@%p26 bra 	$L__BB21_48;
	ld.global.u32 	%r893, [%rd3+16];
$L__BB21_48:
	setp.ge.s32 	%p27, %r18, %r60;
	@%p27 bra 	$L__BB21_50;
	ld.global.u32 	%r892, [%rd3+20];
$L__BB21_50:
	setp.ge.s32 	%p28, %r21, %r60;
	@%p28 bra 	$L__BB21_52;
	ld.global.u32 	%r891, [%rd3+24];
$L__BB21_52:
	setp.ge.s32 	%p29, %r24, %r60;
	@%p29 bra 	$L__BB21_54;
	ld.global.u32 	%r890, [%rd3+28];
$L__BB21_54:
	setp.ge.s32 	%p30, %r27, %r60;
	@%p30 bra 	$L__BB21_56;
	ld.global.u32 	%r889, [%rd3+32];
$L__BB21_56:
	setp.ge.s32 	%p31, %r30, %r60;
	@%p31 bra 	$L__BB21_58;
	ld.global.u32 	%r888, [%rd3+36];
$L__BB21_58:
	setp.ge.s32 	%p32, %r33, %r60;
	@%p32 bra 	$L__BB21_60;
	ld.global.u32 	%r887, [%rd3+40];
$L__BB21_60:
	setp.ge.s32 	%p33, %r36, %r60;
	@%p33 bra 	$L__BB21_62;
	ld.global.u32 	%r886, [%rd3+44];
$L__BB21_62:
	setp.ge.s32 	%p34, %r39, %r60;
	@%p34 bra 	$L__BB21_64;
	ld.global.u32 	%r885, [%rd3+48];
$L__BB21_64:
	setp.ge.s32 	%p35, %r42, %r60;
	@%p35 bra 	$L__BB21_66;
	ld.global.u32 	%r884, [%rd3+52];
$L__BB21_66:
	setp.ge.s32 	%p36, %r45, %r60;
	@%p36 bra 	$L__BB21_68;
	ld.global.u32 	%r883, [%rd3+56];
$L__BB21_68:
	setp.ge.s32 	%p37, %r48, %r60;
	@%p37 bra 	$L__BB21_70;
	ld.global.u32 	%r882, [%rd3+60];
$L__BB21_70:
	setp.ge.s32 	%p38, %r51, %r60;
	@%p38 bra 	$L__BB21_72;
	ld.global.u32 	%r881, [%rd3+64];
$L__BB21_72:
	setp.ge.s32 	%p39, %r54, %r60;
	@%p39 bra 	$L__BB21_74;
	ld.global.u32 	%r880, [%rd3+68];
$L__BB21_74:
	setp.ge.s32 	%p40, %r57, %r60;
	@%p40 bra 	$L__BB21_76;
	ld.global.u32 	%r879, [%rd3+72];
$L__BB21_76:
	bar.sync 	0;
	shr.u32 	%r99, %r2, 5;
	shl.b32 	%r366, %r2, 2;
	mov.u32 	%r367, _ZZN3cub18CUB_300001_SM_10006detail10radix_sort31DeviceRadixSortSingleTileKernelINS1_5radix10policy_hubIiiyE10Policy1000ELNS0_9SortOrderE0EiiyNS1_21identity_decomposer_tEEEvPKT1_PSA_PKT2_PSE_T3_iiT4_E12temp_storage;
	add.s32 	%r100, %r367, %r366;
	shl.b32 	%r368, %r2, 7;
	add.s32 	%r101, %r100, %r368;
	shl.b32 	%r369, %r99, 2;
	add.s32 	%r370, %r367, %r369;
	add.s32 	%r102, %r370, 33792;
	mad.lo.s32 	%r103, %r2, -56, %r101;
	add.s32 	%r859, %r303, 6;
	sub.s32 	%r858, %r304, %r303;
$L__BB21_77:
	add.s32 	%r430, %r859, -6;
	min.s32 	%r373, %r858, 6;
	mov.b32 	%r459, 0;
	st.shared.u32 	[%r100], %r459;
	st.shared.u32 	[%r100+1024], %r459;
	st.shared.u32 	[%r100+2048], %r459;
	st.shared.u32 	[%r100+3072], %r459;
	st.shared.u32 	[%r100+4096], %r459;
	st.shared.u32 	[%r100+5120], %r459;
	st.shared.u32 	[%r100+6144], %r459;
	st.shared.u32 	[%r100+7168], %r459;
	st.shared.u32 	[%r100+8192], %r459;
	st.shared.u32 	[%r100+9216], %r459;
	st.shared.u32 	[%r100+10240], %r459;
	st.shared.u32 	[%r100+11264], %r459;
	st.shared.u32 	[%r100+12288], %r459;
	st.shared.u32 	[%r100+13312], %r459;
	st.shared.u32 	[%r100+14336], %r459;
	st.shared.u32 	[%r100+15360], %r459;
	st.shared.u32 	[%r100+16384], %r459;
	st.shared.u32 	[%r100+17408], %r459;
	st.shared.u32 	[%r100+18432], %r459;
	st.shared.u32 	[%r100+19456], %r459;
	st.shared.u32 	[%r100+20480], %r459;
	st.shared.u32 	[%r100+21504], %r459;
	st.shared.u32 	[%r100+22528], %r459;
	st.shared.u32 	[%r100+23552], %r459;
	st.shared.u32 	[%r100+24576], %r459;
	st.shared.u32 	[%r100+25600], %r459;
	st.shared.u32 	[%r100+26624], %r459;
	st.shared.u32 	[%r100+27648], %r459;
	st.shared.u32 	[%r100+28672], %r459;
	st.shared.u32 	[%r100+29696], %r459;
	st.shared.u32 	[%r100+30720], %r459;
	st.shared.u32 	[%r100+31744], %r459;
	st.shared.u32 	[%r100+32768], %r459;
	// begin inline asm
	bmsk.clamp.b32 %r371, %r459, %r373;
	// end inline asm
	// begin inline asm
	shr.b32 %r374, %r878, %r430;
	// end inline asm
	and.b32  	%r462, %r371, %r374;
	shl.b32 	%r463, %r462, 10;
	and.b32  	%r464, %r463, 31744;
	add.s32 	%r465, %r100, %r464;
	shr.u32 	%r466, %r462, 4;
	and.b32  	%r467, %r466, 268435454;
	add.s32 	%r147, %r465, %r467;
	ld.shared.u16 	%rs1, [%r147];
	add.s16 	%rs20, %rs1, 1;
	st.shared.u16 	[%r147], %rs20;
	// begin inline asm
	shr.b32 %r377, %r877, %r430;
	// end inline asm
	and.b32  	%r468, %r371, %r377;
	shl.b32 	%r469, %r468, 10;
	and.b32  	%r470, %r469, 31744;
	add.s32 	%r471, %r100, %r470;
	shr.u32 	%r472, %r468, 4;
	and.b32  	%r473, %r472, 268435454;
	add.s32 	%r148, %r471, %r473;
	ld.shared.u16 	%rs2, [%r148];
	add.s16 	%rs21, %rs2, 1;
	st.shared.u16 	[%r148], %rs21;
	// begin inline asm
	shr.b32 %r380, %r876, %r430;
	// end inline asm
	and.b32  	%r474, %r371, %r380;
	shl.b32 	%r475, %r474, 10;
	and.b32  	%r476, %r475, 31744;
	add.s32 	%r477, %r100, %r476;
	shr.u32 	%r478, %r474, 4;
	and.b32  	%r479, %r478, 268435454;
	add.s32 	%r149, %r477, %r479;
	ld.shared.u16 	%rs3, [%r149];
	add.s16 	%rs22, %rs3, 1;
	st.shared.u16 	[%r149], %rs22;
	// begin inline asm
	shr.b32 %r383, %r875, %r430;
	// end inline asm
	and.b32  	%r480, %r371, %r383;
	shl.b32 	%r481, %r480, 10;
	and.b32  	%r482, %r481, 31744;
	add.s32 	%r483, %r100, %r482;
	shr.u32 	%r484, %r480, 4;
	and.b32  	%r485, %r484, 268435454;
	add.s32 	%r150, %r483, %r485;
	ld.shared.u16 	%rs4, [%r150];
	add.s16 	%rs23, %rs4, 1;
	st.shared.u16 	[%r150], %rs23;
	// begin inline asm
	shr.b32 %r386, %r874, %r430;
	// end inline asm
	and.b32  	%r486, %r371, %r386;
	shl.b32 	%r487, %r486, 10;
	and.b32  	%r488, %r487, 31744;
	add.s32 	%r489, %r100, %r488;
	shr.u32 	%r490, %r486, 4;
	and.b32  	%r491, %r490, 268435454;
	add.s32 	%r151, %r489, %r491;
	ld.shared.u16 	%rs5, [%r151];
	add.s16 	%rs24, %rs5, 1;
	st.shared.u16 	[%r151], %rs24;
	// begin inline asm
	shr.b32 %r389, %r873, %r430;
	// end inline asm
	and.b32  	%r492, %r371, %r389;
	shl.b32 	%r493, %r492, 10;
	and.b32  	%r494, %r493, 31744;
	add.s32 	%r495, %r100, %r494;
	shr.u32 	%r496, %r492, 4;
	and.b32  	%r497, %r496, 268435454;
	add.s32 	%r152, %r495, %r497;
	ld.shared.u16 	%rs6, [%r152];
	add.s16 	%rs25, %rs6, 1;
	st.shared.u16 	[%r152], %rs25;
	// begin inline asm
	shr.b32 %r392, %r872, %r430;
	// end inline asm
	and.b32  	%r498, %r371, %r392;
	shl.b32 	%r499, %r498, 10;
	and.b32  	%r500, %r499, 31744;
	add.s32 	%r501, %r100, %r500;
	shr.u32 	%r502, %r498, 4;
	and.b32  	%r503, %r502, 268435454;
	add.s32 	%r153, %r501, %r503;
	ld.shared.u16 	%rs7, [%r153];
	add.s16 	%rs26, %rs7, 1;
	st.shared.u16 	[%r153], %rs26;
	// begin inline asm
	shr.b32 %r395, %r871, %r430;
	// end inline asm
	and.b32  	%r504, %r371, %r395;
	shl.b32 	%r505, %r504, 10;
	and.b32  	%r506, %r505, 31744;
	add.s32 	%r507, %r100, %r506;
	shr.u32 	%r508, %r504, 4;
	and.b32  	%r509, %r508, 268435454;
	add.s32 	%r154, %r507, %r509;
	ld.shared.u16 	%rs8, [%r154];
	add.s16 	%rs27, %rs8, 1;
	st.shared.u16 	[%r154], %rs27;
	// begin inline asm
	shr.b32 %r398, %r870, %r430;
	// end inline asm
	and.b32  	%r510, %r371, %r398;
	shl.b32 	%r511, %r510, 10;
	and.b32  	%r512, %r511, 31744;
	add.s32 	%r513, %r100, %r512;
	shr.u32 	%r514, %r510, 4;
	and.b32  	%r515, %r514, 268435454;
	add.s32 	%r155, %r513, %r515;
	ld.shared.u16 	%rs9, [%r155];
	add.s16 	%rs28, %rs9, 1;
	st.shared.u16 	[%r155], %rs28;
	// begin inline asm
	shr.b32 %r401, %r869, %r430;
	// end inline asm
	and.b32  	%r516, %r371, %r401;
	shl.b32 	%r517, %r516, 10;
	and.b32  	%r518, %r517, 31744;
	add.s32 	%r519, %r100, %r518;
	shr.u32 	%r520, %r516, 4;
	and.b32  	%r521, %r520, 268435454;
	add.s32 	%r156, %r519, %r521;
	ld.shared.u16 	%rs10, [%r156];
	add.s16 	%rs29, %rs10, 1;
	st.shared.u16 	[%r156], %rs29;
	// begin inline asm
	shr.b32 %r404, %r868, %r430;
	// end inline asm
	and.b32  	%r522, %r371, %r404;
	shl.b32 	%r523, %r522, 10;
	and.b32  	%r524, %r523, 31744;
	add.s32 	%r525, %r100, %r524;
	shr.u32 	%r526, %r522, 4;
	and.b32  	%r527, %r526, 268435454;
	add.s32 	%r157, %r525, %r527;
	ld.shared.u16 	%rs11, [%r157];
	add.s16 	%rs30, %rs11, 1;
	st.shared.u16 	[%r157], %rs30;
	// begin inline asm
	shr.b32 %r407, %r867, %r430;
	// end inline asm
	and.b32  	%r528, %r371, %r407;
	shl.b32 	%r529, %r528, 10;
	and.b32  	%r530, %r529, 31744;
	add.s32 	%r531, %r100, %r530;
	shr.u32 	%r532, %r528, 4;
	and.b32  	%r533, %r532, 268435454;
	add.s32 	%r158, %r531, %r533;
	ld.shared.u16 	%rs12, [%r158];
	add.s16 	%rs31, %rs12, 1;
	st.shared.u16 	[%r158], %rs31;
	// begin inline asm
	shr.b32 %r410, %r866, %r430;
	// end inline asm
	and.b32  	%r534, %r371, %r410;
	shl.b32 	%r535, %r534, 10;
	and.b32  	%r536, %r535, 31744;
	add.s32 	%r537, %r100, %r536;
	shr.u32 	%r538, %r534, 4;
	and.b32  	%r539, %r538, 268435454;
	add.s32 	%r159, %r537, %r539;
	ld.shared.u16 	%rs13, [%r159];
	add.s16 	%rs32, %rs13, 1;
	st.shared.u16 	[%r159], %rs32;
	// begin inline asm
	shr.b32 %r413, %r865, %r430;
	// end inline asm
	and.b32  	%r540, %r371, %r413;
	shl.b32 	%r541, %r540, 10;
	and.b32  	%r542, %r541, 31744;
	add.s32 	%r543, %r100, %r542;
	shr.u32 	%r544, %r540, 4;
	and.b32  	%r545, %r544, 268435454;
	add.s32 	%r160, %r543, %r545;
	ld.shared.u16 	%rs14, [%r160];
	add.s16 	%rs33, %rs14, 1;
	st.shared.u16 	[%r160], %rs33;
	// begin inline asm
	shr.b32 %r416, %r864, %r430;
	// end inline asm
	and.b32  	%r546, %r371, %r416;
	shl.b32 	%r547, %r546, 10;
	and.b32  	%r548, %r547, 31744;
	add.s32 	%r549, %r100, %r548;
	shr.u32 	%r550, %r546, 4;
	and.b32  	%r551, %r550, 268435454;
	add.s32 	%r161, %r549, %r551;
	ld.shared.u16 	%rs15, [%r161];
	add.s16 	%rs34, %rs15, 1;
	st.shared.u16 	[%r161], %rs34;
	// begin inline asm
	shr.b32 %r419, %r863, %r430;
	// end inline asm
	and.b32  	%r552, %r371, %r419;
	shl.b32 	%r553, %r552, 10;
	and.b32  	%r554, %r553, 31744;
	add.s32 	%r555, %r100, %r554;
	shr.u32 	%r556, %r552, 4;
	and.b32  	%r557, %r556, 268435454;
	add.s32 	%r162, %r555, %r557;
	ld.shared.u16 	%rs16, [%r162];
	add.s16 	%rs35, %rs16, 1;
	st.shared.u16 	[%r162], %rs35;
	// begin inline asm
	shr.b32 %r422, %r862, %r430;
	// end inline asm
	and.b32  	%r558, %r371, %r422;
	shl.b32 	%r559, %r558, 10;
	and.b32  	%r560, %r559, 31744;
	add.s32 	%r561, %r100, %r560;
	shr.u32 	%r562, %r558, 4;
	and.b32  	%r563, %r562, 268435454;
	add.s32 	%r163, %r561, %r563;
	ld.shared.u16 	%rs17, [%r163];
	add.s16 	%rs36, %rs17, 1;
	st.shared.u16 	[%r163], %rs36;
	// begin inline asm
	shr.b32 %r425, %r861, %r430;
	// end inline asm
	and.b32  	%r564, %r371, %r425;
	shl.b32 	%r565, %r564, 10;
	and.b32  	%r566, %r565, 31744;
	add.s32 	%r567, %r100, %r566;
	shr.u32 	%r568, %r564, 4;
	and.b32  	%r569, %r568, 268435454;
	add.s32 	%r164, %r567, %r569;
	ld.shared.u16 	%rs18, [%r164];
	add.s16 	%rs37, %rs18, 1;
	st.shared.u16 	[%r164], %rs37;
	// begin inline asm
	shr.b32 %r428, %r860, %r430;
	// end inline asm
	and.b32  	%r570, %r371, %r428;
	shl.b32 	%r571, %r570, 10;
	and.b32  	%r572, %r571, 31744;
	add.s32 	%r573, %r100, %r572;
	shr.u32 	%r574, %r570, 4;
	and.b32  	%r575, %r574, 268435454;
	add.s32 	%r165, %r573, %r575;
	ld.shared.u16 	%rs19, [%r165];
	add.s16 	%rs38, %rs19, 1;
	st.shared.u16 	[%r165], %rs38;
	bar.sync 	0;
	ld.shared.u32 	%r166, [%r101];
	ld.shared.u32 	%r576, [%r101+4];
	ld.shared.u32 	%r577, [%r101+8];
	ld.shared.u32 	%r578, [%r101+12];
	ld.shared.u32 	%r579, [%r101+16];
	ld.shared.u32 	%r580, [%r101+20];
	ld.shared.u32 	%r581, [%r101+24];
	ld.shared.u32 	%r582, [%r101+28];
	ld.shared.u32 	%r583, [%r101+32];
	ld.shared.u32 	%r584, [%r101+36];
	ld.shared.u32 	%r585, [%r101+40];
	ld.shared.u32 	%r586, [%r101+44];
	ld.shared.u32 	%r587, [%r101+48];
	ld.shared.u32 	%r588, [%r101+52];
	ld.shared.u32 	%r589, [%r101+56];
	ld.shared.u32 	%r590, [%r101+60];
	ld.shared.u32 	%r591, [%r101+64];
	ld.shared.u32 	%r592, [%r101+68];
	ld.shared.u32 	%r593, [%r101+72];
	ld.shared.u32 	%r594, [%r101+76];
	ld.shared.u32 	%r595, [%r101+80];
	ld.shared.u32 	%r596, [%r101+84];
	ld.shared.u32 	%r597, [%r101+88];
	ld.shared.u32 	%r598, [%r101+92];
	ld.shared.u32 	%r599, [%r101+96];
	ld.shared.u32 	%r600, [%r101+100];
	ld.shared.u32 	%r601, [%r101+104];
	ld.shared.u32 	%r602, [%r101+108];
	ld.shared.u32 	%r603, [%r101+112];
	ld.shared.u32 	%r604, [%r101+116];
	ld.shared.u32 	%r605, [%r101+120];
	ld.shared.u32 	%r606, [%r101+124];
	ld.shared.u32 	%r607, [%r101+128];
	add.s32 	%r167, %r576, %r166;
	add.s32 	%r168, %r577, %r167;
	add.s32 	%r169, %r578, %r168;
	add.s32 	%r170, %r579, %r169;
	add.s32 	%r171, %r580, %r170;
	add.s32 	%r172, %r581, %r171;
	add.s32 	%r173, %r582, %r172;
	add.s32 	%r174, %r583, %r173;
	add.s32 	%r175, %r584, %r174;
	add.s32 	%r176, %r585, %r175;
	add.s32 	%r177, %r586, %r176;
	add.s32 	%r178, %r587, %r177;
	add.s32 	%r179, %r588, %r178;
	add.s32 	%r180, %r589, %r179;
	add.s32 	%r181, %r590, %r180;
	add.s32 	%r182, %r591, %r181;
	add.s32 	%r183, %r592, %r182;
	add.s32 	%r184, %r593, %r183;
	add.s32 	%r185, %r594, %r184;
	add.s32 	%r186, %r595, %r185;
	add.s32 	%r187, %r596, %r186;
	add.s32 	%r188, %r597, %r187;
	add.s32 	%r189, %r598, %r188;
	add.s32 	%r190, %r599, %r189;
	add.s32 	%r191, %r600, %r190;
	add.s32 	%r192, %r601, %r191;
	add.s32 	%r193, %r602, %r192;
	add.s32 	%r194, %r603, %r193;
	add.s32 	%r195, %r604, %r194;
	add.s32 	%r196, %r605, %r195;
	add.s32 	%r197, %r606, %r196;
	add.s32 	%r436, %r607, %r197;
	// begin inline asm
	mov.u32 %r431, %laneid;
	// end inline asm
	mov.b32 	%r434, 1;
	mov.b32 	%r461, -1;
	// begin inline asm
	{  .reg .u32 r0;  .reg .pred p;  shfl.sync.up.b32 r0|p, %r436, %r434, %r459, %r461;  @p add.u32 r0, r0, %r436;  mov.u32 %r432, r0;}
	// end inline asm
	mov.b32 	%r440, 2;
	// begin inline asm
	{  .reg .u32 r0;  .reg .pred p;  shfl.sync.up.b32 r0|p, %r432, %r440, %r459, %r461;  @p add.u32 r0, r0, %r432;  mov.u32 %r438, r0;}
	// end inline asm
	mov.b32 	%r446, 4;
	// begin inline asm
	{  .reg .u32 r0;  .reg .pred p;  shfl.sync.up.b32 r0|p, %r438, %r446, %r459, %r461;  @p add.u32 r0, r0, %r438;  mov.u32 %r444, r0;}
	// end inline asm
	mov.b32 	%r452, 8;
	// begin inline asm
	{  .reg .u32 r0;  .reg .pred p;  shfl.sync.up.b32 r0|p, %r444, %r452, %r459, %r461;  @p add.u32 r0, r0, %r444;  mov.u32 %r450, r0;}
	// end inline asm
	mov.b32 	%r458, 16;
	// begin inline asm
	{  .reg .u32 r0;  .reg .pred p;  shfl.sync.up.b32 r0|p, %r450, %r458, %r459, %r461;  @p add.u32 r0, r0, %r450;  mov.u32 %r456, r0;}
	// end inline asm
	setp.ne.s32 	%p41, %r431, 31;
	@%p41 bra 	$L__BB21_79;
	st.shared.u32 	[%r102], %r456;
$L__BB21_79:
	sub.s32 	%r608, %r456, %r436;
	setp.gt.u32 	%p42, %r2, 31;
	setp.eq.s32 	%p43, %r99, 7;
	setp.eq.s32 	%p44, %r99, 6;
	setp.eq.s32 	%p45, %r99, 5;
	setp.eq.s32 	%p46, %r99, 4;
	setp.eq.s32 	%p47, %r99, 3;
	setp.eq.s32 	%p48, %r99, 2;
	setp.eq.s32 	%p49, %r99, 1;
	bar.sync 	0;
	ld.shared.v4.u32 	{%r609, %r610, %r611, %r612}, [_ZZN3cub18CUB_300001_SM_10006detail10radix_sort31DeviceRadixSortSingleTileKernelINS1_5radix10policy_hubIiiyE10Policy1000ELNS0_9SortOrderE0EiiyNS1_21identity_decomposer_tEEEvPKT1_PSA_PKT2_PSE_T3_iiT4_E12temp_storage+33792];
	selp.b32 	%r613, %r609, %r898, %p49;
	add.s32 	%r614, %r610, %r609;
	selp.b32 	%r615, %r614, %r613, %p48;
	add.s32 	%r616, %r614, %r611;
	selp.b32 	%r617, %r616, %r615, %p47;
	add.s32 	%r618, %r616, %r612;
	selp.b32 	%r619, %r618, %r617, %p46;
	ld.shared.v4.u32 	{%r620, %r621, %r622, %r623}, [_ZZN3cub18CUB_300001_SM_10006detail10radix_sort31DeviceRadixSortSingleTileKernelINS1_5radix10policy_hubIiiyE10Policy1000ELNS0_9SortOrderE0EiiyNS1_21identity_decomposer_tEEEvPKT1_PSA_PKT2_PSE_T3_iiT4_E12temp_storage+33808];
	add.s32 	%r624, %r618, %r620;
	selp.b32 	%r625, %r624, %r619, %p45;
	add.s32 	%r626, %r624, %r621;
	selp.b32 	%r627, %r626, %r625, %p44;
	add.s32 	%r628, %r626, %r622;
	selp.b32 	%r898, %r628, %r627, %p43;
	add.s32 	%r202, %r628, %r623;
	setp.ne.s32 	%p50, %r431, 0;
	selp.b32 	%r629, %r608, 0, %p50;
	add.s32 	%r630, %r898, %r629;
	or.pred  	%p51, %p42, %p50;
	selp.b32 	%r899, %r630, %r608, %p42;
	@%p51 bra 	$L__BB21_81;
	shl.b32 	%r899, %r202, 16;
	st.shared.u32 	[_ZZN3cub18CUB_300001_SM_10006detail10radix_sort31DeviceRadixSortSingleTileKernelINS1_5radix10policy_hubIiiyE10Policy1000ELNS0_9SortOrderE0EiiyNS1_21identity_decomposer_tEEEvPKT1_PSA_PKT2_PSE_T3_iiT4_E12temp_storage+33832], %r899;
$L__BB21_81:
	setp.eq.s32 	%p52, %r2, 0;
	bar.sync 	0;
	ld.shared.u32 	%r631, [_ZZN3cub18CUB_300001_SM_10006detail10radix_sort31DeviceRadixSortSingleTileKernelINS1_5radix10policy_hubIiiyE10Policy1000ELNS0_9SortOrderE0EiiyNS1_21identity_decomposer_tEEEvPKT1_PSA_PKT2_PSE_T3_iiT4_E12temp_storage+33832];
	selp.b32 	%r632, 0, %r631, %p52;
	add.s32 	%r633, %r899, %r632;
	add.s32 	%r634, %r166, %r633;
	add.s32 	%r635, %r167, %r633;
	add.s32 	%r636, %r168, %r633;
	add.s32 	%r637, %r169, %r633;
	add.s32 	%r638, %r170, %r633;
	add.s32 	%r639, %r171, %r633;
	add.s32 	%r640, %r172, %r633;
	add.s32 	%r641, %r173, %r633;
	add.s32 	%r642, %r174, %r633;
	add.s32 	%r643, %r175, %r633;
	add.s32 	%r644, %r176, %r633;
	add.s32 	%r645, %r177, %r633;
	add.s32 	%r646, %r178, %r633;
	add.s32 	%r647, %r179, %r633;
	add.s32 	%r648, %r180, %r633;
	add.s32 	%r649, %r181, %r633;
	add.s32 	%r650, %r182, %r633;
	add.s32 	%r651, %r183, %r633;
	add.s32 	%r652, %r184, %r633;
	add.s32 	%r653, %r185, %r633;
	add.s32 	%r654, %r186, %r633;
	add.s32 	%r655, %r187, %r633;
	add.s32 	%r656, %r188, %r633;
	add.s32 	%r657, %r189, %r633;
	add.s32 	%r658, %r190, %r633;
	add.s32 	%r659, %r191, %r633;
	add.s32 	%r660, %r192, %r633;
	add.s32 	%r661, %r193, %r633;
	add.s32 	%r662, %r194, %r633;
	add.s32 	%r663, %r195, %r633;
	add.s32 	%r664, %r196, %r633;
	add.s32 	%r665, %r197, %r633;
	st.shared.u32 	[%r101], %r633;
	st.shared.u32 	[%r101+4], %r634;
	st.shared.u32 	[%r101+8], %r635;
	st.shared.u32 	[%r101+12], %r636;
	st.shared.u32 	[%r101+16], %r637;
	st.shared.u32 	[%r101+20], %r638;
	st.shared.u32 	[%r101+24], %r639;
	st.shared.u32 	[%r101+28], %r640;
	st.shared.u32 	[%r101+32], %r641;
	st.shared.u32 	[%r101+36], %r642;
	st.shared.u32 	[%r101+40], %r643;
	st.shared.u32 	[%r101+44], %r644;
	st.shared.u32 	[%r101+48], %r645;
	st.shared.u32 	[%r101+52], %r646;
	st.shared.u32 	[%r101+56], %r647;
	st.shared.u32 	[%r101+60], %r648;
	st.shared.u32 	[%r101+64], %r649;
	st.shared.u32 	[%r101+68], %r650;
	st.shared.u32 	[%r101+72], %r651;
	st.shared.u32 	[%r101+76], %r652;
	st.shared.u32 	[%r101+80], %r653;
	st.shared.u32 	[%r101+84], %r654;
	st.shared.u32 	[%r101+88], %r655;
	st.shared.u32 	[%r101+92], %r656;
	st.shared.u32 	[%r101+96], %r657;
	st.shared.u32 	[%r101+100], %r658;
	st.shared.u32 	[%r101+104], %r659;
	st.shared.u32 	[%r101+108], %r660;
	st.shared.u32 	[%r101+112], %r661;
	st.shared.u32 	[%r101+116], %r662;
	st.shared.u32 	[%r101+120], %r663;
	st.shared.u32 	[%r101+124], %r664;
	st.shared.u32 	[%r101+128], %r665;
	bar.sync 	0;
	cvt.u32.u16 	%r666, %rs1;
	ld.shared.u16 	%r667, [%r147];
	add.s32 	%r206, %r667, %r666;
	cvt.u32.u16 	%r668, %rs2;
	ld.shared.u16 	%r669, [%r148];
	add.s32 	%r207, %r669, %r668;
	cvt.u32.u16 	%r670, %rs3;
	ld.shared.u16 	%r671, [%r149];
	add.s32 	%r208, %r671, %r670;
	cvt.u32.u16 	%r672, %rs4;
	ld.shared.u16 	%r673, [%r150];
	add.s32 	%r209, %r673, %r672;
	cvt.u32.u16 	%r674, %rs5;
	ld.shared.u16 	%r675, [%r151];
	add.s32 	%r210, %r675, %r674;
	cvt.u32.u16 	%r676, %rs6;
	ld.shared.u16 	%r677, [%r152];
	add.s32 	%r211, %r677, %r676;
	cvt.u32.u16 	%r678, %rs7;
	ld.shared.u16 	%r679, [%r153];
	add.s32 	%r212, %r679, %r678;
	cvt.u32.u16 	%r680, %rs8;
	ld.shared.u16 	%r681, [%r154];
	add.s32 	%r213, %r681, %r680;
	cvt.u32.u16 	%r682, %rs9;
	ld.shared.u16 	%r683, [%r155];
	add.s32 	%r214, %r683, %r682;
	cvt.u32.u16 	%r684, %rs10;
	ld.shared.u16 	%r685, [%r156];
	add.s32 	%r215, %r685, %r684;
	cvt.u32.u16 	%r686, %rs11;
	ld.shared.u16 	%r687, [%r157];
	add.s32 	%r216, %r687, %r686;
	cvt.u32.u16 	%r688, %rs12;
	ld.shared.u16 	%r689, [%r158];
	add.s32 	%r217, %r689, %r688;
	cvt.u32.u16 	%r690, %rs13;
	ld.shared.u16 	%r691, [%r159];
	add.s32 	%r218, %r691, %r690;
	cvt.u32.u16 	%r692, %rs14;
	ld.shared.u16 	%r693, [%r160];
	add.s32 	%r219, %r693, %r692;
	cvt.u32.u16 	%r694, %rs15;
	ld.shared.u16 	%r695, [%r161];
	add.s32 	%r220, %r695, %r694;
	cvt.u32.u16 	%r696, %rs16;
	ld.shared.u16 	%r697, [%r162];
	add.s32 	%r221, %r697, %r696;
	cvt.u32.u16 	%r698, %rs17;
	ld.shared.u16 	%r699, [%r163];
	add.s32 	%r222, %r699, %r698;
	cvt.u32.u16 	%r700, %rs18;
	ld.shared.u16 	%r701, [%r164];
	add.s32 	%r223, %r701, %r700;
	cvt.u32.u16 	%r702, %rs19;
	ld.shared.u16 	%r703, [%r165];
	add.s32 	%r224, %r703, %r702;
	bar.sync 	0;
	setp.lt.s32 	%p53, %r859, %r304;
	@%p53 bra 	$L__BB21_121;
	cvt.u64.u32 	%rd15, %r2;
	shl.b32 	%r704, %r206, 2;
	mov.u32 	%r705, _ZZN3cub18CUB_300001_SM_10006detail10radix_sort31DeviceRadixSortSingleTileKernelINS1_5radix10policy_hubIiiyE10Policy1000ELNS0_9SortOrderE0EiiyNS1_21identity_decomposer_tEEEvPKT1_PSA_PKT2_PSE_T3_iiT4_E12temp_storage;
	add.s32 	%r706, %r705, %r704;
	st.shared.u32 	[%r706], %r878;
	shl.b32 	%r707, %r207, 2;
	add.s32 	%r708, %r705, %r707;
	st.shared.u32 	[%r708], %r877;
	shl.b32 	%r709, %r208, 2;
	add.s32 	%r710, %r705, %r709;
	st.shared.u32 	[%r710], %r876;
	shl.b32 	%r711, %r209, 2;
	add.s32 	%r712, %r705, %r711;
	st.shared.u32 	[%r712], %r875;
	shl.b32 	%r713, %r210, 2;
	add.s32 	%r714, %r705, %r713;
	st.shared.u32 	[%r714], %r874;
	shl.b32 	%r715, %r211, 2;
	add.s32 	%r716, %r705, %r715;
	st.shared.u32 	[%r716], %r873;
	shl.b32 	%r717, %r212, 2;
	add.s32 	%r718, %r705, %r717;
	st.shared.u32 	[%r718], %r872;
	shl.b32 	%r719, %r213, 2;
	add.s32 	%r720, %r705, %r719;
	st.shared.u32 	[%r720], %r871;
	shl.b32 	%r721, %r214, 2;
	add.s32 	%r722, %r705, %r721;
	st.shared.u32 	[%r722], %r870;
	shl.b32 	%r723, %r215, 2;
	add.s32 	%r724, %r705, %r723;
	st.shared.u32 	[%r724], %r869;
	shl.b32 	%r725, %r216, 2;
	add.s32 	%r726, %r705, %r725;
	st.shared.u32 	[%r726], %r868;
	shl.b32 	%r727, %r217, 2;
	add.s32 	%r728, %r705, %r727;
	st.shared.u32 	[%r728], %r867;
	shl.b32 	%r729, %r218, 2;
	add.s32 	%r730, %r705, %r729;
	st.shared.u32 	[%r730], %r866;
	shl.b32 	%r731, %r219, 2;
	add.s32 	%r732, %r705, %r731;
	st.shared.u32 	[%r732], %r865;
	shl.b32 	%r733, %r220, 2;
	add.s32 	%r734, %r705, %r733;
	st.shared.u32 	[%r734], %r864;
	shl.b32 	%r735, %r221, 2;
	add.s32 	%r736, %r705, %r735;
	st.shared.u32 	[%r736], %r863;
	shl.b32 	%r737, %r222, 2;
	add.s32 	%r738, %r705, %r737;
	st.shared.u32 	[%r738], %r862;
	shl.b32 	%r739, %r223, 2;
	add.s32 	%r740, %r705, %r739;
	st.shared.u32 	[%r740], %r861;
	shl.b32 	%r741, %r224, 2;
	add.s32 	%r742, %r705, %r741;
	st.shared.u32 	[%r742], %r860;
	bar.sync 	0;
	mad.lo.s32 	%r225, %r2, -72, %r103;
	ld.shared.u32 	%r226, [%r225];
	ld.shared.u32 	%r227, [%r225+1024];
	ld.shared.u32 	%r228, [%r225+2048];
	ld.shared.u32 	%r229, [%r225+3072];
	ld.shared.u32 	%r230, [%r225+4096];
	ld.shared.u32 	%r231, [%r225+5120];
	ld.shared.u32 	%r232, [%r225+6144];
	ld.shared.u32 	%r233, [%r225+7168];
	ld.shared.u32 	%r234, [%r225+8192];
	ld.shared.u32 	%r235, [%r225+9216];
	ld.shared.u32 	%r236, [%r225+10240];
	ld.shared.u32 	%r237, [%r225+11264];
	ld.shared.u32 	%r238, [%r225+12288];
	ld.shared.u32 	%r239, [%r225+13312];
	ld.shared.u32 	%r240, [%r225+14336];
	ld.shared.u32 	%r241, [%r225+15360];
	ld.shared.u32 	%r242, [%r225+16384];
	ld.shared.u32 	%r243, [%r225+17408];
	ld.shared.u32 	%r244, [%r225+18432];
	bar.sync 	0;
	st.shared.u32 	[%r706], %r897;
	st.shared.u32 	[%r708], %r896;
	st.shared.u32 	[%r710], %r895;
	st.shared.u32 	[%r712], %r894;
	st.shared.u32 	[%r714], %r893;
	st.shared.u32 	[%r716], %r892;
	st.shared.u32 	[%r718], %r891;
	st.shared.u32 	[%r720], %r890;
	st.shared.u32 	[%r722], %r889;
	st.shared.u32 	[%r724], %r888;
	st.shared.u32 	[%r726], %r887;
	st.shared.u32 	[%r728], %r886;
	st.shared.u32 	[%r730], %r885;
	st.shared.u32 	[%r732], %r884;
	st.shared.u32 	[%r734], %r883;
	st.shared.u32 	[%r736], %r882;
	st.shared.u32 	[%r738], %r881;
	st.shared.u32 	[%r740], %r880;
	st.shared.u32 	[%r742], %r879;
	bar.sync 	0;
	ld.shared.u32 	%r245, [%r225+1024];
	ld.shared.u32 	%r246, [%r225+2048];
	ld.shared.u32 	%r247, [%r225+3072];
	ld.shared.u32 	%r248, [%r225+4096];
	ld.shared.u32 	%r249, [%r225+5120];
	ld.shared.u32 	%r250, [%r225+6144];
	ld.shared.u32 	%r251, [%r225+7168];
	ld.shared.u32 	%r252, [%r225+8192];
	ld.shared.u32 	%r253, [%r225+9216];
	ld.shared.u32 	%r254, [%r225+10240];
	ld.shared.u32 	%r255, [%r225+11264];
	ld.shared.u32 	%r256, [%r225+12288];
	ld.shared.u32 	%r257, [%r225+13312];
	ld.shared.u32 	%r258, [%r225+14336];
	ld.shared.u32 	%r259, [%r225+15360];
	ld.shared.u32 	%r260, [%r225+16384];
	ld.shared.u32 	%r261, [%r225+17408];
	ld.shared.u32 	%r262, [%r225+18432];
	setp.gt.u64 	%p54, %rd2, %rd15;
	cvta.to.global.u64 	%rd16, %rd6;
	mul.wide.u32 	%rd17, %r2, 4;
	add.s64 	%rd4, %rd16, %rd17;
	cvta.to.global.u64 	%rd18, %rd8;
	add.s64 	%rd5, %rd18, %rd17;
	@%p54 bra 	$L__BB21_83;
	bra.uni 	$L__BB21_84;
$L__BB21_83:
	xor.b32  	%r743, %r226, -2147483648;
	ld.shared.u32 	%r744, [%r225];
	st.global.u32 	[%rd4], %r743;
	st.global.u32 	[%rd5], %r744;
$L__BB21_84:
	add.s32 	%r745, %r2, 256;
	cvt.u64.u32 	%rd19, %r745;
	setp.le.u64 	%p55, %rd2, %rd19;
	@%p55 bra 	$L__BB21_86;
	xor.b32  	%r746, %r227, -2147483648;
	st.global.u32 	[%rd4+1024], %r746;
	st.global.u32 	[%rd5+1024], %r245;
$L__BB21_86:
	add.s32 	%r747, %r2, 512;
	cvt.u64.u32 	%rd20, %r747;
	setp.le.u64 	%p56, %rd2, %rd20;
	@%p56 bra 	$L__BB21_88;
	xor.b32  	%r748, %r228, -2147483648;
	st.global.u32 	[%rd4+2048], %r748;
	st.global.u32 	[%rd5+2048], %r246;
$L__BB21_88:
	add.s32 	%r749, %r2, 768;
	cvt.u64.u32 	%rd21, %r749;
	setp.le.u64 	%p57, %rd2, %rd21;
	@%p57 bra 	$L__BB21_90;
	xor.b32  	%r750, %r229, -2147483648;
	st.global.u32 	[%rd4+3072], %r750;
	st.global.u32 	[%rd5+3072], %r247;
$L__BB21_90:
	or.b32  	%r751, %r2, 1024;
	cvt.u64.u32 	%rd22, %r751;
	setp.le.u64 	%p58, %rd2, %rd22;
	@%p58 bra 	$L__BB21_92;
	xor.b32  	%r752, %r230, -2147483648;
	st.global.u32 	[%rd4+4096], %r752;
	st.global.u32 	[%rd5+4096], %r248;
$L__BB21_92:
	add.s32 	%r753, %r2, 1280;
	cvt.u64.u32 	%rd23, %r753;
	setp.le.u64 	%p59, %rd2, %rd23;
	@%p59 bra 	$L__BB21_94;
	xor.b32  	%r754, %r231, -2147483648;
	st.global.u32 	[%rd4+5120], %r754;
	st.global.u32 	[%rd5+5120], %r249;
$L__BB21_94:
	add.s32 	%r755, %r2, 1536;
	cvt.u64.u32 	%rd24, %r755;
	setp.le.u64 	%p60, %rd2, %rd24;
	@%p60 bra 	$L__BB21_96;
	xor.b32  	%r756, %r232, -2147483648;
	st.global.u32 	[%rd4+6144], %r756;
	st.global.u32 	[%rd5+6144], %r250;
$L__BB21_96:
	add.s32 	%r757, %r2, 1792;
	cvt.u64.u32 	%rd25, %r757;
	setp.le.u64 	%p61, %rd2, %rd25;
	@%p61 bra 	$L__BB21_98;
	xor.b32  	%r758, %r233, -2147483648;
	st.global.u32 	[%rd4+7168], %r758;
	st.global.u32 	[%rd5+7168], %r251;
$L__BB21_98:
	or.b32  	%r759, %r2, 2048;
	cvt.u64.u32 	%rd26, %r759;
	setp.le.u64 	%p62, %rd2, %rd26;
	@%p62 bra 	$L__BB21_100;
	xor.b32  	%r760, %r234, -2147483648;
	st.global.u32 	[%rd4+8192], %r760;
	st.global.u32 	[%rd5+8192], %r252;
$L__BB21_100:
	add.s32 	%r761, %r2, 2304;
	cvt.u64.u32 	%rd27, %r761;
	setp.le.u64 	%p63, %rd2, %rd27;
	@%p63 bra 	$L__BB21_102;
	xor.b32  	%r762, %r235, -2147483648;
	st.global.u32 	[%rd4+9216], %r762;
	st.global.u32 	[%rd5+9216], %r253;
$L__BB21_102:
	add.s32 	%r763, %r2, 2560;
	cvt.u64.u32 	%rd28, %r763;
	setp.le.u64 	%p64, %rd2, %rd28;
	@%p64 bra 	$L__BB21_104;
	xor.b32  	%r764, %r236, -2147483648;
	st.global.u32 	[%rd4+10240], %r764;
	st.global.u32 	[%rd5+10240], %r254;
$L__BB21_104:
	add.s32 	%r765, %r2, 2816;
	cvt.u64.u32 	%rd29, %r765;
	setp.le.u64 	%p65, %rd2, %rd29;
	@%p65 bra 	$L__BB21_106;
	xor.b32  	%r766, %r237, -2147483648;
	st.global.u32 	[%rd4+11264], %r766;
	st.global.u32 	[%rd5+11264], %r255;
$L__BB21_106:
	or.b32  	%r767, %r2, 3072;
	cvt.u64.u32 	%rd30, %r767;
	setp.le.u64 	%p66, %rd2, %rd30;
	@%p66 bra 	$L__BB21_108;
	xor.b32  	%r768, %r238, -2147483648;
	st.global.u32 	[%rd4+12288], %r768;
	st.global.u32 	[%rd5+12288], %r256;
$L__BB21_108:
	add.s32 	%r769, %r2, 3328;
	cvt.u64.u32 	%rd31, %r769;
	setp.le.u64 	%p67, %rd2, %rd31;
	@%p67 bra 	$L__BB21_110;
	xor.b32  	%r770, %r239, -2147483648;
	st.global.u32 	[%rd4+13312], %r770;
	st.global.u32 	[%rd5+13312], %r257;
$L__BB21_110:
	add.s32 	%r771, %r2, 3584;
	cvt.u64.u32 	%rd32, %r771;
	setp.le.u64 	%p68, %rd2, %rd32;
	@%p68 bra 	$L__BB21_112;
	xor.b32  	%r772, %r240, -2147483648;
	st.global.u32 	[%rd4+14336], %r772;
	st.global.u32 	[%rd5+14336], %r258;
$L__BB21_112:
	add.s32 	%r773, %r2, 3840;
	cvt.u64.u32 	%rd33, %r773;
	setp.le.u64 	%p69, %rd2, %rd33;
	@%p69 bra 	$L__BB21_114;
	xor.b32  	%r774, %r241, -2147483648;
	st.global.u32 	[%rd4+15360], %r774;
	st.global.u32 	[%rd5+15360], %r259;
$L__BB21_114:
	or.b32  	%r775, %r2, 4096;
	cvt.u64.u32 	%rd34, %r775;
	setp.le.u64 	%p70, %rd2, %rd34;
	@%p70 bra 	$L__BB21_116;
	xor.b32  	%r776, %r242, -2147483648;
	st.global.u32 	[%rd4+16384], %r776;
	st.global.u32 	[%rd5+16384], %r260;
$L__BB21_116:
	add.s32 	%r777, %r2, 4352;
	cvt.u64.u32 	%rd35, %r777;
	setp.le.u64 	%p71, %rd2, %rd35;
	@%p71 bra 	$L__BB21_118;
	xor.b32  	%r778, %r243, -2147483648;
	st.global.u32 	[%rd4+17408], %r778;
	st.global.u32 	[%rd5+17408], %r261;
$L__BB21_118:
	add.s32 	%r779, %r2, 4608;
	cvt.u64.u32 	%rd36, %r779;
	setp.le.u64 	%p72, %rd2, %rd36;
	@%p72 bra 	$L__BB21_120;
	xor.b32  	%r780, %r244, -2147483648;
	st.global.u32 	[%rd4+18432], %r780;
	st.global.u32 	[%rd5+18432], %r262;
$L__BB21_120:
	ret;
$L__BB21_121:
	shl.b32 	%r781, %r206, 2;
	mov.u32 	%r782, _ZZN3cub18CUB_300001_SM_10006detail10radix_sort31DeviceRadixSortSingleTileKernelINS1_5radix10policy_hubIiiyE10Policy1000ELNS0_9SortOrderE0EiiyNS1_21identity_decomposer_tEEEvPKT1_PSA_PKT2_PSE_T3_iiT4_E12temp_storage;
	add.s32 	%r783, %r782, %r781;
	st.shared.u32 	[%r783], %r878;
	shl.b32 	%r784, %r207, 2;
	add.s32 	%r785, %r782, %r784;
	st.shared.u32 	[%r785], %r877;
	shl.b32 	%r786, %r208, 2;
	add.s32 	%r787, %r782, %r786;
	st.shared.u32 	[%r787], %r876;
	shl.b32 	%r788, %r209, 2;
	add.s32 	%r789, %r782, %r788;
	st.shared.u32 	[%r789], %r875;
	shl.b32 	%r790, %r210, 2;
	add.s32 	%r791, %r782, %r790;
	st.shared.u32 	[%r791], %r874;
	shl.b32 	%r792, %r211, 2;
	add.s32 	%r793, %r782, %r792;
	st.shared.u32 	[%r793], %r873;
	shl.b32 	%r794, %r212, 2;
	add.s32 	%r795, %r782, %r794;
	st.shared.u32 	[%r795], %r872;
	shl.b32 	%r796, %r213, 2;
	add.s32 	%r797, %r782, %r796;
	st.shared.u32 	[%r797], %r871;
	shl.b32 	%r798, %r214, 2;
	add.s32 	%r799, %r782, %r798;
	st.shared.u32 	[%r799], %r870;
	shl.b32 	%r800, %r215, 2;
	add.s32 	%r801, %r782, %r800;
	st.shared.u32 	[%r801], %r869;
	shl.b32 	%r802, %r216, 2;
	add.s32 	%r803, %r782, %r802;
	st.shared.u32 	[%r803], %r868;
	shl.b32 	%r804, %r217, 2;
	add.s32 	%r805, %r782, %r804;
	st.shared.u32 	[%r805], %r867;
	shl.b32 	%r806, %r218, 2;
	add.s32 	%r807, %r782, %r806;
	st.shared.u32 	[%r807], %r866;
	shl.b32 	%r808, %r219, 2;
	add.s32 	%r809, %r782, %r808;
	st.shared.u32 	[%r809], %r865;
	shl.b32 	%r810, %r220, 2;
	add.s32 	%r811, %r782, %r810;
	st.shared.u32 	[%r811], %r864;
	shl.b32 	%r812, %r221, 2;
	add.s32 	%r813, %r782, %r812;
	st.shared.u32 	[%r813], %r863;
	shl.b32 	%r814, %r222, 2;
	add.s32 	%r815, %r782, %r814;
	st.shared.u32 	[%r815], %r862;
	shl.b32 	%r816, %r223, 2;
	add.s32 	%r817, %r782, %r816;
	st.shared.u32 	[%r817], %r861;
	shl.b32 	%r818, %r224, 2;
	add.s32 	%r819, %r782, %r818;
	st.shared.u32 	[%r819], %r860;
	bar.sync 	0;
	ld.shared.u32 	%r878, [%r103];
	ld.shared.u32 	%r877, [%r103+4];
	ld.shared.u32 	%r876, [%r103+8];
	ld.shared.u32 	%r875, [%r103+12];
	ld.shared.u32 	%r874, [%r103+16];
	ld.shared.u32 	%r873, [%r103+20];
	ld.shared.u32 	%r872, [%r103+24];
	ld.shared.u32 	%r871, [%r103+28];
	ld.shared.u32 	%r870, [%r103+32];
	ld.shared.u32 	%r869, [%r103+36];
	ld.shared.u32 	%r868, [%r103+40];
	ld.shared.u32 	%r867, [%r103+44];
	ld.shared.u32 	%r866, [%r103+48];
	ld.shared.u32 	%r865, [%r103+52];
	ld.shared.u32 	%r864, [%r103+56];
	ld.shared.u32 	%r863, [%r103+60];
	ld.shared.u32 	%r862, [%r103+64];
	ld.shared.u32 	%r861, [%r103+68];
	ld.shared.u32 	%r860, [%r103+72];
	bar.sync 	0;
	st.shared.u32 	[%r783], %r897;
	st.shared.u32 	[%r785], %r896;
	st.shared.u32 	[%r787], %r895;
	st.shared.u32 	[%r789], %r894;
	st.shared.u32 	[%r791], %r893;
	st.shared.u32 	[%r793], %r892;
	st.shared.u32 	[%r795], %r891;
	st.shared.u32 	[%r797], %r890;
	st.shared.u32 	[%r799], %r889;
	st.shared.u32 	[%r801], %r888;
	st.shared.u32 	[%r803], %r887;
	st.shared.u32 	[%r805], %r886;
	st.shared.u32 	[%r807], %r885;
	st.shared.u32 	[%r809], %r884;
	st.shared.u32 	[%r811], %r883;
	st.shared.u32 	[%r813], %r882;
	st.shared.u32 	[%r815], %r881;
	st.shared.u32 	[%r817], %r880;
	st.shared.u32 	[%r819], %r879;
	bar.sync 	0;
	ld.shared.u32 	%r897, [%r103];
	ld.shared.u32 	%r896, [%r103+4];
	ld.shared.u32 	%r895, [%r103+8];
	ld.shared.u32 	%r894, [%r103+12];
	ld.shared.u32 	%r893, [%r103+16];
	ld.shared.u32 	%r892, [%r103+20];
	ld.shared.u32 	%r891, [%r103+24];
	ld.shared.u32 	%r890, [%r103+28];
	ld.shared.u32 	%r889, [%r103+32];
	ld.shared.u32 	%r888, [%r103+36];
	ld.shared.u32 	%r887, [%r103+40];
	ld.shared.u32 	%r886, [%r103+44];
	ld.shared.u32 	%r885, [%r103+48];
	ld.shared.u32 	%r884, [%r103+52];
	ld.shared.u32 	%r883, [%r103+56];
	ld.shared.u32 	%r882, [%r103+60];
	ld.shared.u32 	%r881, [%r103+64];
	ld.shared.u32 	%r880, [%r103+68];
	ld.shared.u32 	%r879, [%r103+72];
	bar.sync 	0;
	add.s32 	%r859, %r859, 6;
	add.s32 	%r858, %r858, -6;
	bra.uni 	$L__BB21_77;

}
	// .globl	_ZN3cub18CUB_300001_SM_10006detail10radix_sort30DeviceRadixSortHistogramKernelINS1_5radix10policy_hubIiiyE10Policy1000ELNS0_9SortOrderE0EiyNS1_21identity_decomposer_tEEEvPT2_PKT1_SA_iiT3_
.visible .entry _ZN3cub18CUB_300001_SM_10006detail10radix_sort30DeviceRadixSortHistogramKernelINS1_5radix10policy_hubIiiyE10Policy1000ELNS0_9SortOrderE0EiyNS1_21identity_decomposer_tEEEvPT2_PKT1_SA_iiT3_(
	.param .u64 .ptr .align 1 _ZN3cub18CUB_300001_SM_10006detail10radix_sort30DeviceRadixSortHistogramKernelINS1_5radix10policy_hubIiiyE10Policy1000ELNS0_9SortOrderE0EiyNS1_21identity_decomposer_tEEEvPT2_PKT1_SA_iiT3__param_0,
	.param .u64 .ptr .align 1 _ZN3cub18CUB_300001_SM_10006detail10radix_sort30DeviceRadixSortHistogramKernelINS1_5radix10policy_hubIiiyE10Policy1000ELNS0_9SortOrderE0EiyNS1_21identity_decomposer_tEEEvPT2_PKT1_SA_iiT3__param_1,
	.param .u64 _ZN3cub18CUB_300001_SM_10006detail10radix_sort30DeviceRadixSortHistogramKernelINS1_5radix10policy_hubIiiyE10Policy1000ELNS0_9SortOrderE0EiyNS1_21identity_decomposer_tEEEvPT2_PKT1_SA_iiT3__param_2,
	.param .u32 _ZN3cub18CUB_300001_SM_10006detail10radix_sort30DeviceRadixSortHistogramKernelINS1_5radix10policy_hubIiiyE10Policy1000ELNS0_9SortOrderE0EiyNS1_21identity_decomposer_tEEEvPT2_PKT1_SA_iiT3__param_3,
	.param .u32 _ZN3cub18CUB_300001_SM_10006detail10radix_sort30DeviceRadixSortHistogramKernelINS1_5radix10policy_hubIiiyE10Policy1000ELNS0_9SortOrderE0EiyNS1_21identity_decomposer_tEEEvPT2_PKT1_SA_iiT3__param_4,
	.param .align 1 .b8 _ZN3cub18CUB_300001_SM_10006detail10radix_sort30DeviceRadixSortHistogramKernelINS1_5radix10policy_hubIiiyE10Policy1000ELNS0_9SortOrderE0EiyNS1_21identity_decomposer_tEEEvPT2_PKT1_SA_iiT3__param_5[1]
)
.maxntid 128
{
	.reg .pred 	%p<91>;
	.reg .b32 	%r<486>;
	.reg .b64 	%rd<137>;
	// demoted variable
	.shared .align 4 .b8 _ZZN3cub18CUB_300001_SM_10006detail10radix_sort30DeviceRadixSortHistogramKernelINS1_5radix10policy_hubIiiyE10Policy1000ELNS0_9SortOrderE0EiyNS1_21identity_decomposer_tEEEvPT2_PKT1_SA_iiT3_E12temp_storage[4096];
	ld.param.u64 	%rd18, [_ZN3cub18CUB_300001_SM_10006detail10radix_sort30DeviceRadixSortHistogramKernelINS1_5radix10policy_hubIiiyE10Policy1000ELNS0_9SortOrderE0EiyNS1_21identity_decomposer_tEEEvPT2_PKT1_SA_iiT3__param_0];
	ld.param.u64 	%rd19, [_ZN3cub18CUB_300001_SM_10006detail10radix_sort30DeviceRadixSortHistogramKernelINS1_5radix10policy_hubIiiyE10Policy1000ELNS0_9SortOrderE0EiyNS1_21identity_decomposer_tEEEvPT2_PKT1_SA_iiT3__param_1];
	ld.param.u64 	%rd17, [_ZN3cub18CUB_300001_SM_10006detail10radix_sort30DeviceRadixSortHistogramKernelINS1_5radix10policy_hubIiiyE10Policy1000ELNS0_9SortOrderE0EiyNS1_21identity_decomposer_tEEEvPT2_PKT1_SA_iiT3__param_2];
	ld.param.u32 	%r174, [_ZN3cub18CUB_300001_SM_10006detail10radix_sort30DeviceRadixSortHistogramKernelINS1_5radix10policy_hubIiiyE10Policy1000ELNS0_9SortOrderE0EiyNS1_21identity_decomposer_tEEEvPT2_PKT1_SA_iiT3__param_3];
	ld.param.u32 	%r175, [_ZN3cub18CUB_300001_SM_10006detail10radix_sort30DeviceRadixSortHistogramKernelINS1_5radix10policy_hubIiiyE10Policy1000ELNS0_9SortOrderE0EiyNS1_21identity_decomposer_tEEEvPT2_PKT1_SA_iiT3__param_4];
	cvta.to.global.u64 	%rd1, %rd19;
	cvta.to.global.u64 	%rd2, %rd18;
	setp.eq.s64 	%p2, %rd17, 0;
	@%p2 bra 	$L__BB22_153;
	sub.s32 	%r176, %r175, %r174;
	add.s32 	%r177, %r176, 7;
	shr.s32 	%r178, %r177, 31;
	shr.u32 	%r179, %r178, 29;
	add.s32 	%r180, %r177, %r179;
	shr.s32 	%r181, %r180, 3;
	mov.u32 	%r182, %tid.x;
	setp.gt.u32 	%p3, %r182, 255;
	setp.lt.s32 	%p4, %r177, 8;
	mov.u32 	%r183, %ctaid.x;
	shl.b32 	%r184, %r183, 11;
	cvt.u64.u32 	%rd3, %r184;
	mov.u32 	%r185, %nctaid.x;
	shl.b32 	%r186, %r185, 11;
	cvt.u64.u32 	%rd4, %r186;
	add.s32 	%r1, %r181, -1;
	and.b32  	%r2, %r181, 15;
	and.b32  	%r3, %r181, 7;
	add.s32 	%r4, %r3, -1;
	and.b32  	%r5, %r181, 3;
	or.pred  	%p1, %p3, %p4;
	shl.b32 	%r187, %r182, 2;
	mov.u32 	%r188, _ZZN3cub18CUB_300001_SM_10006detail10radix_sort30DeviceRadixSortHistogramKernelINS1_5radix10policy_hubIiiyE10Policy1000ELNS0_9SortOrderE0EiyNS1_21identity_decomposer_tEEEvPT2_PKT1_SA_iiT3_E12temp_storage;
	add.s32 	%r6, %r188, %r187;
	and.b32  	%r7, %r181, 268435440;
	cvt.u64.u32 	%rd5, %r182;
	add.s32 	%r8, %r182, 128;
	add.s32 	%r9, %r182, 256;
	add.s32 	%r10, %r182, 384;
	add.s32 	%r11, %r182, 512;
	add.s32 	%r12, %r182, 640;
	add.s32 	%r13, %r182, 768;
	or.b32  	%r14, %r182, 1024;
	add.s32 	%r15, %r182, 1920;
	and.b32  	%r16, %r181, 268435448;
	and.b32  	%r17, %r181, 1;
	neg.s32 	%r18, %r7;
	add.s32 	%r19, %r6, 8192;
	add.s64 	%rd21, %rd17, -1;
	shr.u64 	%rd22, %rd21, 30;
	add.s64 	%rd23, %rd22, 1;
	min.u64 	%rd6, %rd23, %rd17;
	mov.b64 	%rd135, 0;
$L__BB22_2:
	@%p1 bra 	$L__BB22_30;
	setp.lt.u32 	%p5, %r1, 15;
	mov.b32 	%r439, 0;
	@%p5 bra 	$L__BB22_6;
	mov.u32 	%r436, %r19;
	mov.u32 	%r437, %r18;
$L__BB22_5:
	.pragma "nounroll";
	mov.b32 	%r190, 0;
	st.shared.u32 	[%r436+-8192], %r190;
	st.shared.u32 	[%r436+-7168], %r190;
	st.shared.u32 	[%r436+-6144], %r190;
	st.shared.u32 	[%r436+-5120], %r190;
	st.shared.u32 	[%r436+-4096], %r190;
	st.shared.u32 	[%r436+-3072], %r190;
	st.shared.u32 	[%r436+-2048], %r190;
	st.shared.u32 	[%r436+-1024], %r190;
	st.shared.u32 	[%r436], %r190;
	st.shared.u32 	[%r436+1024], %r190;
	st.shared.u32 	[%r436+2048], %r190;
	st.shared.u32 	[%r436+3072], %r190;
	st.shared.u32 	[%r436+4096], %r190;
	st.shared.u32 	[%r436+5120], %r190;
	st.shared.u32 	[%r436+6144], %r190;
	st.shared.u32 	[%r436+7168], %r190;
	add.s32 	%r437, %r437, 16;
	add.s32 	%r436, %r436, 16384;
	setp.ne.s32 	%p6, %r437, 0;
	mov.u32 	%r439, %r7;
	@%p6 bra 	$L__BB22_5;
$L__BB22_6:
	add.s32 	%r25, %r2, -1;
	setp.eq.s32 	%p7, %r2, 0;
	@%p7 bra 	$L__BB22_16;
	setp.lt.u32 	%p8, %r25, 7;
	@%p8 bra 	$L__BB22_9;
	shl.b32 	%r191, %r439, 10;
	add.s32 	%r192, %r6, %r191;
	mov.b32 	%r193, 0;
	st.shared.u32 	[%r192], %r193;
	st.shared.u32 	[%r192+1024], %r193;
	st.shared.u32 	[%r192+2048], %r193;
	st.shared.u32 	[%r192+3072], %r193;
	st.shared.u32 	[%r192+4096], %r193;
	st.shared.u32 	[%r192+5120], %r193;
	st.shared.u32 	[%r192+6144], %r193;
	st.shared.u32 	[%r192+7168], %r193;
	add.s32 	%r439, %r439, 8;
$L__BB22_9:
	setp.eq.s32 	%p9, %r3, 0;
	@%p9 bra 	$L__BB22_16;
	setp.lt.u32 	%p10, %r4, 3;
	@%p10 bra 	$L__BB22_12;
	shl.b32 	%r194, %r439, 10;
	add.s32 	%r195, %r6, %r194;
	mov.b32 	%r196, 0;
	st.shared.u32 	[%r195], %r196;
	st.shared.u32 	[%r195+1024], %r196;
	st.shared.u32 	[%r195+2048], %r196;
	st.shared.u32 	[%r195+3072], %r196;
	add.s32 	%r439, %r439, 4;
$L__BB22_12:
	setp.eq.s32 	%p11, %r5, 0;
	@%p11 bra 	$L__BB22_16;
	setp.eq.s32 	%p12, %r5, 1;
	shl.b32 	%r197, %r439, 10;
	add.s32 	%r30, %r6, %r197;
	mov.b32 	%r198, 0;
	st.shared.u32 	[%r30], %r198;
	@%p12 bra 	$L__BB22_16;
	setp.eq.s32 	%p13, %r5, 2;
	mov.b32 	%r199, 0;
	st.shared.u32 	[%r30+1024], %r199;
	@%p13 bra 	$L__BB22_16;
	mov.b32 	%r200, 0;
	st.shared.u32 	[%r30+2048], %r200;
$L__BB22_16:
	cvt.u32.u64 	%r201, %rd5;
	setp.gt.u32 	%p14, %r201, 127;
	@%p14 bra 	$L__BB22_30;
	setp.lt.u32 	%p15, %r1, 15;
	mov.b32 	%r443, 0;
	@%p15 bra 	$L__BB22_20;
	mov.b32 	%r441, 0;
$L__BB22_19:
	.pragma "nounroll";
	shl.b32 	%r204, %r441, 10;
	add.s32 	%r205, %r6, %r204;
	mov.b32 	%r206, 0;
	st.shared.u32 	[%r205+512], %r206;
	st.shared.u32 	[%r205+1536], %r206;
	st.shared.u32 	[%r205+2560], %r206;
	st.shared.u32 	[%r205+3584], %r206;
	st.shared.u32 	[%r205+4608], %r206;
	st.shared.u32 	[%r205+5632], %r206;
	st.shared.u32 	[%r205+6656], %r206;
	st.shared.u32 	[%r205+7680], %r206;
	st.shared.u32 	[%r205+8704], %r206;
	st.shared.u32 	[%r205+9728], %r206;
	st.shared.u32 	[%r205+10752], %r206;
	st.shared.u32 	[%r205+11776], %r206;
	st.shared.u32 	[%r205+12800], %r206;
	st.shared.u32 	[%r205+13824], %r206;
	st.shared.u32 	[%r205+14848], %r206;
	st.shared.u32 	[%r205+15872], %r206;
	add.s32 	%r441, %r441, 16;
	setp.ne.s32 	%p16, %r441, %r7;
	mov.u32 	%r443, %r7;
	@%p16 bra 	$L__BB22_19;
$L__BB22_20:
	setp.eq.s32 	%p17, %r2, 0;
	@%p17 bra 	$L__BB22_30;
	setp.lt.u32 	%p18, %r25, 7;
	@%p18 bra 	$L__BB22_23;
	shl.b32 	%r207, %r443, 10;
	add.s32 	%r208, %r6, %r207;
	mov.b32 	%r209, 0;
	st.shared.u32 	[%r208+512], %r209;
	st.shared.u32 	[%r208+1536], %r209;
	st.shared.u32 	[%r208+2560], %r209;
	st.shared.u32 	[%r208+3584], %r209;
	st.shared.u32 	[%r208+4608], %r209;
	st.shared.u32 	[%r208+5632], %r209;
	st.shared.u32 	[%r208+6656], %r209;
	st.shared.u32 	[%r208+7680], %r209;
	add.s32 	%r443, %r443, 8;
$L__BB22_23:
	setp.eq.s32 	%p19, %r3, 0;
	@%p19 bra 	$L__BB22_30;
	setp.lt.u32 	%p20, %r4, 3;
	@%p20 bra 	$L__BB22_26;
	shl.b32 	%r210, %r443, 10;
	add.s32 	%r211, %r6, %r210;
	mov.b32 	%r212, 0;
	st.shared.u32 	[%r211+512], %r212;
	st.shared.u32 	[%r211+1536], %r212;
	st.shared.u32 	[%r211+2560], %r212;
	st.shared.u32 	[%r211+3584], %r212;
	add.s32 	%r443, %r443, 4;
$L__BB22_26:
	setp.eq.s32 	%p21, %r5, 0;
	@%p21 bra 	$L__BB22_30;
	setp.eq.s32 	%p22, %r5, 1;
	shl.b32 	%r213, %r443, 10;
	add.s32 	%r38, %r6, %r213;
	mov.b32 	%r214, 0;
	st.shared.u32 	[%r38+512], %r214;
	@%p22 bra 	$L__BB22_30;
	setp.eq.s32 	%p23, %r5, 2;
	mov.b32 	%r215, 0;
	st.shared.u32 	[%r38+1536], %r215;
	@%p23 bra 	$L__BB22_30;
	mov.b32 	%r216, 0;
	st.shared.u32 	[%r38+2560], %r216;
$L__BB22_30:
	bar.sync 	0;
	bar.sync 	0;
	shl.b64 	%rd8, %rd135, 30;
	sub.s64 	%rd24, %rd17, %rd8;
	min.u64 	%rd9, %rd24, 1073741824;
	setp.le.u64 	%p24, %rd9, %rd3;
	@%p24 bra 	$L__BB22_70;
	mov.u64 	%rd136, %rd3;
$L__BB22_32:
	add.s64 	%rd11, %rd136, %rd8;
	sub.s64 	%rd12, %rd17, %rd11;
	setp.lt.u64 	%p25, %rd12, 2048;
	@%p25 bra 	$L__BB22_34;
	add.s64 	%rd27, %rd11, %rd5;
	shl.b64 	%rd28, %rd27, 2;
	add.s64 	%rd29, %rd1, %rd28;
	ld.global.u32 	%r475, [%rd29];
	ld.global.u32 	%r474, [%rd29+512];
	ld.global.u32 	%r473, [%rd29+1024];
	ld.global.u32 	%r472, [%rd29+1536];
	ld.global.u32 	%r471, [%rd29+2048];
	ld.global.u32 	%r470, [%rd29+2560];
	ld.global.u32 	%r469, [%rd29+3072];
	ld.global.u32 	%r468, [%rd29+3584];
	ld.global.u32 	%r467, [%rd29+4096];
	ld.global.u32 	%r466, [%rd29+4608];
	ld.global.u32 	%r465, [%rd29+5120];
	ld.global.u32 	%r464, [%rd29+5632];
	ld.global.u32 	%r463, [%rd29+6144];
	ld.global.u32 	%r462, [%rd29+6656];
	ld.global.u32 	%r461, [%rd29+7168];
	ld.global.u32 	%r460, [%rd29+7680];
	bra.uni 	$L__BB22_66;
$L__BB22_34:
	cvt.u32.u64 	%r218, %rd5;
	cvt.u32.u64 	%r55, %rd12;
	setp.ge.s32 	%p26, %r218, %r55;
	add.s64 	%rd25, %rd11, %rd5;
	shl.b64 	%rd26, %rd25, 2;
	add.s64 	%rd13, %rd1, %rd26;
	mov.b32 	%r475, 2147483647;
	@%p26 bra 	$L__BB22_36;
	ld.global.u32 	%r475, [%rd13];
$L__BB22_36:
	setp.ge.s32 	%p27, %r8, %r55;
	mov.b32 	%r474, 2147483647;
	@%p27 bra 	$L__BB22_38;
	ld.global.u32 	%r474, [%rd13+512];
$L__BB22_38:
	setp.ge.s32 	%p28, %r9, %r55;
	mov.b32 	%r473, 2147483647;
	@%p28 bra 	$L__BB22_40;
	ld.global.u32 	%r473, [%rd13+1024];
$L__BB22_40:
	setp.ge.s32 	%p29, %r10, %r55;
	mov.b32 	%r472, 2147483647;
	@%p29 bra 	$L__BB22_42;
	ld.global.u32 	%r472, [%rd13+1536];
$L__BB22_42:
	setp.ge.s32 	%p30, %r11, %r55;
	mov.b32 	%r471, 2147483647;
	@%p30 bra 	$L__BB22_44;
	ld.global.u32 	%r471, [%rd13+2048];
$L__BB22_44:
	setp.ge.s32 	%p31, %r12, %r55;
	mov.b32 	%r470, 2147483647;
	@%p31 bra 	$L__BB22_46;
	ld.global.u32 	%r470, [%rd13+2560];
$L__BB22_46:
	setp.ge.s32 	%p32, %r13, %r55;
	mov.b32 	%r469, 2147483647;
	@%p32 bra 	$L__BB22_48;
	ld.global.u32 	%r469, [%rd13+3072];
$L__BB22_48:
	mov.u32 	%r226, %tid.x;
	add.s32 	%r227, %r226, 896;
	setp.ge.s32 	%p33, %r227, %r55;
	mov.b32 	%r468, 2147483647;
	@%p33 bra 	$L__BB22_50;
	ld.global.u32 	%r468, [%rd13+3584];
$L__BB22_50:
	setp.ge.s32 	%p34, %r14, %r55;
	mov.b32 	%r467, 2147483647;
	@%p34 bra 	$L__BB22_52;
	ld.global.u32 	%r467, [%rd13+4096];
$L__BB22_52:
	add.s32 	%r231, %r226, 1152;
	setp.ge.s32 	%p35, %r231, %r55;
	mov.b32 	%r466, 2147483647;
	@%p35 bra 	$L__BB22_54;
	ld.global.u32 	%r466, [%rd13+4608];
$L__BB22_54:
	add.s32 	%r234, %r226, 1280;
	setp.ge.s32 	%p36, %r234, %r55;
	mov.b32 	%r465, 2147483647;
	@%p36 bra 	$L__BB22_56;
	ld.global.u32 	%r465, [%rd13+5120];
$L__BB22_56:
	add.s32 	%r237, %r226, 1408;
	setp.ge.s32 	%p37, %r237, %r55;
	mov.b32 	%r464, 2147483647;
	@%p37 bra 	$L__BB22_58;
	ld.global.u32 	%r464, [%rd13+5632];
$L__BB22_58:
	add.s32 	%r240, %r226, 1536;
	setp.ge.s32 	%p38, %r240, %r55;
	mov.b32 	%r463, 2147483647;
	@%p38 bra 	$L__BB22_60;
	ld.global.u32 	%r463, [%rd13+6144];
$L__BB22_60:
	add.s32 	%r243, %r226, 1664;
	setp.ge.s32 	%p39, %r243, %r55;
	mov.b32 	%r462, 2147483647;
	@%p39 bra 	$L__BB22_62;
	ld.global.u32 	%r462, [%rd13+6656];
$L__BB22_62:
	add.s32 	%r246, %r226, 1792;
	setp.ge.s32 	%p40, %r246, %r55;
	mov.b32 	%r461, 2147483647;
	@%p40 bra 	$L__BB22_64;
	ld.global.u32 	%r461, [%rd13+7168];
$L__BB22_64:
	setp.ge.s32 	%p41, %r15, %r55;
	mov.b32 	%r460, 2147483647;
	@%p41 bra 	$L__BB22_66;
	ld.global.u32 	%r460, [%rd13+7680];
$L__BB22_66:
	setp.le.s32 	%p42, %r175, %r174;
	@%p42 bra 	$L__BB22_69;
	xor.b32  	%r103, %r460, -2147483648;
	xor.b32  	%r104, %r461, -2147483648;
	xor.b32  	%r105, %r462, -2147483648;
	xor.b32  	%r106, %r463, -2147483648;
	xor.b32  	%r107, %r464, -2147483648;
	xor.b32  	%r108, %r465, -2147483648;
	xor.b32  	%r109, %r466, -2147483648;
	xor.b32  	%r110, %r467, -2147483648;
	xor.b32  	%r111, %r468, -2147483648;
	xor.b32  	%r112, %r469, -2147483648;
	xor.b32  	%r113, %r470, -2147483648;
	xor.b32  	%r114, %r471, -2147483648;
	xor.b32  	%r115, %r472, -2147483648;
	xor.b32  	%r116, %r473, -2147483648;
	xor.b32  	%r117, %r474, -2147483648;
	xor.b32  	%r118, %r475, -2147483648;
	mov.b32 	%r476, 0;
	mov.u32 	%r477, %r174;
$L__BB22_68:
	sub.s32 	%r249, %r175, %r477;
	shl.b32 	%r250, %r476, 10;
	mov.u32 	%r251, _ZZN3cub18CUB_300001_SM_10006detail10radix_sort30DeviceRadixSortHistogramKernelINS1_5radix10policy_hubIiiyE10Policy1000ELNS0_9SortOrderE0EiyNS1_21identity_decomposer_tEEEvPT2_PKT1_SA_iiT3_E12temp_storage;
	add.s32 	%r252, %r251, %r250;
	min.s32 	%r253, %r249, 8;
	mov.b32 	%r254, -1;
	shl.b32 	%r255, %r254, %r253;
	not.b32 	%r256, %r255;
	shr.u32 	%r257, %r118, %r477;
	and.b32  	%r258, %r257, %r256;
	shl.b32 	%r259, %r258, 2;
	add.s32 	%r260, %r252, %r259;
	atom.shared.add.u32 	%r261, [%r260], 1;
	shr.u32 	%r262, %r117, %r477;
	and.b32  	%r263, %r262, %r256;
	shl.b32 	%r264, %r263, 2;
	add.s32 	%r265, %r252, %r264;
	atom.shared.add.u32 	%r266, [%r265], 1;
	shr.u32 	%r267, %r116, %r477;
	and.b32  	%r268, %r267, %r256;
	shl.b32 	%r269, %r268, 2;
	add.s32 	%r270, %r252, %r269;
	atom.shared.add.u32 	%r271, [%r270], 1;
	shr.u32 	%r272, %r115, %r477;
	and.b32  	%r273, %r272, %r256;
	shl.b32 	%r274, %r273, 2;
	add.s32 	%r275, %r252, %r274;
	atom.shared.add.u32 	%r276, [%r275], 1;
	shr.u32 	%r277, %r114, %r477;
	and.b32  	%r278, %r277, %r256;
	shl.b32 	%r279, %r278, 2;
	add.s32 	%r280, %r252, %r279;
	atom.shared.add.u32 	%r281, [%r280], 1;
	shr.u32 	%r282, %r113, %r477;
	and.b32  	%r283, %r282, %r256;
	shl.b32 	%r284, %r283, 2;
	add.s32 	%r285, %r252, %r284;
	atom.shared.add.u32 	%r286, [%r285], 1;
	shr.u32 	%r287, %r112, %r477;
	and.b32  	%r288, %r287, %r256;
	shl.b32 	%r289, %r288, 2;
	add.s32 	%r290, %r252, %r289;
	atom.shared.add.u32 	%r291, [%r290], 1;
	shr.u32 	%r292, %r111, %r477;
	and.b32  	%r293, %r292, %r256;
	shl.b32 	%r294, %r293, 2;
	add.s32 	%r295, %r252, %r294;
	atom.shared.add.u32 	%r296, [%r295], 1;
	shr.u32 	%r297, %r110, %r477;
	and.b32  	%r298, %r297, %r256;
	shl.b32 	%r299, %r298, 2;
	add.s32 	%r300, %r252, %r299;
	atom.shared.add.u32 	%r301, [%r300], 1;
	shr.u32 	%r302, %r109, %r477;
	and.b32  	%r303, %r302, %r256;
	shl.b32 	%r304, %r303, 2;
	add.s32 	%r305, %r252, %r304;
	atom.shared.add.u32 	%r306, [%r305], 1;
	shr.u32 	%r307, %r108, %r477;
	and.b32  	%r308, %r307, %r256;
	shl.b32 	%r309, %r308, 2;
	add.s32 	%r310, %r252, %r309;
	atom.shared.add.u32 	%r311, [%r310], 1;
	shr.u32 	%r312, %r107, %r477;
	and.b32  	%r313, %r312, %r256;
	shl.b32 	%r314, %r313, 2;
	add.s32 	%r315, %r252, %r314;
	atom.shared.add.u32 	%r316, [%r315], 1;
	shr.u32 	%r317, %r106, %r477;
	and.b32  	%r318, %r317, %r256;
	shl.b32 	%r319, %r318, 2;
	add.s32 	%r320, %r252, %r319;
	atom.shared.add.u32 	%r321, [%r320], 1;
	shr.u32 	%r322, %r105, %r477;
	and.b32  	%r323, %r322, %r256;
	shl.b32 	%r324, %r323, 2;
	add.s32 	%r325, %r252, %r324;
	atom.shared.add.u32 	%r326, [%r325], 1;
	shr.u32 	%r327, %r104, %r477;
	and.b32  	%r328, %r327, %r256;
	shl.b32 	%r329, %r328, 2;
	add.s32 	%r330, %r252, %r329;
	atom.shared.add.u32 	%r331, [%r330], 1;
	shr.u32 	%r332, %r103, %r477;
	and.b32  	%r333, %r332, %r256;
	shl.b32 	%r334, %r333, 2;
	add.s32 	%r335, %r252, %r334;
	atom.shared.add.u32 	%r336, [%r335], 1;
	add.s32 	%r477, %r477, 8;
	add.s32 	%r476, %r476, 1;
	setp.lt.s32 	%p43, %r477, %r175;
	@%p43 bra 	$L__BB22_68;
$L__BB22_69:
	add.s64 	%rd136, %rd136, %rd4;
	setp.lt.u64 	%p44, %rd136, %rd9;
	@%p44 bra 	$L__BB22_32;
$L__BB22_70:
	bar.sync 	0;
	@%p1 bra 	$L__BB22_152;
	setp.lt.u32 	%p45, %r1, 7;
	mov.b32 	%r480, 0;
	@%p45 bra 	$L__BB22_90;
	mov.b32 	%r478, 0;
$L__BB22_73:
	.pragma "nounroll";
	shl.b32 	%r339, %r478, 10;
	add.s32 	%r124, %r6, %r339;
	ld.shared.u32 	%r125, [%r124];
	setp.eq.s32 	%p46, %r125, 0;
	@%p46 bra 	$L__BB22_75;
	cvt.u32.u64 	%r340, %rd5;
	shl.b32 	%r341, %r478, 8;
	add.s32 	%r342, %r341, %r340;
	mul.wide.u32 	%rd30, %r342, 8;
	add.s64 	%rd31, %rd2, %rd30;
	cvt.u64.u32 	%rd32, %r125;
	atom.global.add.u64 	%rd33, [%rd31], %rd32;
$L__BB22_75:
	ld.shared.u32 	%r126, [%r124+1024];
	setp.eq.s32 	%p47, %r126, 0;
	@%p47 bra 	$L__BB22_77;
	cvt.u32.u64 	%r343, %rd5;
	shl.b32 	%r344, %r478, 8;
	add.s32 	%r345, %r344, %r343;
	add.s32 	%r346, %r345, 256;
	mul.wide.u32 	%rd34, %r346, 8;
	add.s64 	%rd35, %rd2, %rd34;
	cvt.u64.u32 	%rd36, %r126;
	atom.global.add.u64 	%rd37, [%rd35], %rd36;
$L__BB22_77:
	ld.shared.u32 	%r127, [%r124+2048];
	setp.eq.s32 	%p48, %r127, 0;
	@%p48 bra 	$L__BB22_79;
	cvt.u32.u64 	%r347, %rd5;
	shl.b32 	%r348, %r478, 8;
	add.s32 	%r349, %r348, %r347;
	add.s32 	%r350, %r349, 512;
	mul.wide.u32 	%rd38, %r350, 8;
	add.s64 	%rd39, %rd2, %rd38;
	cvt.u64.u32 	%rd40, %r127;
	atom.global.add.u64 	%rd41, [%rd39], %rd40;
$L__BB22_79:
	ld.shared.u32 	%r128, [%r124+3072];
	setp.eq.s32 	%p49, %r128, 0;
	@%p49 bra 	$L__BB22_81;
	cvt.u32.u64 	%r351, %rd5;
	shl.b32 	%r352, %r478, 8;
	add.s32 	%r353, %r352, %r351;
	add.s32 	%r354, %r353, 768;
	mul.wide.u32 	%rd42, %r354, 8;
	add.s64 	%rd43, %rd2, %rd42;
	cvt.u64.u32 	%rd44, %r128;
	atom.global.add.u64 	%rd45, [%rd43], %rd44;
$L__BB22_81:
	ld.shared.u32 	%r129, [%r124+4096];
	setp.eq.s32 	%p50, %r129, 0;
	@%p50 bra 	$L__BB22_83;
	cvt.u32.u64 	%r355, %rd5;
	shl.b32 	%r356, %r478, 8;
	add.s32 	%r357, %r356, %r355;
	add.s32 	%r358, %r357, 1024;
	mul.wide.u32 	%rd46, %r358, 8;
	add.s64 	%rd47, %rd2, %rd46;
	cvt.u64.u32 	%rd48, %r129;
	atom.global.add.u64 	%rd49, [%rd47], %rd48;
$L__BB22_83:
	ld.shared.u32 	%r130, [%r124+5120];
	setp.eq.s32 	%p51, %r130, 0;
	@%p51 bra 	$L__BB22_85;
	cvt.u32.u64 	%r359, %rd5;
	shl.b32 	%r360, %r478, 8;
	add.s32 	%r361, %r360, %r359;
	add.s32 	%r362, %r361, 1280;
	mul.wide.u32 	%rd50, %r362, 8;
	add.s64 	%rd51, %rd2, %rd50;
	cvt.u64.u32 	%rd52, %r130;
	atom.global.add.u64 	%rd53, [%rd51], %rd52;
$L__BB22_85:
	ld.shared.u32 	%r131, [%r124+6144];
	setp.eq.s32 	%p52, %r131, 0;
	@%p52 bra 	$L__BB22_87;
	cvt.u32.u64 	%r363, %rd5;
	shl.b32 	%r364, %r478, 8;
	add.s32 	%r365, %r364, %r363;
	add.s32 	%r366, %r365, 1536;
	mul.wide.u32 	%rd54, %r366, 8;
	add.s64 	%rd55, %rd2, %rd54;
	cvt.u64.u32 	%rd56, %r131;
	atom.global.add.u64 	%rd57, [%rd55], %rd56;
$L__BB22_87:
	ld.shared.u32 	%r132, [%r124+7168];
	setp.eq.s32 	%p53, %r132, 0;
	@%p53 bra 	$L__BB22_89;
	cvt.u32.u64 	%r367, %rd5;
	shl.b32 	%r368, %r478, 8;
	add.s32 	%r369, %r368, %r367;
	add.s32 	%r370, %r369, 1792;
	mul.wide.u32 	%rd58, %r370, 8;
	add.s64 	%rd59, %rd2, %rd58;
	cvt.u64.u32 	%rd60, %r132;
	atom.global.add.u64 	%rd61, [%rd59], %rd60;
$L__BB22_89:
	add.s32 	%r478, %r478, 8;
	setp.ne.s32 	%p54, %r478, %r16;
	mov.u32 	%r480, %r16;
	@%p54 bra 	$L__BB22_73;
$L__BB22_90:
	add.s32 	%r135, %r5, -1;
	setp.eq.s32 	%p55, %r3, 0;
	@%p55 bra 	$L__BB22_111;
	setp.lt.u32 	%p56, %r4, 3;
	@%p56 bra 	$L__BB22_101;
	shl.b32 	%r371, %r480, 10;
	add.s32 	%r136, %r6, %r371;
	ld.shared.u32 	%r137, [%r136];
	setp.eq.s32 	%p57, %r137, 0;
	@%p57 bra 	$L__BB22_94;
	cvt.u32.u64 	%r372, %rd5;
	shl.b32 	%r373, %r480, 8;
	add.s32 	%r374, %r373, %r372;
	mul.wide.u32 	%rd62, %r374, 8;
	add.s64 	%rd63, %rd2, %rd62;
	cvt.u64.u32 	%rd64, %r137;
	atom.global.add.u64 	%rd65, [%rd63], %rd64;
$L__BB22_94:
	ld.shared.u32 	%r138, [%r136+1024];
	setp.eq.s32 	%p58, %r138, 0;
	@%p58 bra 	$L__BB22_96;
	cvt.u32.u64 	%r375, %rd5;
	shl.b32 	%r376, %r480, 8;
	add.s32 	%r377, %r376, %r375;
	add.s32 	%r378, %r377, 256;
	mul.wide.u32 	%rd66, %r378, 8;
	add.s64 	%rd67, %rd2, %rd66;
	cvt.u64.u32 	%rd68, %r138;
	atom.global.add.u64 	%rd69, [%rd67], %rd68;
$L__BB22_96:
	ld.shared.u32 	%r139, [%r136+2048];
	setp.eq.s32 	%p59, %r139, 0;
	@%p59 bra 	$L__BB22_98;
	cvt.u32.u64 	%r379, %rd5;
	shl.b32 	%r380, %r480, 8;
	add.s32 	%r381, %r380, %r379;
	add.s32 	%r382, %r381, 512;
	mul.wide.u32 	%rd70, %r382, 8;
	add.s64 	%rd71, %rd2, %rd70;
	cvt.u64.u32 	%rd72, %r139;
	atom.global.add.u64 	%rd73, [%rd71], %rd72;
$L__BB22_98:
	ld.shared.u32 	%r140, [%r136+3072];
	setp.eq.s32 	%p60, %r140, 0;
	@%p60 bra 	$L__BB22_100;
	cvt.u32.u64 	%r383, %rd5;
	shl.b32 	%r384, %r480, 8;
	add.s32 	%r385, %r384, %r383;
	add.s32 	%r386, %r385, 768;
	mul.wide.u32 	%rd74, %r386, 8;
	add.s64 	%rd75, %rd2, %rd74;
	cvt.u64.u32 	%rd76, %r140;
	atom.global.add.u64 	%rd77, [%rd75], %rd76;
$L__BB22_100:
	add.s32 	%r480, %r480, 4;
$L__BB22_101:
	setp.eq.s32 	%p61, %r5, 0;
	@%p61 bra 	$L__BB22_111;
	setp.eq.s32 	%p62, %r135, 0;
	@%p62 bra 	$L__BB22_108;
	shl.b32 	%r387, %r480, 10;
	add.s32 	%r143, %r6, %r387;
	ld.shared.u32 	%r144, [%r143];
	setp.eq.s32 	%p63, %r144, 0;
	@%p63 bra 	$L__BB22_105;
	cvt.u32.u64 	%r388, %rd5;
	shl.b32 	%r389, %r480, 8;
	add.s32 	%r390, %r389, %r388;
	mul.wide.u32 	%rd78, %r390, 8;
	add.s64 	%rd79, %rd2, %rd78;
	cvt.u64.u32 	%rd80, %r144;
	atom.global.add.u64 	%rd81, [%rd79], %rd80;
$L__BB22_105:
	ld.shared.u32 	%r145, [%r143+1024];
	setp.eq.s32 	%p64, %r145, 0;
	@%p64 bra 	$L__BB22_107;
	cvt.u32.u64 	%r391, %rd5;
	shl.b32 	%r392, %r480, 8;
	add.s32 	%r393, %r392, %r391;
	add.s32 	%r394, %r393, 256;
	mul.wide.u32 	%rd82, %r394, 8;
	add.s64 	%rd83, %rd2, %rd82;
	cvt.u64.u32 	%rd84, %r145;
	atom.global.add.u64 	%rd85, [%rd83], %rd84;
$L__BB22_107:
	add.s32 	%r480, %r480, 2;
$L__BB22_108:
	setp.eq.s32 	%p65, %r17, 0;
	@%p65 bra 	$L__BB22_111;
	shl.b32 	%r395, %r480, 10;
	add.s32 	%r396, %r6, %r395;
	ld.shared.u32 	%r148, [%r396];
	setp.eq.s32 	%p66, %r148, 0;
	@%p66 bra 	$L__BB22_111;
	cvt.u32.u64 	%r397, %rd5;
	shl.b32 	%r398, %r480, 8;
	add.s32 	%r399, %r398, %r397;
	mul.wide.u32 	%rd86, %r399, 8;
	add.s64 	%rd87, %rd2, %rd86;
	cvt.u64.u32 	%rd88, %r148;
	atom.global.add.u64 	%rd89, [%rd87], %rd88;
$L__BB22_111:
	cvt.u32.u64 	%r400, %rd5;
	setp.gt.u32 	%p67, %r400, 127;
	@%p67 bra 	$L__BB22_152;
	setp.lt.u32 	%p68, %r1, 7;
	mov.b32 	%r484, 0;
	@%p68 bra 	$L__BB22_131;
	mov.b32 	%r482, 0;
$L__BB22_114:
	.pragma "nounroll";
	shl.b32 	%r404, %r482, 10;
	add.s32 	%r150, %r6, %r404;
	ld.shared.u32 	%r151, [%r150+512];
	setp.eq.s32 	%p69, %r151, 0;
	shl.b32 	%r405, %r482, 8;
	add.s32 	%r406, %r405, %r400;
	mul.wide.u32 	%rd90, %r406, 8;
	add.s64 	%rd15, %rd2, %rd90;
	@%p69 bra 	$L__BB22_116;
	cvt.u64.u32 	%rd91, %r151;
	atom.global.add.u64 	%rd92, [%rd15+1024], %rd91;
$L__BB22_116:
	ld.shared.u32 	%r152, [%r150+1536];
	setp.eq.s32 	%p70, %r152, 0;
	@%p70 bra 	$L__BB22_118;
	cvt.u64.u32 	%rd93, %r152;
	atom.global.add.u64 	%rd94, [%rd15+3072], %rd93;
$L__BB22_118:
	ld.shared.u32 	%r153, [%r150+2560];
	setp.eq.s32 	%p71, %r153, 0;
	@%p71 bra 	$L__BB22_120;
	cvt.u64.u32 	%rd95, %r153;
	atom.global.add.u64 	%rd96, [%rd15+5120], %rd95;
$L__BB22_120:
	ld.shared.u32 	%r154, [%r150+3584];
	setp.eq.s32 	%p72, %r154, 0;
	@%p72 bra 	$L__BB22_122;
	cvt.u64.u32 	%rd97, %r154;
	atom.global.add.u64 	%rd98, [%rd15+7168], %rd97;
$L__BB22_122:
	ld.shared.u32 	%r155, [%r150+4608];
	setp.eq.s32 	%p73, %r155, 0;
	@%p73 bra 	$L__BB22_124;
	cvt.u64.u32 	%rd99, %r155;
	atom.global.add.u64 	%rd100, [%rd15+9216], %rd99;
$L__BB22_124:
	ld.shared.u32 	%r156, [%r150+5632];
	setp.eq.s32 	%p74, %r156, 0;
	@%p74 bra 	$L__BB22_126;
	cvt.u64.u32 	%rd101, %r156;
	atom.global.add.u64 	%rd102, [%rd15+11264], %rd101;
$L__BB22_126:
	ld.shared.u32 	%r157, [%r150+6656];
	setp.eq.s32 	%p75, %r157, 0;
	@%p75 bra 	$L__BB22_128;
	cvt.u64.u32 	%rd103, %r157;
	atom.global.add.u64 	%rd104, [%rd15+13312], %rd103;
$L__BB22_128:
	ld.shared.u32 	%r158, [%r150+7680];
	setp.eq.s32 	%p76, %r158, 0;
	@%p76 bra 	$L__BB22_130;
	cvt.u64.u32 	%rd105, %r158;
	atom.global.add.u64 	%rd106, [%rd15+15360], %rd105;
$L__BB22_130:
	add.s32 	%r482, %r482, 8;
	setp.ne.s32 	%p77, %r482, %r16;
	mov.u32 	%r484, %r16;
	@%p77 bra 	$L__BB22_114;
$L__BB22_131:
	setp.eq.s32 	%p78, %r3, 0;
	@%p78 bra 	$L__BB22_152;
	setp.lt.u32 	%p79, %r4, 3;
	@%p79 bra 	$L__BB22_142;
	shl.b32 	%r407, %r484, 10;
	add.s32 	%r161, %r6, %r407;
	ld.shared.u32 	%r162, [%r161+512];
	setp.eq.s32 	%p80, %r162, 0;
	@%p80 bra 	$L__BB22_135;
	shl.b32 	%r409, %r484, 8;
	add.s32 	%r410, %r409, %r400;
	mul.wide.u32 	%rd107, %r410, 8;
	add.s64 	%rd108, %rd2, %rd107;
	cvt.u64.u32 	%rd109, %r162;
	atom.global.add.u64 	%rd110, [%rd108+1024], %rd109;
$L__BB22_135:
	ld.shared.u32 	%r163, [%r161+1536];
	setp.eq.s32 	%p81, %r163, 0;
	@%p81 bra 	$L__BB22_137;
	shl.b32 	%r412, %r484, 8;
	add.s32 	%r413, %r412, %r400;
	add.s32 	%r414, %r413, 256;
	mul.wide.u32 	%rd111, %r414, 8;
	add.s64 	%rd112, %rd2, %rd111;
	cvt.u64.u32 	%rd113, %r163;
	atom.global.add.u64 	%rd114, [%rd112+1024], %rd113;
$L__BB22_137:
	ld.shared.u32 	%r164, [%r161+2560];
	setp.eq.s32 	%p82, %r164, 0;
	@%p82 bra 	$L__BB22_139;
	shl.b32 	%r416, %r484, 8;
	add.s32 	%r417, %r416, %r400;
	add.s32 	%r418, %r417, 512;
	mul.wide.u32 	%rd115, %r418, 8;
	add.s64 	%rd116, %rd2, %rd115;
	cvt.u64.u32 	%rd117, %r164;
	atom.global.add.u64 	%rd118, [%rd116+1024], %rd117;
$L__BB22_139:
	ld.shared.u32 	%r165, [%r161+3584];
	setp.eq.s32 	%p83, %r165, 0;
	@%p83 bra 	$L__BB22_141;
	shl.b32 	%r420, %r484, 8;
	add.s32 	%r421, %r420, %r400;
	add.s32 	%r422, %r421, 768;
	mul.wide.u32 	%rd119, %r422, 8;
	add.s64 	%rd120, %rd2, %rd119;
	cvt.u64.u32 	%rd121, %r165;
	atom.global.add.u64 	%rd122, [%rd120+1024], %rd121;
$L__BB22_141:
	add.s32 	%r484, %r484, 4;
$L__BB22_142:
	setp.eq.s32 	%p84, %r5, 0;
	@%p84 bra 	$L__BB22_152;
	setp.eq.s32 	%p85, %r135, 0;
	@%p85 bra 	$L__BB22_149;
	shl.b32 	%r423, %r484, 10;
	add.s32 	%r168, %r6, %r423;
	ld.shared.u32 	%r169, [%r168+512];
	setp.eq.s32 	%p86, %r169, 0;
	@%p86 bra 	$L__BB22_146;
	shl.b32 	%r425, %r484, 8;
	add.s32 	%r426, %r425, %r400;
	mul.wide.u32 	%rd123, %r426, 8;
	add.s64 	%rd124, %rd2, %rd123;
	cvt.u64.u32 	%rd125, %r169;
	atom.global.add.u64 	%rd126, [%rd124+1024], %rd125;
$L__BB22_146:
	ld.shared.u32 	%r170, [%r168+1536];
	setp.eq.s32 	%p87, %r170, 0;
	@%p87 bra 	$L__BB22_148;
	shl.b32 	%r428, %r484, 8;
	add.s32 	%r429, %r428, %r400;
	add.s32 	%r430, %r429, 256;
	mul.wide.u32 	%rd127, %r430, 8;
	add.s64 	%rd128, %rd2, %rd127;
	cvt.u64.u32 	%rd129, %r170;
	atom.global.add.u64 	%rd130, [%rd128+1024], %rd129;
$L__BB22_148:
	add.s32 	%r484, %r484, 2;
$L__BB22_149:
	setp.eq.s32 	%p88, %r17, 0;
	@%p88 bra 	$L__BB22_152;
	shl.b32 	%r431, %r484, 10;
	add.s32 	%r432, %r6, %r431;
	ld.shared.u32 	%r173, [%r432+512];
	setp.eq.s32 	%p89, %r173, 0;
	@%p89 bra 	$L__BB22_152;
	shl.b32 	%r434, %r484, 8;
	add.s32 	%r435, %r434, %r400;
	mul.wide.u32 	%rd131, %r435, 8;
	add.s64 	%rd132, %rd2, %rd131;
	cvt.u64.u32 	%rd133, %r173;
	atom.global.add.u64 	%rd134, [%rd132+1024], %rd133;
$L__BB22_152:
	bar.sync 	0;
	add.s64 	%rd135, %rd135, 1;
	setp.ne.s64 	%p90, %rd135, %rd6;
	@%p90 bra 	$L__BB22_2;
$L__BB22_153:
	ret;

}
	// .globl	_ZN3cub18CUB_300001_SM_10006detail10radix_sort33DeviceRadixSortExclusiveSumKernelINS1_5radix10policy_hubIiiyE10Policy1000EyEEvPT0_
.visible .entry _ZN3cub18CUB_300001_SM_10006detail10radix_sort33DeviceRadixSortExclusiveSumKernelINS1_5radix10policy_hubIiiyE10Policy1000EyEEvPT0_(
	.param .u64 .ptr .align 1 _ZN3cub18CUB_300001_SM_10006detail10radix_sort33DeviceRadixSortExclusiveSumKernelINS1_5radix10policy_hubIiiyE10Policy1000EyEEvPT0__param_0
)
{
	.reg .pred 	%p<4>;
	.reg .b32 	%r<28>;
	.reg .b64 	%rd<54>;
	// demoted variable
	.shared .align 16 .b8 _ZZN3cub18CUB_300001_SM_10006detail10radix_sort33DeviceRadixSortExclusiveSumKernelINS1_5radix10policy_hubIiiyE10Policy1000EyEEvPT0_E12temp_storage[2336];
	ld.param.u64 	%rd5, [_ZN3cub18CUB_300001_SM_10006detail10radix_sort33DeviceRadixSortExclusiveSumKernelINS1_5radix10policy_hubIiiyE10Policy1000EyEEvPT0__param_0];
	cvta.to.global.u64 	%rd6, %rd5;
	mov.u32 	%r3, %ctaid.x;
	shl.b32 	%r4, %r3, 8;
	mov.u32 	%r1, %tid.x;
	setp.gt.u32 	%p1, %r1, 255;
	add.s32 	%r5, %r4, %r1;
	mul.wide.s32 	%rd7, %r5, 8;
	add.s64 	%rd1, %rd6, %rd7;
	@%p1 bra 	$L__BB23_2;
	ld.global.u64 	%rd53, [%rd1];
$L__BB23_2:
	shr.u32 	%r6, %r1, 3;
	add.s32 	%r7, %r6, %r1;
	shl.b32 	%r8, %r7, 3;
	mov.u32 	%r9, _ZZN3cub18CUB_300001_SM_10006detail10radix_sort33DeviceRadixSortExclusiveSumKernelINS1_5radix10policy_hubIiiyE10Policy1000EyEEvPT0_E12temp_storage;
	add.s32 	%r10, %r9, %r8;
	add.s32 	%r2, %r10, 16;
	st.shared.u64 	[%r10+16], %rd53;
	bar.sync 	0;
	setp.gt.u32 	%p2, %r1, 31;
	@%p2 bra 	$L__BB23_4;
	mad.lo.s32 	%r27, %r1, 72, %r9;
	ld.shared.u64 	%rd23, [%r27+16];
	ld.shared.u64 	%rd24, [%r27+24];
	ld.shared.u64 	%rd25, [%r27+32];
	ld.shared.u64 	%rd26, [%r27+40];
	ld.shared.u64 	%rd27, [%r27+48];
	ld.shared.u64 	%rd28, [%r27+56];
	ld.shared.u64 	%rd29, [%r27+64];
	ld.shared.u64 	%rd30, [%r27+72];
	add.s64 	%rd31, %rd24, %rd23;
	add.s64 	%rd32, %rd31, %rd25;
	add.s64 	%rd33, %rd32, %rd26;
	add.s64 	%rd34, %rd33, %rd27;
	add.s64 	%rd35, %rd34, %rd28;
	add.s64 	%rd36, %rd35, %rd29;
	add.s64 	%rd10, %rd36, %rd30;
	mov.b32 	%r11, 1;
	mov.b32 	%r24, 0;
	mov.b32 	%r25, -1;
	// begin inline asm
	{  .reg .u64 r0;  .reg .u32 lo;  .reg .u32 hi;  .reg .pred p;  mov.b64 {lo, hi}, %rd10;  shfl.sync.up.b32 lo|p, lo, %r11, %r24, %r25;  shfl.sync.up.b32 hi|p, hi, %r11, %r24, %r25;  mov.b64 r0, {lo, hi};  @p add.u64 r0, r0, %rd10;  mov.u64 %rd8, r0;}
	// end inline asm
	mov.b32 	%r14, 2;
	// begin inline asm
	{  .reg .u64 r0;  .reg .u32 lo;  .reg .u32 hi;  .reg .pred p;  mov.b64 {lo, hi}, %rd8;  shfl.sync.up.b32 lo|p, lo, %r14, %r24, %r25;  shfl.sync.up.b32 hi|p, hi, %r14, %r24, %r25;  mov.b64 r0, {lo, hi};  @p add.u64 r0, r0, %rd8;  mov.u64 %rd11, r0;}
	// end inline asm
	mov.b32 	%r17, 4;
	// begin inline asm
	{  .reg .u64 r0;  .reg .u32 lo;  .reg .u32 hi;  .reg .pred p;  mov.b64 {lo, hi}, %rd11;  shfl.sync.up.b32 lo|p, lo, %r17, %r24, %r25;  shfl.sync.up.b32 hi|p, hi, %r17, %r24, %r25;  mov.b64 r0, {lo, hi};  @p add.u64 r0, r0, %rd11;  mov.u64 %rd14, r0;}
	// end inline asm
	mov.b32 	%r20, 8;
	// begin inline asm
	{  .reg .u64 r0;  .reg .u32 lo;  .reg .u32 hi;  .reg .pred p;  mov.b64 {lo, hi}, %rd14;  shfl.sync.up.b32 lo|p, lo, %r20, %r24, %r25;  shfl.sync.up.b32 hi|p, hi, %r20, %r24, %r25;  mov.b64 r0, {lo, hi};  @p add.u64 r0, r0, %rd14;  mov.u64 %rd17, r0;}
	// end inline asm
	mov.b32 	%r23, 16;
	// begin inline asm
	{  .reg .u64 r0;  .reg .u32 lo;  .reg .u32 hi;  .reg .pred p;  mov.b64 {lo, hi}, %rd17;  shfl.sync.up.b32 lo|p, lo, %r23, %r24, %r25;  shfl.sync.up.b32 hi|p, hi, %r23, %r24, %r25;  mov.b64 r0, {lo, hi};  @p add.u64 r0, r0, %rd17;  mov.u64 %rd20, r0;}
	// end inline asm
	sub.s64 	%rd37, %rd20, %rd10;
	ld.shared.u64 	%rd38, [%r27+16];
	ld.shared.u64 	%rd39, [%r27+24];
	ld.shared.u64 	%rd40, [%r27+32];
	ld.shared.u64 	%rd41, [%r27+40];
	ld.shared.u64 	%rd42, [%r27+48];
	ld.shared.u64 	%rd43, [%r27+56];
	ld.shared.u64 	%rd44, [%r27+64];
	add.s64 	%rd45, %rd38, %rd37;
	add.s64 	%rd46, %rd39, %rd45;
	add.s64 	%rd47, %rd40, %rd46;
	add.s64 	%rd48, %rd41, %rd47;
	add.s64 	%rd49, %rd42, %rd48;
	add.s64 	%rd50, %rd43, %rd49;
	add.s64 	%rd51, %rd44, %rd50;
	st.shared.u64 	[%r27+16], %rd37;
	st.shared.u64 	[%r27+24], %rd45;
	st.shared.u64 	[%r27+32], %rd46;
	st.shared.u64 	[%r27+40], %rd47;
	st.shared.u64 	[%r27+48], %rd48;
	st.shared.u64 	[%r27+56], %rd49;
	st.shared.u64 	[%r27+64], %rd50;
	st.shared.u64 	[%r27+72], %rd51;
$L__BB23_4:
	setp.gt.u32 	%p3, %r1, 255;
	bar.sync 	0;
	@%p3 bra 	$L__BB23_6;
	ld.shared.u64 	%rd52, [%r2];
	st.global.u64 	[%rd1], %rd52;
$L__BB23_6:
	ret;

}
	// .globl	_ZN3cub18CUB_300001_SM_10006detail10radix_sort29DeviceRadixSortOnesweepKernelINS1_5radix10policy_hubIiiyE10Policy1000ELNS0_9SortOrderE0EiiyiiNS1_21identity_decomposer_tEEEvPT5_SB_PT3_PKSC_PT1_PKSG_PT2_PKSK_T4_iiT6_
.visible .entry _ZN3cub18CUB_300001_SM_10006detail10radix_sort29DeviceRadixSortOnesweepKernelINS1_5radix10policy_hubIiiyE10Policy1000ELNS0_9SortOrderE0EiiyiiNS1_21identity_decomposer_tEEEvPT5_SB_PT3_PKSC_PT1_PKSG_PT2_PKSK_T4_iiT6_(
	.param .u64 .ptr .align 1 _ZN3cub18CUB_300001_SM_10006detail10radix_sort29DeviceRadixSortOnesweepKernelINS1_5radix10policy_hubIiiyE10Policy1000ELNS0_9SortOrderE0EiiyiiNS1_21identity_decomposer_tEEEvPT5_SB_PT3_PKSC_PT1_PKSG_PT2_PKSK_T4_iiT6__param_0,
	.param .u64 .ptr .align 1 _ZN3cub18CUB_300001_SM_10006detail10radix_sort29DeviceRadixSortOnesweepKernelINS1_5radix10policy_hubIiiyE10Policy1000ELNS0_9SortOrderE0EiiyiiNS1_21identity_decomposer_tEEEvPT5_SB_PT3_PKSC_PT1_PKSG_PT2_PKSK_T4_iiT6__param_1,
	.param .u64 .ptr .align 1 _ZN3cub18CUB_300001_SM_10006detail10radix_sort29DeviceRadixSortOnesweepKernelINS1_5radix10policy_hubIiiyE10Policy1000ELNS0_9SortOrderE0EiiyiiNS1_21identity_decomposer_tEEEvPT5_SB_PT3_PKSC_PT1_PKSG_PT2_PKSK_T4_iiT6__param_2,
	.param .u64 .ptr .align 1 _ZN3cub18CUB_300001_SM_10006detail10radix_sort29DeviceRadixSortOnesweepKernelINS1_5radix10policy_hubIiiyE10Policy1000ELNS0_9SortOrderE0EiiyiiNS1_21identity_decomposer_tEEEvPT5_SB_PT3_PKSC_PT1_PKSG_PT2_PKSK_T4_iiT6__param_3,
	.param .u64 .ptr .align 1 _ZN3cub18CUB_300001_SM_10006detail10radix_sort29DeviceRadixSortOnesweepKernelINS1_5radix10policy_hubIiiyE10Policy1000ELNS0_9SortOrderE0EiiyiiNS1_21identity_decomposer_tEEEvPT5_SB_PT3_PKSC_PT1_PKSG_PT2_PKSK_T4_iiT6__param_4,
	.param .u64 .ptr .align 1 _ZN3cub18CUB_300001_SM_10006detail10radix_sort29DeviceRadixSortOnesweepKernelINS1_5radix10policy_hubIiiyE10Policy1000ELNS0_9SortOrderE0EiiyiiNS1_21identity_decomposer_tEEEvPT5_SB_PT3_PKSC_PT1_PKSG_PT2_PKSK_T4_iiT6__param_5,
	.param .u64 .ptr .align 1 _ZN3cub18CUB_300001_SM_10006detail10radix_sort29DeviceRadixSortOnesweepKernelINS1_5radix10policy_hubIiiyE10Policy1000ELNS0_9SortOrderE0EiiyiiNS1_21identity_decomposer_tEEEvPT5_SB_PT3_PKSC_PT1_PKSG_PT2_PKSK_T4_iiT6__param_6,
	.param .u64 .ptr .align 1 _ZN3cub18CUB_300001_SM_10006detail10radix_sort29DeviceRadixSortOnesweepKernelINS1_5radix10policy_hubIiiyE10Policy1000ELNS0_9SortOrderE0EiiyiiNS1_21identity_decomposer_tEEEvPT5_SB_PT3_PKSC_PT1_PKSG_PT2_PKSK_T4_iiT6__param_7,
	.param .u32 _ZN3cub18CUB_300001_SM_10006detail10radix_sort29DeviceRadixSortOnesweepKernelINS1_5radix10policy_hubIiiyE10Policy1000ELNS0_9SortOrderE0EiiyiiNS1_21identity_decomposer_tEEEvPT5_SB_PT3_PKSC_PT1_PKSG_PT2_PKSK_T4_iiT6__param_8,
	.param .u32 _ZN3cub18CUB_300001_SM_10006detail10radix_sort29DeviceRadixSortOnesweepKernelINS1_5radix10policy_hubIiiyE10Policy1000ELNS0_9SortOrderE0EiiyiiNS1_21identity_decomposer_tEEEvPT5_SB_PT3_PKSC_PT1_PKSG_PT2_PKSK_T4_iiT6__param_9,
	.param .u32 _ZN3cub18CUB_300001_SM_10006detail10radix_sort29DeviceRadixSortOnesweepKernelINS1_5radix10policy_hubIiiyE10Policy1000ELNS0_9SortOrderE0EiiyiiNS1_21identity_decomposer_tEEEvPT5_SB_PT3_PKSC_PT1_PKSG_PT2_PKSK_T4_iiT6__param_10,
	.param .align 1 .b8 _ZN3cub18CUB_300001_SM_10006detail10radix_sort29DeviceRadixSortOnesweepKernelINS1_5radix10policy_hubIiiyE10Policy1000ELNS0_9SortOrderE0EiiyiiNS1_21identity_decomposer_tEEEvPT5_SB_PT3_PKSC_PT1_PKSG_PT2_PKSK_T4_iiT6__param_11[1]
)
.maxntid 384
{
	.reg .pred 	%p<205>;
	.reg .b32 	%r<2283>;
	.reg .b64 	%rd<457>;
	// demoted variable
	.shared .align 16 .b8 _ZZN3cub18CUB_300001_SM_10006detail10radix_sort29DeviceRadixSortOnesweepKernelINS1_5radix10policy_hubIiiyE10Policy1000ELNS0_9SortOrderE0EiiyiiNS1_21identity_decomposer_tEEEvPT5_SB_PT3_PKSC_PT1_PKSG_PT2_PKSK_T4_iiT6_E1s[28160];
	ld.param.u64 	%rd43, [_ZN3cub18CUB_300001_SM_10006detail10radix_sort29DeviceRadixSortOnesweepKernelINS1_5radix10policy_hubIiiyE10Policy1000ELNS0_9SortOrderE0EiiyiiNS1_21identity_decomposer_tEEEvPT5_SB_PT3_PKSC_PT1_PKSG_PT2_PKSK_T4_iiT6__param_0];
	ld.param.u64 	%rd44, [_ZN3cub18CUB_300001_SM_10006detail10radix_sort29DeviceRadixSortOnesweepKernelINS1_5radix10policy_hubIiiyE10Policy1000ELNS0_9SortOrderE0EiiyiiNS1_21identity_decomposer_tEEEvPT5_SB_PT3_PKSC_PT1_PKSG_PT2_PKSK_T4_iiT6__param_1];
	ld.param.u64 	%rd47, [_ZN3cub18CUB_300001_SM_10006detail10radix_sort29DeviceRadixSortOnesweepKernelINS1_5radix10policy_hubIiiyE10Policy1000ELNS0_9SortOrderE0EiiyiiNS1_21identity_decomposer_tEEEvPT5_SB_PT3_PKSC_PT1_PKSG_PT2_PKSK_T4_iiT6__param_4];
	ld.param.u64 	%rd50, [_ZN3cub18CUB_300001_SM_10006detail10radix_sort29DeviceRadixSortOnesweepKernelINS1_5radix10policy_hubIiiyE10Policy1000ELNS0_9SortOrderE0EiiyiiNS1_21identity_decomposer_tEEEvPT5_SB_PT3_PKSC_PT1_PKSG_PT2_PKSK_T4_iiT6__param_5];
	cvta.to.global.u64 	%rd1, %rd47;
	cvta.to.global.u64 	%rd2, %rd43;
	cvta.to.global.u64 	%rd3, %rd50;
	mov.u32 	%r1, %tid.x;
	// begin inline asm
	mov.u32 %r443, %laneid;
	// end inline asm
	setp.ne.s32 	%p1, %r1, 0;
	@%p1 bra 	$L__BB24_2;
	cvta.to.global.u64 	%rd51, %rd44;
	atom.global.add.u32 	%r444, [%rd51], 1;
	st.shared.u32 	[_ZZN3cub18CUB_300001_SM_10006detail10radix_sort29DeviceRadixSortOnesweepKernelINS1_5radix10policy_hubIiiyE10Policy1000ELNS0_9SortOrderE0EiiyiiNS1_21identity_decomposer_tEEEvPT5_SB_PT3_PKSC_PT1_PKSG_PT2_PKSK_T4_iiT6_E1s+26112], %r444;
$L__BB24_2:
	ld.param.u32 	%r2078, [_ZN3cub18CUB_300001_SM_10006detail10radix_sort29DeviceRadixSortOnesweepKernelINS1_5radix10policy_hubIiiyE10Policy1000ELNS0_9SortOrderE0EiiyiiNS1_21identity_decomposer_tEEEvPT5_SB_PT3_PKSC_PT1_PKSG_PT2_PKSK_T4_iiT6__param_8];
	bar.sync 	0;
	ld.shared.u32 	%r3, [_ZZN3cub18CUB_300001_SM_10006detail10radix_sort29DeviceRadixSortOnesweepKernelINS1_5radix10policy_hubIiiyE10Policy1000ELNS0_9SortOrderE0EiiyiiNS1_21identity_decomposer_tEEEvPT5_SB_PT3_PKSC_PT1_PKSG_PT2_PKSK_T4_iiT6_E1s+26112];
	mul.lo.s32 	%r445, %r3, 6528;
	add.s32 	%r4, %r445, 6528;
	setp.gt.s32 	%p2, %r4, %r2078;
	cvt.s64.s32 	%rd4, %r445;
	@%p2 bra 	$L__BB24_4;
	and.b32  	%r446, %r1, 31;
	and.b32  	%r447, %r1, 992;
	mul.lo.s32 	%r448, %r447, 17;
	or.b32  	%r449, %r448, %r446;
	cvt.u64.u32 	%rd52, %r449;
	add.s64 	%rd53, %rd52, %rd4;
	shl.b64 	%rd54, %rd53, 2;
	add.s64 	%rd55, %rd3, %rd54;
	ld.global.u32 	%r2165, [%rd55];
	ld.global.u32 	%r2164, [%rd55+128];
	ld.global.u32 	%r2163, [%rd55+256];
	ld.global.u32 	%r2162, [%rd55+384];
	ld.global.u32 	%r2161, [%rd55+512];
	ld.global.u32 	%r2160, [%rd55+640];
	ld.global.u32 	%r2159, [%rd55+768];
	ld.global.u32 	%r2158, [%rd55+896];
	ld.global.u32 	%r2157, [%rd55+1024];
	ld.global.u32 	%r2156, [%rd55+1152];
	ld.global.u32 	%r2155, [%rd55+1280];
	ld.global.u32 	%r2154, [%rd55+1408];
	ld.global.u32 	%r2153, [%rd55+1536];
	ld.global.u32 	%r2152, [%rd55+1664];
	ld.global.u32 	%r2151, [%rd55+1792];
	ld.global.u32 	%r2150, [%rd55+1920];
	ld.global.u32 	%r2149, [%rd55+2048];
	bra.uni 	$L__BB24_38;
$L__BB24_4:
	ld.param.u32 	%r2079, [_ZN3cub18CUB_300001_SM_10006detail10radix_sort29DeviceRadixSortOnesweepKernelINS1_5radix10policy_hubIiiyE10Policy1000ELNS0_9SortOrderE0EiiyiiNS1_21identity_decomposer_tEEEvPT5_SB_PT3_PKSC_PT1_PKSG_PT2_PKSK_T4_iiT6__param_8];
	cvt.u32.u64 	%r451, %rd4;
	sub.s32 	%r22, %r2079, %r451;
	and.b32  	%r452, %r1, 31;
	and.b32  	%r453, %r1, 992;
	mul.lo.s32 	%r454, %r453, 17;
	or.b32  	%r23, %r454, %r452;
	setp.ge.s32 	%p3, %r23, %r22;
	cvt.u64.u32 	%rd56, %r23;
	add.s64 	%rd57, %rd56, %rd4;
	shl.b64 	%rd58, %rd57, 2;
	add.s64 	%rd5, %rd3, %rd58;
	mov.b32 	%r2165, 2147483647;
	@%p3 bra 	$L__BB24_6;
	ld.global.u32 	%r2165, [%rd5];
$L__BB24_6:
	add.s32 	%r456, %r23, 32;
	setp.ge.s32 	%p4, %r456, %r22;
	mov.b32 	%r2164, 2147483647;
	@%p4 bra 	$L__BB24_8;
	ld.global.u32 	%r2164, [%rd5+128];
$L__BB24_8:
	add.s32 	%r458, %r23, 64;
	setp.ge.s32 	%p5, %r458, %r22;
	mov.b32 	%r2163, 2147483647;
	@%p5 bra 	$L__BB24_10;
	ld.global.u32 	%r2163, [%rd5+256];
$L__BB24_10:
	add.s32 	%r460, %r23, 96;
	setp.ge.s32 	%p6, %r460, %r22;
	mov.b32 	%r2162, 2147483647;
	@%p6 bra 	$L__BB24_12;
	ld.global.u32 	%r2162, [%rd5+384];
$L__BB24_12:
	add.s32 	%r462, %r23, 128;
	setp.ge.s32 	%p7, %r462, %r22;
	mov.b32 	%r2161, 2147483647;
	@%p7 bra 	$L__BB24_14;
	ld.global.u32 	%r2161, [%rd5+512];
$L__BB24_14:
	add.s32 	%r464, %r23, 160;
	setp.ge.s32 	%p8, %r464, %r22;
	mov.b32 	%r2160, 2147483647;
	@%p8 bra 	$L__BB24_16;
	ld.global.u32 	%r2160, [%rd5+640];
$L__BB24_16:
	add.s32 	%r466, %r23, 192;
	setp.ge.s32 	%p9, %r466, %r22;
	mov.b32 	%r2159, 2147483647;
	@%p9 bra 	$L__BB24_18;
	ld.global.u32 	%r2159, [%rd5+768];
$L__BB24_18:
	add.s32 	%r468, %r23, 224;
	setp.ge.s32 	%p10, %r468, %r22;
	mov.b32 	%r2158, 2147483647;
	@%p10 bra 	$L__BB24_20;
	ld.global.u32 	%r2158, [%rd5+896];
$L__BB24_20:
	add.s32 	%r470, %r23, 256;
	setp.ge.s32 	%p11, %r470, %r22;
	mov.b32 	%r2157, 2147483647;
	@%p11 bra 	$L__BB24_22;
	ld.global.u32 	%r2157, [%rd5+1024];
$L__BB24_22:
	add.s32 	%r472, %r23, 288;
	setp.ge.s32 	%p12, %r472, %r22;
	mov.b32 	%r2156, 2147483647;
	@%p12 bra 	$L__BB24_24;
	ld.global.u32 	%r2156, [%rd5+1152];
$L__BB24_24:
	add.s32 	%r474, %r23, 320;
	setp.ge.s32 	%p13, %r474, %r22;
	mov.b32 	%r2155, 2147483647;
	@%p13 bra 	$L__BB24_26;
	ld.global.u32 	%r2155, [%rd5+1280];
$L__BB24_26:
	add.s32 	%r476, %r23, 352;
	setp.ge.s32 	%p14, %r476, %r22;
	mov.b32 	%r2154, 2147483647;
	@%p14 bra 	$L__BB24_28;
	ld.global.u32 	%r2154, [%rd5+1408];
$L__BB24_28:
	add.s32 	%r478, %r23, 384;
	setp.ge.s32 	%p15, %r478, %r22;
	mov.b32 	%r2153, 2147483647;
	@%p15 bra 	$L__BB24_30;
	ld.global.u32 	%r2153, [%rd5+1536];
$L__BB24_30:
	add.s32 	%r480, %r23, 416;
	setp.ge.s32 	%p16, %r480, %r22;
	mov.b32 	%r2152, 2147483647;
	@%p16 bra 	$L__BB24_32;
	ld.global.u32 	%r2152, [%rd5+1664];
$L__BB24_32:
	add.s32 	%r482, %r23, 448;
	setp.ge.s32 	%p17, %r482, %r22;
	mov.b32 	%r2151, 2147483647;
	@%p17 bra 	$L__BB24_34;
	ld.global.u32 	%r2151, [%rd5+1792];
$L__BB24_34:
	add.s32 	%r484, %r23, 480;
	setp.ge.s32 	%p18, %r484, %r22;
	mov.b32 	%r2150, 2147483647;
	@%p18 bra 	$L__BB24_36;
	ld.global.u32 	%r2150, [%rd5+1920];
$L__BB24_36:
	add.s32 	%r486, %r23, 512;
	setp.ge.s32 	%p19, %r486, %r22;
	mov.b32 	%r2149, 2147483647;
	@%p19 bra 	$L__BB24_38;
	ld.global.u32 	%r2149, [%rd5+2048];
$L__BB24_38:
	ld.param.u32 	%r2131, [_ZN3cub18CUB_300001_SM_10006detail10radix_sort29DeviceRadixSortOnesweepKernelINS1_5radix10policy_hubIiiyE10Policy1000ELNS0_9SortOrderE0EiiyiiNS1_21identity_decomposer_tEEEvPT5_SB_PT3_PKSC_PT1_PKSG_PT2_PKSK_T4_iiT6__param_10];
	mov.b32 	%r487, -1;
	shl.b32 	%r488, %r487, %r2131;
	not.b32 	%r74, %r488;
	shr.u32 	%r75, %r1, 5;
	shl.b32 	%r489, %r75, 10;
	mov.u32 	%r490, _ZZN3cub18CUB_300001_SM_10006detail10radix_sort29DeviceRadixSortOnesweepKernelINS1_5radix10policy_hubIiiyE10Policy1000ELNS0_9SortOrderE0EiiyiiNS1_21identity_decomposer_tEEEvPT5_SB_PT3_PKSC_PT1_PKSG_PT2_PKSK_T4_iiT6_E1s;
	add.s32 	%r76, %r490, %r489;
	setp.gt.s32 	%p20, %r443, 255;
	@%p20 bra 	$L__BB24_51;
	max.s32 	%r491, %r443, 224;
	sub.s32 	%r492, %r491, %r443;
	add.s32 	%r493, %r492, 31;
	shr.u32 	%r494, %r493, 5;
	add.s32 	%r77, %r494, 1;
	and.b32  	%r78, %r77, 15;
	setp.lt.u32 	%p21, %r493, 480;
	mov.u32 	%r2169, %r443;
	@%p21 bra 	$L__BB24_42;
	and.b32  	%r495, %r77, 268435440;
	neg.s32 	%r2167, %r495;
	shl.b32 	%r497, %r443, 2;
	add.s32 	%r498, %r489, %r497;
	add.s32 	%r500, %r498, %r490;
	add.s32 	%r2166, %r500, 1024;
	mov.u32 	%r2169, %r443;
$L__BB24_41:
	.pragma "nounroll";
	mov.b32 	%r501, 0;
	st.shared.u32 	[%r2166+-1024], %r501;
	st.shared.u32 	[%r2166+-896], %r501;
	st.shared.u32 	[%r2166+-768], %r501;
	st.shared.u32 	[%r2166+-640], %r501;
	st.shared.u32 	[%r2166+-512], %r501;
	st.shared.u32 	[%r2166+-384], %r501;
	st.shared.u32 	[%r2166+-256], %r501;
	st.shared.u32 	[%r2166+-128], %r501;
	st.shared.u32 	[%r2166], %r501;
	st.shared.u32 	[%r2166+128], %r501;
	st.shared.u32 	[%r2166+256], %r501;
	st.shared.u32 	[%r2166+384], %r501;
	st.shared.u32 	[%r2166+512], %r501;
	st.shared.u32 	[%r2166+640], %r501;
	st.shared.u32 	[%r2166+768], %r501;
	st.shared.u32 	[%r2166+896], %r501;
	add.s32 	%r2169, %r2169, 512;
	add.s32 	%r2167, %r2167, 16;
	add.s32 	%r2166, %r2166, 2048;
	setp.ne.s32 	%p22, %r2167, 0;
	@%p22 bra 	$L__BB24_41;
$L__BB24_42:
	setp.eq.s32 	%p23, %r78, 0;
	@%p23 bra 	$L__BB24_51;
	and.b32  	%r88, %r77, 7;
	setp.lt.u32 	%p24, %r78, 8;
	@%p24 bra 	$L__BB24_45;
	shl.b32 	%r502, %r2169, 2;
	add.s32 	%r503, %r76, %r502;
	mov.b32 	%r504, 0;
	st.shared.u32 	[%r503], %r504;
	st.shared.u32 	[%r503+128], %r504;
	st.shared.u32 	[%r503+256], %r504;
	st.shared.u32 	[%r503+384], %r504;
	st.shared.u32 	[%r503+512], %r504;
	st.shared.u32 	[%r503+640], %r504;
	st.shared.u32 	[%r503+768], %r504;
	st.shared.u32 	[%r503+896], %r504;
	add.s32 	%r2169, %r2169, 256;
$L__BB24_45:
	setp.eq.s32 	%p25, %r88, 0;
	@%p25 bra 	$L__BB24_51;
	and.b32  	%r91, %r77, 3;
	setp.lt.u32 	%p26, %r88, 4;
	@%p26 bra 	$L__BB24_48;
	shl.b32 	%r505, %r2169, 2;
	add.s32 	%r506, %r76, %r505;
	mov.b32 	%r507, 0;
	st.shared.u32 	[%r506], %r507;
	st.shared.u32 	[%r506+128], %r507;
	st.shared.u32 	[%r506+256], %r507;
	st.shared.u32 	[%r506+384], %r507;
	add.s32 	%r2169, %r2169, 128;
$L__BB24_48:
	setp.eq.s32 	%p27, %r91, 0;
	@%p27 bra 	$L__BB24_51;
	shl.b32 	%r509, %r2169, 2;
	add.s32 	%r510, %r489, %r509;
	add.s32 	%r2173, %r490, %r510;
	neg.s32 	%r2172, %r91;
$L__BB24_50:
	.pragma "nounroll";
	mov.b32 	%r512, 0;
	st.shared.u32 	[%r2173], %r512;
	add.s32 	%r2173, %r2173, 128;
	add.s32 	%r2172, %r2172, 1;
	setp.ne.s32 	%p28, %r2172, 0;
	@%p28 bra 	$L__BB24_50;
$L__BB24_51:
	ld.param.u32 	%r2094, [_ZN3cub18CUB_300001_SM_10006detail10radix_sort29DeviceRadixSortOnesweepKernelINS1_5radix10policy_hubIiiyE10Policy1000ELNS0_9SortOrderE0EiiyiiNS1_21identity_decomposer_tEEEvPT5_SB_PT3_PKSC_PT1_PKSG_PT2_PKSK_T4_iiT6__param_9];
	bar.warp.sync 	-1;
	xor.b32  	%r514, %r2165, -2147483648;
	shr.u32 	%r515, %r514, %r2094;
	and.b32  	%r100, %r515, %r74;
	shl.b32 	%r516, %r100, 2;
	add.s32 	%r517, %r76, %r516;
	atom.shared.add.u32 	%r518, [%r517], 1;
	xor.b32  	%r2227, %r2164, -2147483648;
	shr.u32 	%r520, %r2227, %r2094;
	and.b32  	%r521, %r520, %r74;
	shl.b32 	%r522, %r521, 2;
	add.s32 	%r523, %r76, %r522;
	atom.shared.add.u32 	%r524, [%r523], 1;
	xor.b32  	%r2226, %r2163, -2147483648;
	shr.u32 	%r526, %r2226, %r2094;
	and.b32  	%r527, %r526, %r74;
	shl.b32 	%r528, %r527, 2;
	add.s32 	%r529, %r76, %r528;
	atom.shared.add.u32 	%r530, [%r529], 1;
	xor.b32  	%r2225, %r2162, -2147483648;
	shr.u32 	%r532, %r2225, %r2094;
	and.b32  	%r533, %r532, %r74;
	shl.b32 	%r534, %r533, 2;
	add.s32 	%r535, %r76, %r534;
	atom.shared.add.u32 	%r536, [%r535], 1;
	xor.b32  	%r537, %r2161, -2147483648;
	shr.u32 	%r538, %r537, %r2094;
	and.b32  	%r539, %r538, %r74;
	shl.b32 	%r540, %r539, 2;
	add.s32 	%r541, %r76, %r540;
	atom.shared.add.u32 	%r542, [%r541], 1;
	xor.b32  	%r543, %r2160, -2147483648;
	shr.u32 	%r544, %r543, %r2094;
	and.b32  	%r545, %r544, %r74;
	shl.b32 	%r546, %r545, 2;
	add.s32 	%r547, %r76, %r546;
	atom.shared.add.u32 	%r548, [%r547], 1;
	xor.b32  	%r549, %r2159, -2147483648;
	shr.u32 	%r550, %r549, %r2094;
	and.b32  	%r551, %r550, %r74;
	shl.b32 	%r552, %r551, 2;
	add.s32 	%r553, %r76, %r552;
	atom.shared.add.u32 	%r554, [%r553], 1;
	xor.b32  	%r555, %r2158, -2147483648;
	shr.u32 	%r556, %r555, %r2094;
	and.b32  	%r557, %r556, %r74;
	shl.b32 	%r558, %r557, 2;
	add.s32 	%r559, %r76, %r558;
	atom.shared.add.u32 	%r560, [%r559], 1;
	xor.b32  	%r561, %r2157, -2147483648;
	shr.u32 	%r562, %r561, %r2094;
	and.b32  	%r563, %r562, %r74;
	shl.b32 	%r564, %r563, 2;
	add.s32 	%r565, %r76, %r564;
	atom.shared.add.u32 	%r566, [%r565], 1;
	xor.b32  	%r567, %r2156, -2147483648;
	shr.u32 	%r568, %r567, %r2094;
	and.b32  	%r569, %r568, %r74;
	shl.b32 	%r570, %r569, 2;
	add.s32 	%r571, %r76, %r570;
	atom.shared.add.u32 	%r572, [%r571], 1;
	xor.b32  	%r573, %r2155, -2147483648;
	shr.u32 	%r574, %r573, %r2094;
	and.b32  	%r575, %r574, %r74;
	shl.b32 	%r576, %r575, 2;
	add.s32 	%r577, %r76, %r576;
	atom.shared.add.u32 	%r578, [%r577], 1;
	xor.b32  	%r579, %r2154, -2147483648;
	shr.u32 	%r580, %r579, %r2094;
	and.b32  	%r581, %r580, %r74;
	shl.b32 	%r582, %r581, 2;
	add.s32 	%r583, %r76, %r582;
	atom.shared.add.u32 	%r584, [%r583], 1;
	xor.b32  	%r585, %r2153, -2147483648;
	shr.u32 	%r586, %r585, %r2094;
	and.b32  	%r587, %r586, %r74;
	shl.b32 	%r588, %r587, 2;
	add.s32 	%r589, %r76, %r588;
	atom.shared.add.u32 	%r590, [%r589], 1;
	xor.b32  	%r591, %r2152, -2147483648;
	shr.u32 	%r592, %r591, %r2094;
	and.b32  	%r593, %r592, %r74;
	shl.b32 	%r594, %r593, 2;
	add.s32 	%r595, %r76, %r594;
	atom.shared.add.u32 	%r596, [%r595], 1;
	xor.b32  	%r597, %r2151, -2147483648;
	shr.u32 	%r598, %r597, %r2094;
	and.b32  	%r599, %r598, %r74;
	shl.b32 	%r600, %r599, 2;
	add.s32 	%r601, %r76, %r600;
	atom.shared.add.u32 	%r602, [%r601], 1;
	xor.b32  	%r603, %r2150, -2147483648;
	shr.u32 	%r604, %r603, %r2094;
	and.b32  	%r605, %r604, %r74;
	shl.b32 	%r606, %r605, 2;
	add.s32 	%r607, %r76, %r606;
	atom.shared.add.u32 	%r608, [%r607], 1;
	xor.b32  	%r2212, %r2149, -2147483648;
	shr.u32 	%r610, %r2212, %r2094;
	and.b32  	%r611, %r610, %r74;
	shl.b32 	%r612, %r611, 2;
	add.s32 	%r613, %r76, %r612;
	atom.shared.add.u32 	%r614, [%r613], 1;
	bar.sync 	0;
	setp.gt.u32 	%p29, %r1, 255;
	shl.b32 	%r615, %r1, 2;
	add.s32 	%r101, %r490, %r615;
	mov.b32 	%r2174, 0;
	@%p29 bra 	$L__BB24_53;
	ld.shared.u32 	%r617, [%r101];
	mov.b32 	%r618, 0;
	st.shared.u32 	[%r101], %r618;
	ld.shared.u32 	%r619, [%r101+1024];
	st.shared.u32 	[%r101+1024], %r617;
	add.s32 	%r620, %r619, %r617;
	ld.shared.u32 	%r621, [%r101+2048];
	st.shared.u32 	[%r101+2048], %r620;
	add.s32 	%r622, %r621, %r620;
	ld.shared.u32 	%r623, [%r101+3072];
	st.shared.u32 	[%r101+3072], %r622;
	add.s32 	%r624, %r623, %r622;
	ld.shared.u32 	%r625, [%r101+4096];
	st.shared.u32 	[%r101+4096], %r624;
	add.s32 	%r626, %r625, %r624;
	ld.shared.u32 	%r627, [%r101+5120];
	st.shared.u32 	[%r101+5120], %r626;
	add.s32 	%r628, %r627, %r626;
	ld.shared.u32 	%r629, [%r101+6144];
	st.shared.u32 	[%r101+6144], %r628;
	add.s32 	%r630, %r629, %r628;
	ld.shared.u32 	%r631, [%r101+7168];
	st.shared.u32 	[%r101+7168], %r630;
	add.s32 	%r632, %r631, %r630;
	ld.shared.u32 	%r633, [%r101+8192];
	st.shared.u32 	[%r101+8192], %r632;
	add.s32 	%r634, %r633, %r632;
	ld.shared.u32 	%r635, [%r101+9216];
	st.shared.u32 	[%r101+9216], %r634;
	add.s32 	%r636, %r635, %r634;
	ld.shared.u32 	%r637, [%r101+10240];
	st.shared.u32 	[%r101+10240], %r636;
	add.s32 	%r638, %r637, %r636;
	ld.shared.u32 	%r639, [%r101+11264];
	st.shared.u32 	[%r101+11264], %r638;
	add.s32 	%r2174, %r639, %r638;
$L__BB24_53:
	setp.gt.u32 	%p30, %r1, 255;
	shl.b32 	%r640, %r3, 8;
	add.s32 	%r641, %r640, %r1;
	mul.wide.s32 	%rd59, %r641, 4;
	add.s64 	%rd6, %rd2, %rd59;
	@%p30 bra 	$L__BB24_55;
	or.b32  	%r642, %r2174, 1073741824;
	st.volatile.global.u32 	[%rd6], %r642;
$L__BB24_55:
	ld.param.u64 	%rd442, [_ZN3cub18CUB_300001_SM_10006detail10radix_sort29DeviceRadixSortOnesweepKernelINS1_5radix10policy_hubIiiyE10Policy1000ELNS0_9SortOrderE0EiiyiiNS1_21identity_decomposer_tEEEvPT5_SB_PT3_PKSC_PT1_PKSG_PT2_PKSK_T4_iiT6__param_7];
	xor.b32  	%r2223, %r2160, -2147483648;
	xor.b32  	%r2224, %r2161, -2147483648;
	xor.b32  	%r2222, %r2159, -2147483648;
	xor.b32  	%r2221, %r2158, -2147483648;
	xor.b32  	%r2228, %r2165, -2147483648;
	xor.b32  	%r2218, %r2155, -2147483648;
	xor.b32  	%r2220, %r2157, -2147483648;
	xor.b32  	%r2217, %r2154, -2147483648;
	xor.b32  	%r2219, %r2156, -2147483648;
	xor.b32  	%r2215, %r2152, -2147483648;
	xor.b32  	%r2216, %r2153, -2147483648;
	xor.b32  	%r2213, %r2150, -2147483648;
	xor.b32  	%r2214, %r2151, -2147483648;
	setp.lt.u32 	%p31, %r1, 256;
	setp.eq.s32 	%p32, %r2174, 6528;
	and.pred  	%p33, %p31, %p32;
	selp.u32 	%r643, 1, 0, %p33;
	{ 
	.reg .pred 	%p1; 
	.reg .pred 	%p2; 
	setp.ne.u32 	%p1, %r643, 0; 
	bar.red.or.pred 	%p2, 0, %p1; 
	selp.u32 	%r644, 1, 0, %p2; 
	}
	setp.eq.s32 	%p34, %r644, 0;
	and.b32  	%r645, %r1, 992;
	and.b32  	%r646, %r1, 31;
	mul.lo.s32 	%r647, %r645, 17;
	or.b32  	%r648, %r647, %r646;
	cvt.u64.u32 	%rd7, %r648;
	mul.lo.s32 	%r649, %r3, 6528;
	cvt.s64.s32 	%rd60, %r649;
	add.s64 	%rd61, %rd7, %rd60;
	cvta.to.global.u64 	%rd62, %rd442;
	shl.b64 	%rd63, %rd61, 2;
	add.s64 	%rd8, %rd62, %rd63;
	cvt.u64.u32 	%rd9, %r1;
	@%p34 bra 	$L__BB24_175;
	setp.gt.u32 	%p35, %r1, 255;
	shl.b32 	%r650, %r1, 3;
	mov.u32 	%r651, _ZZN3cub18CUB_300001_SM_10006detail10radix_sort29DeviceRadixSortOnesweepKernelINS1_5radix10policy_hubIiiyE10Policy1000ELNS0_9SortOrderE0EiiyiiNS1_21identity_decomposer_tEEEvPT5_SB_PT3_PKSC_PT1_PKSG_PT2_PKSK_T4_iiT6_E1s;
	add.s32 	%r652, %r651, %r650;
	add.s32 	%r121, %r652, 26112;
	@%p35 bra 	$L__BB24_64;
	ld.param.u64 	%rd436, [_ZN3cub18CUB_300001_SM_10006detail10radix_sort29DeviceRadixSortOnesweepKernelINS1_5radix10policy_hubIiiyE10Policy1000ELNS0_9SortOrderE0EiiyiiNS1_21identity_decomposer_tEEEvPT5_SB_PT3_PKSC_PT1_PKSG_PT2_PKSK_T4_iiT6__param_3];
	cvta.to.global.u64 	%rd64, %rd436;
	shl.b64 	%rd65, %rd9, 3;
	add.s64 	%rd66, %rd64, %rd65;
	ld.global.u64 	%rd67, [%rd66];
	setp.gt.u32 	%p36, %r1, %r100;
	selp.b64 	%rd68, 6528, 0, %p36;
	sub.s64 	%rd455, %rd67, %rd68;
	st.shared.u64 	[%r121], %rd455;
	setp.lt.s32 	%p37, %r3, 1;
	mov.u32 	%r2178, %r2174;
	@%p37 bra 	$L__BB24_63;
	mov.b32 	%r2176, -1;
	mov.u32 	%r2175, %r3;
	mov.u32 	%r2178, %r2174;
$L__BB24_59:
	ld.param.u64 	%rd429, [_ZN3cub18CUB_300001_SM_10006detail10radix_sort29DeviceRadixSortOnesweepKernelINS1_5radix10policy_hubIiiyE10Policy1000ELNS0_9SortOrderE0EiiyiiNS1_21identity_decomposer_tEEEvPT5_SB_PT3_PKSC_PT1_PKSG_PT2_PKSK_T4_iiT6__param_0];
	add.s32 	%r125, %r2175, -1;
	shl.b32 	%r654, %r125, 8;
	add.s32 	%r655, %r654, %r1;
	cvta.to.global.u64 	%rd69, %rd429;
	mul.wide.s32 	%rd70, %r655, 4;
	add.s64 	%rd11, %rd69, %rd70;
$L__BB24_60:
	membar.cta;
	ld.volatile.global.u32 	%r126, [%rd11];
	setp.eq.s32 	%p38, %r126, 0;
	@%p38 bra 	$L__BB24_60;
	and.b32  	%r656, %r126, 1073741823;
	add.s32 	%r2178, %r656, %r2178;
	setp.gt.s32 	%p39, %r126, -1;
	vote.sync.ballot.b32 	%r2176, %p39, %r2176;
	setp.gt.u32 	%p41, %r2175, 1;
	and.pred  	%p42, %p39, %p41;
	mov.u32 	%r2175, %r125;
	@%p42 bra 	$L__BB24_59;
	ld.shared.u64 	%rd455, [%r121];
$L__BB24_63:
	or.b32  	%r657, %r2178, -2147483648;
	st.volatile.global.u32 	[%rd6], %r657;
	sub.s32 	%r658, %r2178, %r2174;
	cvt.s64.s32 	%rd71, %r658;
	add.s64 	%rd72, %rd455, %rd71;
	st.shared.u64 	[%r121], %rd72;
$L__BB24_64:
	ld.param.u32 	%r2080, [_ZN3cub18CUB_300001_SM_10006detail10radix_sort29DeviceRadixSortOnesweepKernelINS1_5radix10policy_hubIiiyE10Policy1000ELNS0_9SortOrderE0EiiyiiNS1_21identity_decomposer_tEEEvPT5_SB_PT3_PKSC_PT1_PKSG_PT2_PKSK_T4_iiT6__param_8];
	ld.param.u64 	%rd432, [_ZN3cub18CUB_300001_SM_10006detail10radix_sort29DeviceRadixSortOnesweepKernelINS1_5radix10policy_hubIiiyE10Policy1000ELNS0_9SortOrderE0EiiyiiNS1_21identity_decomposer_tEEEvPT5_SB_PT3_PKSC_PT1_PKSG_PT2_PKSK_T4_iiT6__param_2];
	setp.gt.u32 	%p43, %r1, 255;
	setp.lt.s32 	%p44, %r4, %r2080;
	setp.eq.s64 	%p45, %rd432, 0;
	or.pred  	%p46, %p45, %p44;
	or.pred  	%p47, %p43, %p46;
	@%p47 bra 	$L__BB24_66;
	ld.param.u64 	%rd433, [_ZN3cub18CUB_300001_SM_10006detail10radix_sort29DeviceRadixSortOnesweepKernelINS1_5radix10policy_hubIiiyE10Policy1000ELNS0_9SortOrderE0EiiyiiNS1_21identity_decomposer_tEEEvPT5_SB_PT3_PKSC_PT1_PKSG_PT2_PKSK_T4_iiT6__param_2];
	ld.shared.u64 	%rd73, [%r121];
	setp.gt.u32 	%p48, %r1, %r100;
	selp.b64 	%rd74, 6528, 0, %p48;
	cvt.s64.s32 	%rd75, %r2174;
	add.s64 	%rd76, %rd74, %rd75;
	add.s64 	%rd77, %rd76, %rd73;
	cvta.to.global.u64 	%rd78, %rd433;
	shl.b64 	%rd79, %rd9, 3;
	add.s64 	%rd80, %rd78, %rd79;
	st.global.u64 	[%rd80], %rd77;
$L__BB24_66:
	ld.param.u32 	%r2081, [_ZN3cub18CUB_300001_SM_10006detail10radix_sort29DeviceRadixSortOnesweepKernelINS1_5radix10policy_hubIiiyE10Policy1000ELNS0_9SortOrderE0EiiyiiNS1_21identity_decomposer_tEEEvPT5_SB_PT3_PKSC_PT1_PKSG_PT2_PKSK_T4_iiT6__param_8];
	setp.gt.s32 	%p49, %r4, %r2081;
	bar.sync 	0;
	shl.b32 	%r659, %r100, 3;
	add.s32 	%r661, %r651, %r659;
	ld.shared.u64 	%rd14, [%r661+26112];
	@%p49 bra 	$L__BB24_68;
	add.s64 	%rd81, %rd14, %rd7;
	shl.b64 	%rd82, %rd81, 2;
	add.s64 	%rd83, %rd1, %rd82;
	st.global.u32 	[%rd83], %r2165;
	st.global.u32 	[%rd83+128], %r2164;
	st.global.u32 	[%rd83+256], %r2163;
	st.global.u32 	[%rd83+384], %r2162;
	st.global.u32 	[%rd83+512], %r2161;
	st.global.u32 	[%rd83+640], %r2160;
	st.global.u32 	[%rd83+768], %r2159;
	st.global.u32 	[%rd83+896], %r2158;
	st.global.u32 	[%rd83+1024], %r2157;
	st.global.u32 	[%rd83+1152], %r2156;
	st.global.u32 	[%rd83+1280], %r2155;
	st.global.u32 	[%rd83+1408], %r2154;
	st.global.u32 	[%rd83+1536], %r2153;
	st.global.u32 	[%rd83+1664], %r2152;
	st.global.u32 	[%rd83+1792], %r2151;
	st.global.u32 	[%rd83+1920], %r2150;
	st.global.u32 	[%rd83+2048], %r2149;
	bra.uni 	$L__BB24_102;
$L__BB24_68:
	ld.param.u32 	%r2082, [_ZN3cub18CUB_300001_SM_10006detail10radix_sort29DeviceRadixSortOnesweepKernelINS1_5radix10policy_hubIiiyE10Policy1000ELNS0_9SortOrderE0EiiyiiNS1_21identity_decomposer_tEEEvPT5_SB_PT3_PKSC_PT1_PKSG_PT2_PKSK_T4_iiT6__param_8];
	cvt.u32.u64 	%r662, %rd7;
	mad.lo.s32 	%r130, %r3, -6528, %r2082;
	setp.ge.s32 	%p50, %r662, %r130;
	add.s64 	%rd84, %rd14, %rd7;
	shl.b64 	%rd85, %rd84, 2;
	add.s64 	%rd15, %rd1, %rd85;
	@%p50 bra 	$L__BB24_70;
	st.global.u32 	[%rd15], %r2165;
$L__BB24_70:
	add.s32 	%r664, %r662, 32;
	setp.ge.s32 	%p51, %r664, %r130;
	@%p51 bra 	$L__BB24_72;
	st.global.u32 	[%rd15+128], %r2164;
$L__BB24_72:
	add.s32 	%r666, %r662, 64;
	setp.ge.s32 	%p52, %r666, %r130;
	@%p52 bra 	$L__BB24_74;
	st.global.u32 	[%rd15+256], %r2163;
$L__BB24_74:
	add.s32 	%r668, %r662, 96;
	setp.ge.s32 	%p53, %r668, %r130;
	@%p53 bra 	$L__BB24_76;
	st.global.u32 	[%rd15+384], %r2162;
$L__BB24_76:
	add.s32 	%r670, %r662, 128;
	setp.ge.s32 	%p54, %r670, %r130;
	@%p54 bra 	$L__BB24_78;
	st.global.u32 	[%rd15+512], %r2161;
$L__BB24_78:
	add.s32 	%r672, %r662, 160;
	setp.ge.s32 	%p55, %r672, %r130;
	@%p55 bra 	$L__BB24_80;
	st.global.u32 	[%rd15+640], %r2160;
$L__BB24_80:
	add.s32 	%r674, %r662, 192;
	setp.ge.s32 	%p56, %r674, %r130;
	@%p56 bra 	$L__BB24_82;
	st.global.u32 	[%rd15+768], %r2159;
$L__BB24_82:
	add.s32 	%r676, %r662, 224;
	setp.ge.s32 	%p57, %r676, %r130;
	@%p57 bra 	$L__BB24_84;
	st.global.u32 	[%rd15+896], %r2158;
$L__BB24_84:
	add.s32 	%r678, %r662, 256;
	setp.ge.s32 	%p58, %r678, %r130;
	@%p58 bra 	$L__BB24_86;
	st.global.u32 	[%rd15+1024], %r2157;
$L__BB24_86:
	add.s32 	%r680, %r662, 288;
	setp.ge.s32 	%p59, %r680, %r130;
	@%p59 bra 	$L__BB24_88;
	st.global.u32 	[%rd15+1152], %r2156;
$L__BB24_88:
	add.s32 	%r682, %r662, 320;
	setp.ge.s32 	%p60, %r682, %r130;
	@%p60 bra 	$L__BB24_90;
	st.global.u32 	[%rd15+1280], %r2155;
$L__BB24_90:
	add.s32 	%r684, %r662, 352;
	setp.ge.s32 	%p61, %r684, %r130;
	@%p61 bra 	$L__BB24_92;
	st.global.u32 	[%rd15+1408], %r2154;
$L__BB24_92:
	add.s32 	%r686, %r662, 384;
	setp.ge.s32 	%p62, %r686, %r130;
	@%p62 bra 	$L__BB24_94;
	st.global.u32 	[%rd15+1536], %r2153;
$L__BB24_94:
	add.s32 	%r688, %r662, 416;
	setp.ge.s32 	%p63, %r688, %r130;
	@%p63 bra 	$L__BB24_96;
	st.global.u32 	[%rd15+1664], %r2152;
$L__BB24_96:
	add.s32 	%r690, %r662, 448;
	setp.ge.s32 	%p64, %r690, %r130;
	@%p64 bra 	$L__BB24_98;
	st.global.u32 	[%rd15+1792], %r2151;
$L__BB24_98:
	add.s32 	%r692, %r662, 480;
	setp.ge.s32 	%p65, %r692, %r130;
	@%p65 bra 	$L__BB24_100;
	st.global.u32 	[%rd15+1920], %r2150;
$L__BB24_100:
	add.s32 	%r694, %r662, 512;
	setp.ge.s32 	%p66, %r694, %r130;
	@%p66 bra 	$L__BB24_102;
	st.global.u32 	[%rd15+2048], %r2149;
$L__BB24_102:
	ld.param.u32 	%r2083, [_ZN3cub18CUB_300001_SM_10006detail10radix_sort29DeviceRadixSortOnesweepKernelINS1_5radix10policy_hubIiiyE10Policy1000ELNS0_9SortOrderE0EiiyiiNS1_21identity_decomposer_tEEEvPT5_SB_PT3_PKSC_PT1_PKSG_PT2_PKSK_T4_iiT6__param_8];
	setp.gt.s32 	%p67, %r4, %r2083;
	@%p67 bra 	$L__BB24_104;
	ld.global.u32 	%r2211, [%rd8];
	ld.global.u32 	%r2210, [%rd8+128];
	ld.global.u32 	%r2209, [%rd8+256];
	ld.global.u32 	%r2208, [%rd8+384];
	ld.global.u32 	%r2207, [%rd8+512];
	ld.global.u32 	%r2206, [%rd8+640];
	ld.global.u32 	%r2205, [%rd8+768];
	ld.global.u32 	%r2204, [%rd8+896];
	ld.global.u32 	%r2203, [%rd8+1024];
	ld.global.u32 	%r2202, [%rd8+1152];
	ld.global.u32 	%r2201, [%rd8+1280];
	ld.global.u32 	%r2200, [%rd8+1408];
	ld.global.u32 	%r2199, [%rd8+1536];
	ld.global.u32 	%r2198, [%rd8+1664];
	ld.global.u32 	%r2197, [%rd8+1792];
	ld.global.u32 	%r2196, [%rd8+1920];
	ld.global.u32 	%r2195, [%rd8+2048];
	bra.uni 	$L__BB24_138;
$L__BB24_104:
	ld.param.u32 	%r2084, [_ZN3cub18CUB_300001_SM_10006detail10radix_sort29DeviceRadixSortOnesweepKernelINS1_5radix10policy_hubIiiyE10Policy1000ELNS0_9SortOrderE0EiiyiiNS1_21identity_decomposer_tEEEvPT5_SB_PT3_PKSC_PT1_PKSG_PT2_PKSK_T4_iiT6__param_8];
	cvt.u32.u64 	%r696, %rd7;
	sub.s32 	%r148, %r2084, %r649;
	setp.ge.s32 	%p68, %r696, %r148;
	@%p68 bra 	$L__BB24_106;
	ld.global.u32 	%r2211, [%rd8];
$L__BB24_106:
	add.s32 	%r700, %r696, 32;
	setp.ge.s32 	%p69, %r700, %r148;
	@%p69 bra 	$L__BB24_108;
	ld.global.u32 	%r2210, [%rd8+128];
$L__BB24_108:
	add.s32 	%r703, %r696, 64;
	setp.ge.s32 	%p70, %r703, %r148;
	@%p70 bra 	$L__BB24_110;
	ld.global.u32 	%r2209, [%rd8+256];
$L__BB24_110:
	add.s32 	%r706, %r696, 96;
	setp.ge.s32 	%p71, %r706, %r148;
	@%p71 bra 	$L__BB24_112;
	ld.global.u32 	%r2208, [%rd8+384];
$L__BB24_112:
	add.s32 	%r709, %r696, 128;
	setp.ge.s32 	%p72, %r709, %r148;
	@%p72 bra 	$L__BB24_114;
	ld.global.u32 	%r2207, [%rd8+512];
$L__BB24_114:
	add.s32 	%r712, %r696, 160;
	setp.ge.s32 	%p73, %r712, %r148;
	@%p73 bra 	$L__BB24_116;
	ld.global.u32 	%r2206, [%rd8+640];
$L__BB24_116:
	add.s32 	%r715, %r696, 192;
	setp.ge.s32 	%p74, %r715, %r148;
	@%p74 bra 	$L__BB24_118;
	ld.global.u32 	%r2205, [%rd8+768];
$L__BB24_118:
	add.s32 	%r718, %r696, 224;
	setp.ge.s32 	%p75, %r718, %r148;
	@%p75 bra 	$L__BB24_120;
	ld.global.u32 	%r2204, [%rd8+896];
$L__BB24_120:
	add.s32 	%r721, %r696, 256;
	setp.ge.s32 	%p76, %r721, %r148;
	@%p76 bra 	$L__BB24_122;
	ld.global.u32 	%r2203, [%rd8+1024];
$L__BB24_122:
	add.s32 	%r724, %r696, 288;
	setp.ge.s32 	%p77, %r724, %r148;
	@%p77 bra 	$L__BB24_124;
	ld.global.u32 	%r2202, [%rd8+1152];
$L__BB24_124:
	add.s32 	%r727, %r696, 320;
	setp.ge.s32 	%p78, %r727, %r148;
	@%p78 bra 	$L__BB24_126;
	ld.global.u32 	%r2201, [%rd8+1280];
$L__BB24_126:
	add.s32 	%r730, %r696, 352;
	setp.ge.s32 	%p79, %r730, %r148;
	@%p79 bra 	$L__BB24_128;
	ld.global.u32 	%r2200, [%rd8+1408];
$L__BB24_128:
	add.s32 	%r733, %r696, 384;
	setp.ge.s32 	%p80, %r733, %r148;
	@%p80 bra 	$L__BB24_130;
	ld.global.u32 	%r2199, [%rd8+1536];
$L__BB24_130:
	add.s32 	%r736, %r696, 416;
	setp.ge.s32 	%p81, %r736, %r148;
	@%p81 bra 	$L__BB24_132;
	ld.global.u32 	%r2198, [%rd8+1664];
$L__BB24_132:
	add.s32 	%r739, %r696, 448;
	setp.ge.s32 	%p82, %r739, %r148;
	@%p82 bra 	$L__BB24_134;
	ld.global.u32 	%r2197, [%rd8+1792];
$L__BB24_134:
	add.s32 	%r742, %r696, 480;
	setp.ge.s32 	%p83, %r742, %r148;
	@%p83 bra 	$L__BB24_136;
	ld.global.u32 	%r2196, [%rd8+1920];
$L__BB24_136:
	add.s32 	%r745, %r696, 512;
	setp.ge.s32 	%p84, %r745, %r148;
	@%p84 bra 	$L__BB24_138;
	ld.global.u32 	%r2195, [%rd8+2048];
$L__BB24_138:
	ld.param.u32 	%r2085, [_ZN3cub18CUB_300001_SM_10006detail10radix_sort29DeviceRadixSortOnesweepKernelINS1_5radix10policy_hubIiiyE10Policy1000ELNS0_9SortOrderE0EiiyiiNS1_21identity_decomposer_tEEEvPT5_SB_PT3_PKSC_PT1_PKSG_PT2_PKSK_T4_iiT6__param_8];
	mad.lo.s32 	%r746, %r3, 6528, 6528;
	setp.gt.s32 	%p85, %r746, %r2085;
	@%p85 bra 	$L__BB24_140;
	ld.param.u64 	%rd439, [_ZN3cub18CUB_300001_SM_10006detail10radix_sort29DeviceRadixSortOnesweepKernelINS1_5radix10policy_hubIiiyE10Policy1000ELNS0_9SortOrderE0EiiyiiNS1_21identity_decomposer_tEEEvPT5_SB_PT3_PKSC_PT1_PKSG_PT2_PKSK_T4_iiT6__param_6];
	add.s64 	%rd86, %rd14, %rd7;
	cvta.to.global.u64 	%rd87, %rd439;
	shl.b64 	%rd88, %rd86, 2;
	add.s64 	%rd89, %rd87, %rd88;
	st.global.u32 	[%rd89], %r2211;
	st.global.u32 	[%rd89+128], %r2210;
	st.global.u32 	[%rd89+256], %r2209;
	st.global.u32 	[%rd89+384], %r2208;
	st.global.u32 	[%rd89+512], %r2207;
	st.global.u32 	[%rd89+640], %r2206;
	st.global.u32 	[%rd89+768], %r2205;
	st.global.u32 	[%rd89+896], %r2204;
	st.global.u32 	[%rd89+1024], %r2203;
	st.global.u32 	[%rd89+1152], %r2202;
	st.global.u32 	[%rd89+1280], %r2201;
	st.global.u32 	[%rd89+1408], %r2200;
	st.global.u32 	[%rd89+1536], %r2199;
	st.global.u32 	[%rd89+1664], %r2198;
	st.global.u32 	[%rd89+1792], %r2197;
	st.global.u32 	[%rd89+1920], %r2196;
	st.global.u32 	[%rd89+2048], %r2195;
	bra.uni 	$L__BB24_174;
$L__BB24_140:
	ld.param.u32 	%r2086, [_ZN3cub18CUB_300001_SM_10006detail10radix_sort29DeviceRadixSortOnesweepKernelINS1_5radix10policy_hubIiiyE10Policy1000ELNS0_9SortOrderE0EiiyiiNS1_21identity_decomposer_tEEEvPT5_SB_PT3_PKSC_PT1_PKSG_PT2_PKSK_T4_iiT6__param_8];
	ld.param.u64 	%rd440, [_ZN3cub18CUB_300001_SM_10006detail10radix_sort29DeviceRadixSortOnesweepKernelINS1_5radix10policy_hubIiiyE10Policy1000ELNS0_9SortOrderE0EiiyiiNS1_21identity_decomposer_tEEEvPT5_SB_PT3_PKSC_PT1_PKSG_PT2_PKSK_T4_iiT6__param_6];
	cvt.u32.u64 	%r747, %rd7;
	mad.lo.s32 	%r199, %r3, -6528, %r2086;
	setp.ge.s32 	%p86, %r747, %r199;
	add.s64 	%rd90, %rd14, %rd7;
	cvta.to.global.u64 	%rd91, %rd440;
	shl.b64 	%rd92, %rd90, 2;
	add.s64 	%rd16, %rd91, %rd92;
	@%p86 bra 	$L__BB24_142;
	st.global.u32 	[%rd16], %r2211;
$L__BB24_142:
	add.s32 	%r749, %r747, 32;
	setp.ge.s32 	%p87, %r749, %r199;
	@%p87 bra 	$L__BB24_144;
	st.global.u32 	[%rd16+128], %r2210;
$L__BB24_144:
	add.s32 	%r751, %r747, 64;
	setp.ge.s32 	%p88, %r751, %r199;
	@%p88 bra 	$L__BB24_146;
	st.global.u32 	[%rd16+256], %r2209;
$L__BB24_146:
	add.s32 	%r753, %r747, 96;
	setp.ge.s32 	%p89, %r753, %r199;
	@%p89 bra 	$L__BB24_148;
	st.global.u32 	[%rd16+384], %r2208;
$L__BB24_148:
	add.s32 	%r755, %r747, 128;
	setp.ge.s32 	%p90, %r755, %r199;
	@%p90 bra 	$L__BB24_150;
	st.global.u32 	[%rd16+512], %r2207;
$L__BB24_150:
	add.s32 	%r757, %r747, 160;
	setp.ge.s32 	%p91, %r757, %r199;
	@%p91 bra 	$L__BB24_152;
	st.global.u32 	[%rd16+640], %r2206;
$L__BB24_152:
	add.s32 	%r759, %r747, 192;
	setp.ge.s32 	%p92, %r759, %r199;
	@%p92 bra 	$L__BB24_154;
	st.global.u32 	[%rd16+768], %r2205;
$L__BB24_154:
	add.s32 	%r761, %r747, 224;
	setp.ge.s32 	%p93, %r761, %r199;
	@%p93 bra 	$L__BB24_156;
	st.global.u32 	[%rd16+896], %r2204;
$L__BB24_156:
	add.s32 	%r763, %r747, 256;
	setp.ge.s32 	%p94, %r763, %r199;
	@%p94 bra 	$L__BB24_158;
	st.global.u32 	[%rd16+1024], %r2203;
$L__BB24_158:
	add.s32 	%r765, %r747, 288;
	setp.ge.s32 	%p95, %r765, %r199;
	@%p95 bra 	$L__BB24_160;
	st.global.u32 	[%rd16+1152], %r2202;
$L__BB24_160:
	add.s32 	%r767, %r747, 320;
	setp.ge.s32 	%p96, %r767, %r199;
	@%p96 bra 	$L__BB24_162;
	st.global.u32 	[%rd16+1280], %r2201;
$L__BB24_162:
	add.s32 	%r769, %r747, 352;
	setp.ge.s32 	%p97, %r769, %r199;
	@%p97 bra 	$L__BB24_164;
	st.global.u32 	[%rd16+1408], %r2200;
$L__BB24_164:
	add.s32 	%r771, %r747, 384;
	setp.ge.s32 	%p98, %r771, %r199;
	@%p98 bra 	$L__BB24_166;
	st.global.u32 	[%rd16+1536], %r2199;
$L__BB24_166:
	add.s32 	%r773, %r747, 416;
	setp.ge.s32 	%p99, %r773, %r199;
	@%p99 bra 	$L__BB24_168;
	st.global.u32 	[%rd16+1664], %r2198;
$L__BB24_168:
	add.s32 	%r775, %r747, 448;
	setp.ge.s32 	%p100, %r775, %r199;
	@%p100 bra 	$L__BB24_170;
	st.global.u32 	[%rd16+1792], %r2197;
$L__BB24_170:
	add.s32 	%r777, %r747, 480;
	setp.ge.s32 	%p101, %r777, %r199;
	@%p101 bra 	$L__BB24_172;
	st.global.u32 	[%rd16+1920], %r2196;
$L__BB24_172:
	add.s32 	%r779, %r747, 512;
	setp.ge.s32 	%p102, %r779, %r199;
	@%p102 bra 	$L__BB24_174;
	st.global.u32 	[%rd16+2048], %r2195;
$L__BB24_174:
	// begin inline asm
	exit;
	// end inline asm
	mov.u32 	%r2212, %r2149;
	mov.u32 	%r2213, %r2150;
	mov.u32 	%r2214, %r2151;
	mov.u32 	%r2215, %r2152;
	mov.u32 	%r2216, %r2153;
	mov.u32 	%r2217, %r2154;
	mov.u32 	%r2218, %r2155;
	mov.u32 	%r2219, %r2156;
	mov.u32 	%r2220, %r2157;
	mov.u32 	%r2221, %r2158;
	mov.u32 	%r2222, %r2159;
	mov.u32 	%r2223, %r2160;
	mov.u32 	%r2224, %r2161;
	mov.u32 	%r2225, %r2162;
	mov.u32 	%r2226, %r2163;
	mov.u32 	%r2227, %r2164;
	mov.u32 	%r2228, %r2165;
$L__BB24_175:
	mul.hi.u32 	%r780, %r1, 357913942;
	add.s32 	%r781, %r780, %r1;
	shl.b32 	%r782, %r781, 2;
	mov.u32 	%r783, _ZZN3cub18CUB_300001_SM_10006detail10radix_sort29DeviceRadixSortOnesweepKernelINS1_5radix10policy_hubIiiyE10Policy1000ELNS0_9SortOrderE0EiiyiiNS1_21identity_decomposer_tEEEvPT5_SB_PT3_PKSC_PT1_PKSG_PT2_PKSK_T4_iiT6_E1s;
	add.s32 	%r784, %r783, %r782;
	add.s32 	%r217, %r784, 13328;
	st.shared.u32 	[%r784+13328], %r2174;
	bar.sync 	0;
	setp.gt.u32 	%p103, %r1, 31;
	@%p103 bra 	$L__BB24_177;
	mad.lo.s32 	%r816, %r1, 52, %r783;
	ld.shared.u32 	%r817, [%r816+13328];
	ld.shared.u32 	%r818, [%r816+13332];
	ld.shared.u32 	%r819, [%r816+13336];
	ld.shared.u32 	%r820, [%r816+13340];
	ld.shared.u32 	%r821, [%r816+13344];
	ld.shared.u32 	%r822, [%r816+13348];
	ld.shared.u32 	%r823, [%r816+13352];
	ld.shared.u32 	%r824, [%r816+13356];
	ld.shared.u32 	%r825, [%r816+13360];
	ld.shared.u32 	%r826, [%r816+13364];
	ld.shared.u32 	%r827, [%r816+13368];
	ld.shared.u32 	%r828, [%r816+13372];
	add.s32 	%r829, %r818, %r817;
	add.s32 	%r830, %r829, %r819;
	add.s32 	%r831, %r830, %r820;
	add.s32 	%r832, %r831, %r821;
	add.s32 	%r833, %r832, %r822;
	add.s32 	%r834, %r833, %r823;
	add.s32 	%r835, %r834, %r824;
	add.s32 	%r836, %r835, %r825;
	add.s32 	%r837, %r836, %r826;
	add.s32 	%r838, %r837, %r827;
	add.s32 	%r789, %r838, %r828;
	mov.b32 	%r787, 1;
	mov.b32 	%r812, 0;
	mov.b32 	%r814, -1;
	// begin inline asm
	{  .reg .s32 r0;  .reg .pred p;  shfl.sync.up.b32 r0|p, %r789, %r787, %r812, %r814;  @p add.s32 r0, r0, %r789;  mov.s32 %r785, r0;}
	// end inline asm
	mov.b32 	%r793, 2;
	// begin inline asm
	{  .reg .s32 r0;  .reg .pred p;  shfl.sync.up.b32 r0|p, %r785, %r793, %r812, %r814;  @p add.s32 r0, r0, %r785;  mov.s32 %r791, r0;}
	// end inline asm
	mov.b32 	%r799, 4;
	// begin inline asm
	{  .reg .s32 r0;  .reg .pred p;  shfl.sync.up.b32 r0|p, %r791, %r799, %r812, %r814;  @p add.s32 r0, r0, %r791;  mov.s32 %r797, r0;}
	// end inline asm
	mov.b32 	%r805, 8;
	// begin inline asm
	{  .reg .s32 r0;  .reg .pred p;  shfl.sync.up.b32 r0|p, %r797, %r805, %r812, %r814;  @p add.s32 r0, r0, %r797;  mov.s32 %r803, r0;}
	// end inline asm
	mov.b32 	%r811, 16;
	// begin inline asm
	{  .reg .s32 r0;  .reg .pred p;  shfl.sync.up.b32 r0|p, %r803, %r811, %r812, %r814;  @p add.s32 r0, r0, %r803;  mov.s32 %r809, r0;}
	// end inline asm
	sub.s32 	%r839, %r809, %r789;
	add.s32 	%r840, %r817, %r839;
	add.s32 	%r841, %r818, %r840;
	add.s32 	%r842, %r819, %r841;
	add.s32 	%r843, %r820, %r842;
	add.s32 	%r844, %r821, %r843;
	add.s32 	%r845, %r822, %r844;
	add.s32 	%r846, %r823, %r845;
	add.s32 	%r847, %r824, %r846;
	add.s32 	%r848, %r825, %r847;
	add.s32 	%r849, %r826, %r848;
	add.s32 	%r850, %r827, %r849;
	st.shared.u32 	[%r816+13328], %r839;
	st.shared.u32 	[%r816+13332], %r840;
	st.shared.u32 	[%r816+13336], %r841;
	st.shared.u32 	[%r816+13340], %r842;
	st.shared.u32 	[%r816+13344], %r843;
	st.shared.u32 	[%r816+13348], %r844;
	st.shared.u32 	[%r816+13352], %r845;
	st.shared.u32 	[%r816+13356], %r846;
	st.shared.u32 	[%r816+13360], %r847;
	st.shared.u32 	[%r816+13364], %r848;
	st.shared.u32 	[%r816+13368], %r849;
	st.shared.u32 	[%r816+13372], %r850;
$L__BB24_177:
	setp.gt.u32 	%p104, %r1, 255;
	bar.sync 	0;
	ld.shared.u32 	%r218, [%r217];
	@%p104 bra 	$L__BB24_179;
	shl.b32 	%r851, %r1, 2;
	add.s32 	%r853, %r783, %r851;
	ld.shared.u32 	%r854, [%r853];
	add.s32 	%r855, %r854, %r218;
	st.shared.u32 	[%r853], %r855;
	ld.shared.u32 	%r856, [%r853+1024];
	add.s32 	%r857, %r856, %r218;
	st.shared.u32 	[%r853+1024], %r857;
	ld.shared.u32 	%r858, [%r853+2048];
	add.s32 	%r859, %r858, %r218;
	st.shared.u32 	[%r853+2048], %r859;
	ld.shared.u32 	%r860, [%r853+3072];
	add.s32 	%r861, %r860, %r218;
	st.shared.u32 	[%r853+3072], %r861;
	ld.shared.u32 	%r862, [%r853+4096];
	add.s32 	%r863, %r862, %r218;
	st.shared.u32 	[%r853+4096], %r863;
	ld.shared.u32 	%r864, [%r853+5120];
	add.s32 	%r865, %r864, %r218;
	st.shared.u32 	[%r853+5120], %r865;
	ld.shared.u32 	%r866, [%r853+6144];
	add.s32 	%r867, %r866, %r218;
	st.shared.u32 	[%r853+6144], %r867;
	ld.shared.u32 	%r868, [%r853+7168];
	add.s32 	%r869, %r868, %r218;
	st.shared.u32 	[%r853+7168], %r869;
	ld.shared.u32 	%r870, [%r853+8192];
	add.s32 	%r871, %r870, %r218;
	st.shared.u32 	[%r853+8192], %r871;
	ld.shared.u32 	%r872, [%r853+9216];
	add.s32 	%r873, %r872, %r218;
	st.shared.u32 	[%r853+9216], %r873;
	ld.shared.u32 	%r874, [%r853+10240];
	add.s32 	%r875, %r874, %r218;
	st.shared.u32 	[%r853+10240], %r875;
	ld.shared.u32 	%r876, [%r853+11264];
	add.s32 	%r877, %r876, %r218;
	st.shared.u32 	[%r853+11264], %r877;
$L__BB24_179:
	ld.param.u32 	%r2132, [_ZN3cub18CUB_300001_SM_10006detail10radix_sort29DeviceRadixSortOnesweepKernelINS1_5radix10policy_hubIiiyE10Policy1000ELNS0_9SortOrderE0EiiyiiNS1_21identity_decomposer_tEEEvPT5_SB_PT3_PKSC_PT1_PKSG_PT2_PKSK_T4_iiT6__param_10];
	ld.param.u32 	%r2095, [_ZN3cub18CUB_300001_SM_10006detail10radix_sort29DeviceRadixSortOnesweepKernelINS1_5radix10policy_hubIiiyE10Policy1000ELNS0_9SortOrderE0EiiyiiNS1_21identity_decomposer_tEEEvPT5_SB_PT3_PKSC_PT1_PKSG_PT2_PKSK_T4_iiT6__param_9];
	shl.b32 	%r904, %r1, 5;
	and.b32  	%r905, %r904, 31744;
	add.s32 	%r219, %r783, %r905;
	bar.sync 	0;
	// begin inline asm
	mov.u32 %r878, %lanemask_le;
	// end inline asm
	shr.u32 	%r907, %r2228, %r2095;
	mov.b32 	%r908, -1;
	shl.b32 	%r909, %r908, %r2132;
	not.b32 	%r221, %r909;
	and.b32  	%r901, %r907, %r221;
	mov.b32 	%r881, 1;
	// begin inline asm
	{
    .reg .pred p;
    and.b32 %r879, %r901, %r881;    setp.ne.u32 p, %r879, 0;
    vote.ballot.sync.b32 %r879, p, 0xffffffff;
    @!p not.b32 %r879, %r879;
}

	// end inline asm
	mov.b32 	%r884, 2;
	// begin inline asm
	{
    .reg .pred p;
    and.b32 %r882, %r901, %r884;    setp.ne.u32 p, %r882, 0;
    vote.ballot.sync.b32 %r882, p, 0xffffffff;
    @!p not.b32 %r882, %r882;
}

	// end inline asm
	and.b32  	%r910, %r882, %r879;
	mov.b32 	%r887, 4;
	// begin inline asm
	{
    .reg .pred p;
    and.b32 %r885, %r901, %r887;    setp.ne.u32 p, %r885, 0;
    vote.ballot.sync.b32 %r885, p, 0xffffffff;
    @!p not.b32 %r885, %r885;
}

	// end inline asm
	and.b32  	%r911, %r885, %r910;
	mov.b32 	%r890, 8;
	// begin inline asm
	{
    .reg .pred p;
    and.b32 %r888, %r901, %r890;    setp.ne.u32 p, %r888, 0;
    vote.ballot.sync.b32 %r888, p, 0xffffffff;
    @!p not.b32 %r888, %r888;
}

	// end inline asm
	and.b32  	%r912, %r888, %r911;
	mov.b32 	%r893, 16;
	// begin inline asm
	{
    .reg .pred p;
    and.b32 %r891, %r901, %r893;    setp.ne.u32 p, %r891, 0;
    vote.ballot.sync.b32 %r891, p, 0xffffffff;
    @!p not.b32 %r891, %r891;
}

	// end inline asm
	and.b32  	%r913, %r891, %r912;
	mov.b32 	%r896, 32;
	// begin inline asm
	{
    .reg .pred p;
    and.b32 %r894, %r901, %r896;    setp.ne.u32 p, %r894, 0;
    vote.ballot.sync.b32 %r894, p, 0xffffffff;
    @!p not.b32 %r894, %r894;
}

	// end inline asm
	and.b32  	%r914, %r894, %r913;
	mov.b32 	%r899, 64;
	// begin inline asm
	{
    .reg .pred p;
    and.b32 %r897, %r901, %r899;    setp.ne.u32 p, %r897, 0;
    vote.ballot.sync.b32 %r897, p, 0xffffffff;
    @!p not.b32 %r897, %r897;
}

	// end inline asm
	and.b32  	%r915, %r897, %r914;
	mov.b32 	%r902, 128;
	// begin inline asm
	{
    .reg .pred p;
    and.b32 %r900, %r901, %r902;    setp.ne.u32 p, %r900, 0;
    vote.ballot.sync.b32 %r900, p, 0xffffffff;
    @!p not.b32 %r900, %r900;
}

	// end inline asm
	and.b32  	%r916, %r900, %r915;
	clz.b32 	%r917, %r916;
	sub.s32 	%r223, 31, %r917;
	and.b32  	%r918, %r878, %r916;
	popc.b32 	%r224, %r918;
	setp.ne.s32 	%p105, %r443, %r223;
	mov.b32 	%r2229, 0;
	@%p105 bra 	$L__BB24_181;
	shl.b32 	%r919, %r901, 2;
	add.s32 	%r920, %r219, %r919;
	atom.shared.add.u32 	%r2229, [%r920], %r224;
$L__BB24_181:
	ld.param.u32 	%r2096, [_ZN3cub18CUB_300001_SM_10006detail10radix_sort29DeviceRadixSortOnesweepKernelINS1_5radix10policy_hubIiiyE10Policy1000ELNS0_9SortOrderE0EiiyiiNS1_21identity_decomposer_tEEEvPT5_SB_PT3_PKSC_PT1_PKSG_PT2_PKSK_T4_iiT6__param_9];
	shfl.sync.idx.b32	%r946|%p106, %r2229, %r223, 31, -1;
	add.s32 	%r227, %r224, %r946;
	shr.u32 	%r947, %r2227, %r2096;
	and.b32  	%r943, %r947, %r221;
	mov.b32 	%r923, 1;
	// begin inline asm
	{
    .reg .pred p;
    and.b32 %r921, %r943, %r923;    setp.ne.u32 p, %r921, 0;
    vote.ballot.sync.b32 %r921, p, 0xffffffff;
    @!p not.b32 %r921, %r921;
}

	// end inline asm
	mov.b32 	%r926, 2;
	// begin inline asm
	{
    .reg .pred p;
    and.b32 %r924, %r943, %r926;    setp.ne.u32 p, %r924, 0;
    vote.ballot.sync.b32 %r924, p, 0xffffffff;
    @!p not.b32 %r924, %r924;
}

	// end inline asm
	and.b32  	%r948, %r924, %r921;
	mov.b32 	%r929, 4;
	// begin inline asm
	{
    .reg .pred p;
    and.b32 %r927, %r943, %r929;    setp.ne.u32 p, %r927, 0;
    vote.ballot.sync.b32 %r927, p, 0xffffffff;
    @!p not.b32 %r927, %r927;
}

	// end inline asm
	and.b32  	%r949, %r927, %r948;
	mov.b32 	%r932, 8;
	// begin inline asm
	{
    .reg .pred p;
    and.b32 %r930, %r943, %r932;    setp.ne.u32 p, %r930, 0;
    vote.ballot.sync.b32 %r930, p, 0xffffffff;
    @!p not.b32 %r930, %r930;
}

	// end inline asm
	and.b32  	%r950, %r930, %r949;
	mov.b32 	%r935, 16;
	// begin inline asm
	{
    .reg .pred p;
    and.b32 %r933, %r943, %r935;    setp.ne.u32 p, %r933, 0;
    vote.ballot.sync.b32 %r933, p, 0xffffffff;
    @!p not.b32 %r933, %r933;
}

	// end inline asm
	and.b32  	%r951, %r933, %r950;
	mov.b32 	%r938, 32;
	// begin inline asm
	{
    .reg .pred p;
    and.b32 %r936, %r943, %r938;    setp.ne.u32 p, %r936, 0;
    vote.ballot.sync.b32 %r936, p, 0xffffffff;
    @!p not.b32 %r936, %r936;
}

	// end inline asm
	and.b32  	%r952, %r936, %r951;
	mov.b32 	%r941, 64;
	// begin inline asm
	{
    .reg .pred p;
    and.b32 %r939, %r943, %r941;    setp.ne.u32 p, %r939, 0;
    vote.ballot.sync.b32 %r939, p, 0xffffffff;
    @!p not.b32 %r939, %r939;
}

	// end inline asm
	and.b32  	%r953, %r939, %r952;
	mov.b32 	%r944, 128;
	// begin inline asm
	{
    .reg .pred p;
    and.b32 %r942, %r943, %r944;    setp.ne.u32 p, %r942, 0;
    vote.ballot.sync.b32 %r942, p, 0xffffffff;
    @!p not.b32 %r942, %r942;
}

	// end inline asm
	and.b32  	%r954, %r942, %r953;
	clz.b32 	%r955, %r954;
	sub.s32 	%r229, 31, %r955;
	and.b32  	%r956, %r878, %r954;
	popc.b32 	%r230, %r956;
	setp.ne.s32 	%p107, %r443, %r229;
	mov.b32 	%r2230, 0;
	@%p107 bra 	$L__BB24_183;
	shl.b32 	%r957, %r943, 2;
	add.s32 	%r958, %r219, %r957;
	atom.shared.add.u32 	%r2230, [%r958], %r230;
$L__BB24_183:
	ld.param.u32 	%r2097, [_ZN3cub18CUB_300001_SM_10006detail10radix_sort29DeviceRadixSortOnesweepKernelINS1_5radix10policy_hubIiiyE10Policy1000ELNS0_9SortOrderE0EiiyiiNS1_21identity_decomposer_tEEEvPT5_SB_PT3_PKSC_PT1_PKSG_PT2_PKSK_T4_iiT6__param_9];
	shfl.sync.idx.b32	%r984|%p108, %r2230, %r229, 31, -1;
	add.s32 	%r233, %r230, %r984;
	shr.u32 	%r985, %r2226, %r2097;
	and.b32  	%r981, %r985, %r221;
	mov.b32 	%r961, 1;
	// begin inline asm
	{
    .reg .pred p;
    and.b32 %r959, %r981, %r961;    setp.ne.u32 p, %r959, 0;
    vote.ballot.sync.b32 %r959, p, 0xffffffff;
    @!p not.b32 %r959, %r959;
}

	// end inline asm
	mov.b32 	%r964, 2;
	// begin inline asm
	{
    .reg .pred p;
    and.b32 %r962, %r981, %r964;    setp.ne.u32 p, %r962, 0;
    vote.ballot.sync.b32 %r962, p, 0xffffffff;
    @!p not.b32 %r962, %r962;
}

	// end inline asm
	and.b32  	%r986, %r962, %r959;
	mov.b32 	%r967, 4;
	// begin inline asm
	{
    .reg .pred p;
    and.b32 %r965, %r981, %r967;    setp.ne.u32 p, %r965, 0;
    vote.ballot.sync.b32 %r965, p, 0xffffffff;
    @!p not.b32 %r965, %r965;
}

	// end inline asm
	and.b32  	%r987, %r965, %r986;
	mov.b32 	%r970, 8;
	// begin inline asm
	{
    .reg .pred p;
    and.b32 %r968, %r981, %r970;    setp.ne.u32 p, %r968, 0;
    vote.ballot.sync.b32 %r968, p, 0xffffffff;
    @!p not.b32 %r968, %r968;
}

	// end inline asm
	and.b32  	%r988, %r968, %r987;
	mov.b32 	%r973, 16;
	// begin inline asm
	{
    .reg .pred p;
    and.b32 %r971, %r981, %r973;    setp.ne.u32 p, %r971, 0;
    vote.ballot.sync.b32 %r971, p, 0xffffffff;
    @!p not.b32 %r971, %r971;
}

	// end inline asm
	and.b32  	%r989, %r971, %r988;
	mov.b32 	%r976, 32;
	// begin inline asm
	{
    .reg .pred p;
    and.b32 %r974, %r981, %r976;    setp.ne.u32 p, %r974, 0;
    vote.ballot.sync.b32 %r974, p, 0xffffffff;
    @!p not.b32 %r974, %r974;
}

	// end inline asm
	and.b32  	%r990, %r974, %r989;
	mov.b32 	%r979, 64;
	// begin inline asm
	{
    .reg .pred p;
    and.b32 %r977, %r981, %r979;    setp.ne.u32 p, %r977, 0;
    vote.ballot.sync.b32 %r977, p, 0xffffffff;
    @!p not.b32 %r977, %r977;
}

	// end inline asm
	and.b32  	%r991, %r977, %r990;
	mov.b32 	%r982, 128;
	// begin inline asm
	{
    .reg .pred p;
    and.b32 %r980, %r981, %r982;    setp.ne.u32 p, %r980, 0;
    vote.ballot.sync.b32 %r980, p, 0xffffffff;
    @!p not.b32 %r980, %r980;
}

	// end inline asm
	and.b32  	%r992, %r980, %r991;
	clz.b32 	%r993, %r992;
	sub.s32 	%r235, 31, %r993;
	and.b32  	%r994, %r878, %r992;
	popc.b32 	%r236, %r994;
	setp.ne.s32 	%p109, %r443, %r235;
	mov.b32 	%r2231, 0;
	@%p109 bra 	$L__BB24_185;
	shl.b32 	%r995, %r981, 2;
	add.s32 	%r996, %r219, %r995;
	atom.shared.add.u32 	%r2231, [%r996], %r236;
$L__BB24_185:
	ld.param.u32 	%r2098, [_ZN3cub18CUB_300001_SM_10006detail10radix_sort29DeviceRadixSortOnesweepKernelINS1_5radix10policy_hubIiiyE10Policy1000ELNS0_9SortOrderE0EiiyiiNS1_21identity_decomposer_tEEEvPT5_SB_PT3_PKSC_PT1_PKSG_PT2_PKSK_T4_iiT6__param_9];
	shfl.sync.idx.b32	%r1022|%p110, %r2231, %r235, 31, -1;
	add.s32 	%r239, %r236, %r1022;
	shr.u32 	%r1023, %r2225, %r2098;
	and.b32  	%r1019, %r1023, %r221;
	mov.b32 	%r999, 1;
	// begin inline asm
	{
    .reg .pred p;
    and.b32 %r997, %r1019, %r999;    setp.ne.u32 p, %r997, 0;
    vote.ballot.sync.b32 %r997, p, 0xffffffff;
    @!p not.b32 %r997, %r997;
}

	// end inline asm
	mov.b32 	%r1002, 2;
	// begin inline asm
	{
    .reg .pred p;
    and.b32 %r1000, %r1019, %r1002;    setp.ne.u32 p, %r1000, 0;
    vote.ballot.sync.b32 %r1000, p, 0xffffffff;
    @!p not.b32 %r1000, %r1000;
}

	// end inline asm
	and.b32  	%r1024, %r1000, %r997;
	mov.b32 	%r1005, 4;
	// begin inline asm
	{
    .reg .pred p;
    and.b32 %r1003, %r1019, %r1005;    setp.ne.u32 p, %r1003, 0;
    vote.ballot.sync.b32 %r1003, p, 0xffffffff;
    @!p not.b32 %r1003, %r1003;
}

	// end inline asm
	and.b32  	%r1025, %r1003, %r1024;
	mov.b32 	%r1008, 8;
	// begin inline asm
	{
    .reg .pred p;
    and.b32 %r1006, %r1019, %r1008;    setp.ne.u32 p, %r1006, 0;
    vote.ballot.sync.b32 %r1006, p, 0xffffffff;
    @!p not.b32 %r1006, %r1006;
}

	// end inline asm
	and.b32  	%r1026, %r1006, %r1025;
	mov.b32 	%r1011, 16;
	// begin inline asm
	{
    .reg .pred p;
    and.b32 %r1009, %r1019, %r1011;    setp.ne.u32 p, %r1009, 0;
    vote.ballot.sync.b32 %r1009, p, 0xffffffff;
    @!p not.b32 %r1009, %r1009;
}

	// end inline asm
	and.b32  	%r1027, %r1009, %r1026;
	mov.b32 	%r1014, 32;
	// begin inline asm
	{
    .reg .pred p;
    and.b32 %r1012, %r1019, %r1014;    setp.ne.u32 p, %r1012, 0;
    vote.ballot.sync.b32 %r1012, p, 0xffffffff;
    @!p not.b32 %r1012, %r1012;
}

	// end inline asm
	and.b32  	%r1028, %r1012, %r1027;
	mov.b32 	%r1017, 64;
	// begin inline asm
	{
    .reg .pred p;
    and.b32 %r1015, %r1019, %r1017;    setp.ne.u32 p, %r1015, 0;
    vote.ballot.sync.b32 %r1015, p, 0xffffffff;
    @!p not.b32 %r1015, %r1015;
}

	// end inline asm
	and.b32  	%r1029, %r1015, %r1028;
	mov.b32 	%r1020, 128;
	// begin inline asm
	{
    .reg .pred p;
    and.b32 %r1018, %r1019, %r1020;    setp.ne.u32 p, %r1018, 0;
    vote.ballot.sync.b32 %r1018, p, 0xffffffff;
    @!p not.b32 %r1018, %r1018;
}

	// end inline asm
	and.b32  	%r1030, %r1018, %r1029;
	clz.b32 	%r1031, %r1030;
	sub.s32 	%r241, 31, %r1031;
	and.b32  	%r1032, %r878, %r1030;
	popc.b32 	%r242, %r1032;
	setp.ne.s32 	%p111, %r443, %r241;
	mov.b32 	%r2232, 0;
	@%p111 bra 	$L__BB24_187;
	shl.b32 	%r1033, %r1019, 2;
	add.s32 	%r1034, %r219, %r1033;
	atom.shared.add.u32 	%r2232, [%r1034], %r242;
$L__BB24_187:
	ld.param.u32 	%r2099, [_ZN3cub18CUB_300001_SM_10006detail10radix_sort29DeviceRadixSortOnesweepKernelINS1_5radix10policy_hubIiiyE10Policy1000ELNS0_9SortOrderE0EiiyiiNS1_21identity_decomposer_tEEEvPT5_SB_PT3_PKSC_PT1_PKSG_PT2_PKSK_T4_iiT6__param_9];
	shfl.sync.idx.b32	%r1060|%p112, %r2232, %r241, 31, -1;
	add.s32 	%r245, %r242, %r1060;
	shr.u32 	%r1061, %r2224, %r2099;
	and.b32  	%r1057, %r1061, %r221;
	mov.b32 	%r1037, 1;
	// begin inline asm
	{
    .reg .pred p;
    and.b32 %r1035, %r1057, %r1037;    setp.ne.u32 p, %r1035, 0;
    vote.ballot.sync.b32 %r1035, p, 0xffffffff;
    @!p not.b32 %r1035, %r1035;
}

	// end inline asm
	mov.b32 	%r1040, 2;
	// begin inline asm
	{
    .reg .pred p;
    and.b32 %r1038, %r1057, %r1040;    setp.ne.u32 p, %r1038, 0;
    vote.ballot.sync.b32 %r1038, p, 0xffffffff;
    @!p not.b32 %r1038, %r1038;
}

	// end inline asm
	and.b32  	%r1062, %r1038, %r1035;
	mov.b32 	%r1043, 4;
	// begin inline asm
	{
    .reg .pred p;
    and.b32 %r1041, %r1057, %r1043;    setp.ne.u32 p, %r1041, 0;
    vote.ballot.sync.b32 %r1041, p, 0xffffffff;
    @!p not.b32 %r1041, %r1041;
}

	// end inline asm
	and.b32  	%r1063, %r1041, %r1062;
	mov.b32 	%r1046, 8;
	// begin inline asm
	{
    .reg .pred p;
    and.b32 %r1044, %r1057, %r1046;    setp.ne.u32 p, %r1044, 0;
    vote.ballot.sync.b32 %r1044, p, 0xffffffff;
    @!p not.b32 %r1044, %r1044;
}

	// end inline asm
	and.b32  	%r1064, %r1044, %r1063;
	mov.b32 	%r1049, 16;
	// begin inline asm
	{
    .reg .pred p;
    and.b32 %r1047, %r1057, %r1049;    setp.ne.u32 p, %r1047, 0;
    vote.ballot.sync.b32 %r1047, p, 0xffffffff;
    @!p not.b32 %r1047, %r1047;
}

	// end inline asm
	and.b32  	%r1065, %r1047, %r1064;
	mov.b32 	%r1052, 32;
	// begin inline asm
	{
    .reg .pred p;
    and.b32 %r1050, %r1057, %r1052;    setp.ne.u32 p, %r1050, 0;
    vote.ballot.sync.b32 %r1050, p, 0xffffffff;
    @!p not.b32 %r1050, %r1050;
}

	// end inline asm
	and.b32  	%r1066, %r1050, %r1065;
	mov.b32 	%r1055, 64;
	// begin inline asm
	{
    .reg .pred p;
    and.b32 %r1053, %r1057, %r1055;    setp.ne.u32 p, %r1053, 0;
    vote.ballot.sync.b32 %r1053, p, 0xffffffff;
    @!p not.b32 %r1053, %r1053;
}

	// end inline asm
	and.b32  	%r1067, %r1053, %r1066;
	mov.b32 	%r1058, 128;
	// begin inline asm
	{
    .reg .pred p;
    and.b32 %r1056, %r1057, %r1058;    setp.ne.u32 p, %r1056, 0;
    vote.ballot.sync.b32 %r1056, p, 0xffffffff;
    @!p not.b32 %r1056, %r1056;
}

	// end inline asm
	and.b32  	%r1068, %r1056, %r1067;
	clz.b32 	%r1069, %r1068;
	sub.s32 	%r247, 31, %r1069;
	and.b32  	%r1070, %r878, %r1068;
	popc.b32 	%r248, %r1070;
	setp.ne.s32 	%p113, %r443, %r247;
	mov.b32 	%r2233, 0;
	@%p113 bra 	$L__BB24_189;
	shl.b32 	%r1071, %r1057, 2;
	add.s32 	%r1072, %r219, %r1071;
	atom.shared.add.u32 	%r2233, [%r1072], %r248;
$L__BB24_189:
	ld.param.u32 	%r2100, [_ZN3cub18CUB_300001_SM_10006detail10radix_sort29DeviceRadixSortOnesweepKernelINS1_5radix10policy_hubIiiyE10Policy1000ELNS0_9SortOrderE0EiiyiiNS1_21identity_decomposer_tEEEvPT5_SB_PT3_PKSC_PT1_PKSG_PT2_PKSK_T4_iiT6__param_9];
	shfl.sync.idx.b32	%r1098|%p114, %r2233, %r247, 31, -1;
	add.s32 	%r251, %r248, %r1098;
	shr.u32 	%r1099, %r2223, %r2100;
	and.b32  	%r1095, %r1099, %r221;
	mov.b32 	%r1075, 1;
	// begin inline asm
	{
    .reg .pred p;
    and.b32 %r1073, %r1095, %r1075;    setp.ne.u32 p, %r1073, 0;
    vote.ballot.sync.b32 %r1073, p, 0xffffffff;
    @!p not.b32 %r1073, %r1073;
}

	// end inline asm
	mov.b32 	%r1078, 2;
	// begin inline asm
	{
    .reg .pred p;
    and.b32 %r1076, %r1095, %r1078;    setp.ne.u32 p, %r1076, 0;
    vote.ballot.sync.b32 %r1076, p, 0xffffffff;
    @!p not.b32 %r1076, %r1076;
}

	// end inline asm
	and.b32  	%r1100, %r1076, %r1073;
	mov.b32 	%r1081, 4;
	// begin inline asm
	{
    .reg .pred p;
    and.b32 %r1079, %r1095, %r1081;    setp.ne.u32 p, %r1079, 0;
    vote.ballot.sync.b32 %r1079, p, 0xffffffff;
    @!p not.b32 %r1079, %r1079;
}

	// end inline asm
	and.b32  	%r1101, %r1079, %r1100;
	mov.b32 	%r1084, 8;
	// begin inline asm
	{
    .reg .pred p;
    and.b32 %r1082, %r1095, %r1084;    setp.ne.u32 p, %r1082, 0;
    vote.ballot.sync.b32 %r1082, p, 0xffffffff;
    @!p not.b32 %r1082, %r1082;
}

	// end inline asm
	and.b32  	%r1102, %r1082, %r1101;
	mov.b32 	%r1087, 16;
	// begin inline asm
	{
    .reg .pred p;
    and.b32 %r1085, %r1095, %r1087;    setp.ne.u32 p, %r1085, 0;
    vote.ballot.sync.b32 %r1085, p, 0xffffffff;
    @!p not.b32 %r1085, %r1085;
}

	// end inline asm
	and.b32  	%r1103, %r1085, %r1102;
	mov.b32 	%r1090, 32;
	// begin inline asm
	{
    .reg .pred p;
    and.b32 %r1088, %r1095, %r1090;    setp.ne.u32 p, %r1088, 0;
    vote.ballot.sync.b32 %r1088, p, 0xffffffff;
    @!p not.b32 %r1088, %r1088;
}

	// end inline asm
	and.b32  	%r1104, %r1088, %r1103;
	mov.b32 	%r1093, 64;
	// begin inline asm
	{
    .reg .pred p;
    and.b32 %r1091, %r1095, %r1093;    setp.ne.u32 p, %r1091, 0;
    vote.ballot.sync.b32 %r1091, p, 0xffffffff;
    @!p not.b32 %r1091, %r1091;
}

	// end inline asm
	and.b32  	%r1105, %r1091, %r1104;
	mov.b32 	%r1096, 128;
	// begin inline asm
	{
    .reg .pred p;
    and.b32 %r1094, %r1095, %r1096;    setp.ne.u32 p, %r1094, 0;
    vote.ballot.sync.b32 %r1094, p, 0xffffffff;
    @!p not.b32 %r1094, %r1094;
}

	// end inline asm
	and.b32  	%r1106, %r1094, %r1105;
	clz.b32 	%r1107, %r1106;
	sub.s32 	%r253, 31, %r1107;
	and.b32  	%r1108, %r878, %r1106;
	popc.b32 	%r254, %r1108;
	setp.ne.s32 	%p115, %r443, %r253;
	mov.b32 	%r2234, 0;
	@%p115 bra 	$L__BB24_191;
	shl.b32 	%r1109, %r1095, 2;
	add.s32 	%r1110, %r219, %r1109;
	atom.shared.add.u32 	%r2234, [%r1110], %r254;
$L__BB24_191:
	ld.param.u32 	%r2101, [_ZN3cub18CUB_300001_SM_10006detail10radix_sort29DeviceRadixSortOnesweepKernelINS1_5radix10policy_hubIiiyE10Policy1000ELNS0_9SortOrderE0EiiyiiNS1_21identity_decomposer_tEEEvPT5_SB_PT3_PKSC_PT1_PKSG_PT2_PKSK_T4_iiT6__param_9];
	shfl.sync.idx.b32	%r1136|%p116, %r2234, %r253, 31, -1;
	add.s32 	%r257, %r254, %r1136;
	shr.u32 	%r1137, %r2222, %r2101;
	and.b32  	%r1133, %r1137, %r221;
	mov.b32 	%r1113, 1;
	// begin inline asm
	{
    .reg .pred p;
    and.b32 %r1111, %r1133, %r1113;    setp.ne.u32 p, %r1111, 0;
    vote.ballot.sync.b32 %r1111, p, 0xffffffff;
    @!p not.b32 %r1111, %r1111;
}

	// end inline asm
	mov.b32 	%r1116, 2;
	// begin inline asm
	{
    .reg .pred p;
    and.b32 %r1114, %r1133, %r1116;    setp.ne.u32 p, %r1114, 0;
    vote.ballot.sync.b32 %r1114, p, 0xffffffff;
    @!p not.b32 %r1114, %r1114;
}

	// end inline asm
	and.b32  	%r1138, %r1114, %r1111;
	mov.b32 	%r1119, 4;
	// begin inline asm
	{
    .reg .pred p;
    and.b32 %r1117, %r1133, %r1119;    setp.ne.u32 p, %r1117, 0;
    vote.ballot.sync.b32 %r1117, p, 0xffffffff;
    @!p not.b32 %r1117, %r1117;
}

	// end inline asm
	and.b32  	%r1139, %r1117, %r1138;
	mov.b32 	%r1122, 8;
	// begin inline asm
	{
    .reg .pred p;
    and.b32 %r1120, %r1133, %r1122;    setp.ne.u32 p, %r1120, 0;
    vote.ballot.sync.b32 %r1120, p, 0xffffffff;
    @!p not.b32 %r1120, %r1120;
}

	// end inline asm
	and.b32  	%r1140, %r1120, %r1139;
	mov.b32 	%r1125, 16;
	// begin inline asm
	{
    .reg .pred p;
    and.b32 %r1123, %r1133, %r1125;    setp.ne.u32 p, %r1123, 0;
    vote.ballot.sync.b32 %r1123, p, 0xffffffff;
    @!p not.b32 %r1123, %r1123;
}

	// end inline asm
	and.b32  	%r1141, %r1123, %r1140;
	mov.b32 	%r1128, 32;
	// begin inline asm
	{
    .reg .pred p;
    and.b32 %r1126, %r1133, %r1128;    setp.ne.u32 p, %r1126, 0;
    vote.ballot.sync.b32 %r1126, p, 0xffffffff;
    @!p not.b32 %r1126, %r1126;
}

	// end inline asm
	and.b32  	%r1142, %r1126, %r1141;
	mov.b32 	%r1131, 64;
	// begin inline asm
	{
    .reg .pred p;
    and.b32 %r1129, %r1133, %r1131;    setp.ne.u32 p, %r1129, 0;
    vote.ballot.sync.b32 %r1129, p, 0xffffffff;
    @!p not.b32 %r1129, %r1129;
}

	// end inline asm
	and.b32  	%r1143, %r1129, %r1142;
	mov.b32 	%r1134, 128;
	// begin inline asm
	{
    .reg .pred p;
    and.b32 %r1132, %r1133, %r1134;    setp.ne.u32 p, %r1132, 0;
    vote.ballot.sync.b32 %r1132, p, 0xffffffff;
    @!p not.b32 %r1132, %r1132;
}

	// end inline asm
	and.b32  	%r1144, %r1132, %r1143;
	clz.b32 	%r1145, %r1144;
	sub.s32 	%r259, 31, %r1145;
	and.b32  	%r1146, %r878, %r1144;
	popc.b32 	%r260, %r1146;
	setp.ne.s32 	%p117, %r443, %r259;
	mov.b32 	%r2235, 0;
	@%p117 bra 	$L__BB24_193;
	shl.b32 	%r1147, %r1133, 2;
	add.s32 	%r1148, %r219, %r1147;
	atom.shared.add.u32 	%r2235, [%r1148], %r260;
$L__BB24_193:
	ld.param.u32 	%r2102, [_ZN3cub18CUB_300001_SM_10006detail10radix_sort29DeviceRadixSortOnesweepKernelINS1_5radix10policy_hubIiiyE10Policy1000ELNS0_9SortOrderE0EiiyiiNS1_21identity_decomposer_tEEEvPT5_SB_PT3_PKSC_PT1_PKSG_PT2_PKSK_T4_iiT6__param_9];
	shfl.sync.idx.b32	%r1174|%p118, %r2235, %r259, 31, -1;
	add.s32 	%r263, %r260, %r1174;
	shr.u32 	%r1175, %r2221, %r2102;
	and.b32  	%r1171, %r1175, %r221;
	mov.b32 	%r1151, 1;
	// begin inline asm
	{
    .reg .pred p;
    and.b32 %r1149, %r1171, %r1151;    setp.ne.u32 p, %r1149, 0;
    vote.ballot.sync.b32 %r1149, p, 0xffffffff;
    @!p not.b32 %r1149, %r1149;
}

	// end inline asm
	mov.b32 	%r1154, 2;
	// begin inline asm
	{
    .reg .pred p;
    and.b32 %r1152, %r1171, %r1154;    setp.ne.u32 p, %r1152, 0;
    vote.ballot.sync.b32 %r1152, p, 0xffffffff;
    @!p not.b32 %r1152, %r1152;
}

	// end inline asm
	and.b32  	%r1176, %r1152, %r1149;
	mov.b32 	%r1157, 4;
	// begin inline asm
	{
    .reg .pred p;
    and.b32 %r1155, %r1171, %r1157;    setp.ne.u32 p, %r1155, 0;
    vote.ballot.sync.b32 %r1155, p, 0xffffffff;
    @!p not.b32 %r1155, %r1155;
}

	// end inline asm
	and.b32  	%r1177, %r1155, %r1176;
	mov.b32 	%r1160, 8;
	// begin inline asm
	{
    .reg .pred p;
    and.b32 %r1158, %r1171, %r1160;    setp.ne.u32 p, %r1158, 0;
    vote.ballot.sync.b32 %r1158, p, 0xffffffff;
    @!p not.b32 %r1158, %r1158;
}

	// end inline asm
	and.b32  	%r1178, %r1158, %r1177;
	mov.b32 	%r1163, 16;
	// begin inline asm
	{
    .reg .pred p;
    and.b32 %r1161, %r1171, %r1163;    setp.ne.u32 p, %r1161, 0;
    vote.ballot.sync.b32 %r1161, p, 0xffffffff;
    @!p not.b32 %r1161, %r1161;
}

	// end inline asm
	and.b32  	%r1179, %r1161, %r1178;
	mov.b32 	%r1166, 32;
	// begin inline asm
	{
    .reg .pred p;
    and.b32 %r1164, %r1171, %r1166;    setp.ne.u32 p, %r1164, 0;
    vote.ballot.sync.b32 %r1164, p, 0xffffffff;
    @!p not.b32 %r1164, %r1164;
}

	// end inline asm
	and.b32  	%r1180, %r1164, %r1179;
	mov.b32 	%r1169, 64;
	// begin inline asm
	{
    .reg .pred p;
    and.b32 %r1167, %r1171, %r1169;    setp.ne.u32 p, %r1167, 0;
    vote.ballot.sync.b32 %r1167, p, 0xffffffff;
    @!p not.b32 %r1167, %r1167;
}

	// end inline asm
	and.b32  	%r1181, %r1167, %r1180;
	mov.b32 	%r1172, 128;
	// begin inline asm
	{
    .reg .pred p;
    and.b32 %r1170, %r1171, %r1172;    setp.ne.u32 p, %r1170, 0;
    vote.ballot.sync.b32 %r1170, p, 0xffffffff;
    @!p not.b32 %r1170, %r1170;
}

	// end inline asm
	and.b32  	%r1182, %r1170, %r1181;
	clz.b32 	%r1183, %r1182;
	sub.s32 	%r265, 31, %r1183;
	and.b32  	%r1184, %r878, %r1182;
	popc.b32 	%r266, %r1184;
	setp.ne.s32 	%p119, %r443, %r265;
	mov.b32 	%r2236, 0;
	@%p119 bra 	$L__BB24_195;
	shl.b32 	%r1185, %r1171, 2;
	add.s32 	%r1186, %r219, %r1185;
	atom.shared.add.u32 	%r2236, [%r1186], %r266;
$L__BB24_195:
	ld.param.u32 	%r2103, [_ZN3cub18CUB_300001_SM_10006detail10radix_sort29DeviceRadixSortOnesweepKernelINS1_5radix10policy_hubIiiyE10Policy1000ELNS0_9SortOrderE0EiiyiiNS1_21identity_decomposer_tEEEvPT5_SB_PT3_PKSC_PT1_PKSG_PT2_PKSK_T4_iiT6__param_9];
	shfl.sync.idx.b32	%r1212|%p120, %r2236, %r265, 31, -1;
	add.s32 	%r269, %r266, %r1212;
	shr.u32 	%r1213, %r2220, %r2103;
	and.b32  	%r1209, %r1213, %r221;
	mov.b32 	%r1189, 1;
	// begin inline asm
	{
    .reg .pred p;
    and.b32 %r1187, %r1209, %r1189;    setp.ne.u32 p, %r1187, 0;
    vote.ballot.sync.b32 %r1187, p, 0xffffffff;
    @!p not.b32 %r1187, %r1187;
}

	// end inline asm
	mov.b32 	%r1192, 2;
	// begin inline asm
	{
    .reg .pred p;
    and.b32 %r1190, %r1209, %r1192;    setp.ne.u32 p, %r1190, 0;
    vote.ballot.sync.b32 %r1190, p, 0xffffffff;
    @!p not.b32 %r1190, %r1190;
}

	// end inline asm
	and.b32  	%r1214, %r1190, %r1187;
	mov.b32 	%r1195, 4;
	// begin inline asm
	{
    .reg .pred p;
    and.b32 %r1193, %r1209, %r1195;    setp.ne.u32 p, %r1193, 0;
    vote.ballot.sync.b32 %r1193, p, 0xffffffff;
    @!p not.b32 %r1193, %r1193;
}

	// end inline asm
	and.b32  	%r1215, %r1193, %r1214;
	mov.b32 	%r1198, 8;
	// begin inline asm
	{
    .reg .pred p;
    and.b32 %r1196, %r1209, %r1198;    setp.ne.u32 p, %r1196, 0;
    vote.ballot.sync.b32 %r1196, p, 0xffffffff;
    @!p not.b32 %r1196, %r1196;
}

	// end inline asm
	and.b32  	%r1216, %r1196, %r1215;
	mov.b32 	%r1201, 16;
	// begin inline asm
	{
    .reg .pred p;
    and.b32 %r1199, %r1209, %r1201;    setp.ne.u32 p, %r1199, 0;
    vote.ballot.sync.b32 %r1199, p, 0xffffffff;
    @!p not.b32 %r1199, %r1199;
}

	// end inline asm
	and.b32  	%r1217, %r1199, %r1216;
	mov.b32 	%r1204, 32;
	// begin inline asm
	{
    .reg .pred p;
    and.b32 %r1202, %r1209, %r1204;    setp.ne.u32 p, %r1202, 0;
    vote.ballot.sync.b32 %r1202, p, 0xffffffff;
    @!p not.b32 %r1202, %r1202;
}

	// end inline asm
	and.b32  	%r1218, %r1202, %r1217;
	mov.b32 	%r1207, 64;
	// begin inline asm
	{
    .reg .pred p;
    and.b32 %r1205, %r1209, %r1207;    setp.ne.u32 p, %r1205, 0;
    vote.ballot.sync.b32 %r1205, p, 0xffffffff;
    @!p not.b32 %r1205, %r1205;
}

	// end inline asm
	and.b32  	%r1219, %r1205, %r1218;
	mov.b32 	%r1210, 128;
	// begin inline asm
	{
    .reg .pred p;
    and.b32 %r1208, %r1209, %r1210;    setp.ne.u32 p, %r1208, 0;
    vote.ballot.sync.b32 %r1208, p, 0xffffffff;
    @!p not.b32 %r1208, %r1208;
}

	// end inline asm
	and.b32  	%r1220, %r1208, %r1219;
	clz.b32 	%r1221, %r1220;
	sub.s32 	%r271, 31, %r1221;
	and.b32  	%r1222, %r878, %r1220;
	popc.b32 	%r272, %r1222;
	setp.ne.s32 	%p121, %r443, %r271;
	mov.b32 	%r2237, 0;
	@%p121 bra 	$L__BB24_197;
	shl.b32 	%r1223, %r1209, 2;
	add.s32 	%r1224, %r219, %r1223;
	atom.shared.add.u32 	%r2237, [%r1224], %r272;
$L__BB24_197:
	ld.param.u32 	%r2104, [_ZN3cub18CUB_300001_SM_10006detail10radix_sort29DeviceRadixSortOnesweepKernelINS1_5radix10policy_hubIiiyE10Policy1000ELNS0_9SortOrderE0EiiyiiNS1_21identity_decomposer_tEEEvPT5_SB_PT3_PKSC_PT1_PKSG_PT2_PKSK_T4_iiT6__param_9];
	shfl.sync.idx.b32	%r1250|%p122, %r2237, %r271, 31, -1;
	add.s32 	%r275, %r272, %r1250;
	shr.u32 	%r1251, %r2219, %r2104;
	and.b32  	%r1247, %r1251, %r221;
	mov.b32 	%r1227, 1;
	// begin inline asm
	{
    .reg .pred p;
    and.b32 %r1225, %r1247, %r1227;    setp.ne.u32 p, %r1225, 0;
    vote.ballot.sync.b32 %r1225, p, 0xffffffff;
    @!p not.b32 %r1225, %r1225;
}

	// end inline asm
	mov.b32 	%r1230, 2;
	// begin inline asm
	{
    .reg .pred p;
    and.b32 %r1228, %r1247, %r1230;    setp.ne.u32 p, %r1228, 0;
    vote.ballot.sync.b32 %r1228, p, 0xffffffff;
    @!p not.b32 %r1228, %r1228;
}

	// end inline asm
	and.b32  	%r1252, %r1228, %r1225;
	mov.b32 	%r1233, 4;
	// begin inline asm
	{
    .reg .pred p;
    and.b32 %r1231, %r1247, %r1233;    setp.ne.u32 p, %r1231, 0;
    vote.ballot.sync.b32 %r1231, p, 0xffffffff;
    @!p not.b32 %r1231, %r1231;
}

	// end inline asm
	and.b32  	%r1253, %r1231, %r1252;
	mov.b32 	%r1236, 8;
	// begin inline asm
	{
    .reg .pred p;
    and.b32 %r1234, %r1247, %r1236;    setp.ne.u32 p, %r1234, 0;
    vote.ballot.sync.b32 %r1234, p, 0xffffffff;
    @!p not.b32 %r1234, %r1234;
}

	// end inline asm
	and.b32  	%r1254, %r1234, %r1253;
	mov.b32 	%r1239, 16;
	// begin inline asm
	{
    .reg .pred p;
    and.b32 %r1237, %r1247, %r1239;    setp.ne.u32 p, %r1237, 0;
    vote.ballot.sync.b32 %r1237, p, 0xffffffff;
    @!p not.b32 %r1237, %r1237;
}

	// end inline asm
	and.b32  	%r1255, %r1237, %r1254;
	mov.b32 	%r1242, 32;
	// begin inline asm
	{
    .reg .pred p;
    and.b32 %r1240, %r1247, %r1242;    setp.ne.u32 p, %r1240, 0;
    vote.ballot.sync.b32 %r1240, p, 0xffffffff;
    @!p not.b32 %r1240, %r1240;
}

	// end inline asm
	and.b32  	%r1256, %r1240, %r1255;
	mov.b32 	%r1245, 64;
	// begin inline asm
	{
    .reg .pred p;
    and.b32 %r1243, %r1247, %r1245;    setp.ne.u32 p, %r1243, 0;
    vote.ballot.sync.b32 %r1243, p, 0xffffffff;
    @!p not.b32 %r1243, %r1243;
}

	// end inline asm
	and.b32  	%r1257, %r1243, %r1256;
	mov.b32 	%r1248, 128;
	// begin inline asm
	{
    .reg .pred p;
    and.b32 %r1246, %r1247, %r1248;    setp.ne.u32 p, %r1246, 0;
    vote.ballot.sync.b32 %r1246, p, 0xffffffff;
    @!p not.b32 %r1246, %r1246;
}

	// end inline asm
	and.b32  	%r1258, %r1246, %r1257;
	clz.b32 	%r1259, %r1258;
	sub.s32 	%r277, 31, %r1259;
	and.b32  	%r1260, %r878, %r1258;
	popc.b32 	%r278, %r1260;
	setp.ne.s32 	%p123, %r443, %r277;
	mov.b32 	%r2238, 0;
	@%p123 bra 	$L__BB24_199;
	shl.b32 	%r1265, %r1247, 2;
	add.s32 	%r1266, %r219, %r1265;
	atom.shared.add.u32 	%r2238, [%r1266], %r278;
$L__BB24_199:
	ld.param.u32 	%r2105, [_ZN3cub18CUB_300001_SM_10006detail10radix_sort29DeviceRadixSortOnesweepKernelINS1_5radix10policy_hubIiiyE10Policy1000ELNS0_9SortOrderE0EiiyiiNS1_21identity_decomposer_tEEEvPT5_SB_PT3_PKSC_PT1_PKSG_PT2_PKSK_T4_iiT6__param_9];
	shfl.sync.idx.b32	%r1292|%p124, %r2238, %r277, 31, -1;
	add.s32 	%r281, %r278, %r1292;
	shr.u32 	%r1293, %r2218, %r2105;
	and.b32  	%r1289, %r1293, %r221;
	mov.b32 	%r1269, 1;
	// begin inline asm
	{
    .reg .pred p;
    and.b32 %r1267, %r1289, %r1269;    setp.ne.u32 p, %r1267, 0;
    vote.ballot.sync.b32 %r1267, p, 0xffffffff;
    @!p not.b32 %r1267, %r1267;
}

	// end inline asm
	mov.b32 	%r1272, 2;
	// begin inline asm
	{
    .reg .pred p;
    and.b32 %r1270, %r1289, %r1272;    setp.ne.u32 p, %r1270, 0;
    vote.ballot.sync.b32 %r1270, p, 0xffffffff;
    @!p not.b32 %r1270, %r1270;
}

	// end inline asm
	and.b32  	%r1294, %r1270, %r1267;
	mov.b32 	%r1275, 4;
	// begin inline asm
	{
    .reg .pred p;
    and.b32 %r1273, %r1289, %r1275;    setp.ne.u32 p, %r1273, 0;
    vote.ballot.sync.b32 %r1273, p, 0xffffffff;
    @!p not.b32 %r1273, %r1273;
}

	// end inline asm
	and.b32  	%r1295, %r1273, %r1294;
	mov.b32 	%r1278, 8;
	// begin inline asm
	{
    .reg .pred p;
    and.b32 %r1276, %r1289, %r1278;    setp.ne.u32 p, %r1276, 0;
    vote.ballot.sync.b32 %r1276, p, 0xffffffff;
    @!p not.b32 %r1276, %r1276;
}

	// end inline asm
	and.b32  	%r1296, %r1276, %r1295;
	mov.b32 	%r1281, 16;
	// begin inline asm
	{
    .reg .pred p;
    and.b32 %r1279, %r1289, %r1281;    setp.ne.u32 p, %r1279, 0;
    vote.ballot.sync.b32 %r1279, p, 0xffffffff;
    @!p not.b32 %r1279, %r1279;
}

	// end inline asm
	and.b32  	%r1297, %r1279, %r1296;
	mov.b32 	%r1284, 32;
	// begin inline asm
	{
    .reg .pred p;
    and.b32 %r1282, %r1289, %r1284;    setp.ne.u32 p, %r1282, 0;
    vote.ballot.sync.b32 %r1282, p, 0xffffffff;
    @!p not.b32 %r1282, %r1282;
}

	// end inline asm
	and.b32  	%r1298, %r1282, %r1297;
	mov.b32 	%r1287, 64;
	// begin inline asm
	{
    .reg .pred p;
    and.b32 %r1285, %r1289, %r1287;    setp.ne.u32 p, %r1285, 0;
    vote.ballot.sync.b32 %r1285, p, 0xffffffff;
    @!p not.b32 %r1285, %r1285;
}

	// end inline asm
	and.b32  	%r1299, %r1285, %r1298;
	mov.b32 	%r1290, 128;
	// begin inline asm
	{
    .reg .pred p;
    and.b32 %r1288, %r1289, %r1290;    setp.ne.u32 p, %r1288, 0;
    vote.ballot.sync.b32 %r1288, p, 0xffffffff;
    @!p not.b32 %r1288, %r1288;
}

	// end inline asm
	and.b32  	%r1300, %r1288, %r1299;
	clz.b32 	%r1301, %r1300;
	sub.s32 	%r283, 31, %r1301;
	and.b32  	%r1302, %r878, %r1300;
	popc.b32 	%r284, %r1302;
	setp.ne.s32 	%p125, %r443, %r283;
	mov.b32 	%r2239, 0;
	@%p125 bra 	$L__BB24_201;
	shl.b32 	%r1307, %r1289, 2;
	add.s32 	%r1308, %r219, %r1307;
	atom.shared.add.u32 	%r2239, [%r1308], %r284;
$L__BB24_201:
	ld.param.u32 	%r2106, [_ZN3cub18CUB_300001_SM_10006detail10radix_sort29DeviceRadixSortOnesweepKernelINS1_5radix10policy_hubIiiyE10Policy1000ELNS0_9SortOrderE0EiiyiiNS1_21identity_decomposer_tEEEvPT5_SB_PT3_PKSC_PT1_PKSG_PT2_PKSK_T4_iiT6__param_9];
	shfl.sync.idx.b32	%r1334|%p126, %r2239, %r283, 31, -1;
	add.s32 	%r287, %r284, %r1334;
	shr.u32 	%r1335, %r2217, %r2106;
	and.b32  	%r1331, %r1335, %r221;
	mov.b32 	%r1311, 1;
	// begin inline asm
	{
    .reg .pred p;
    and.b32 %r1309, %r1331, %r1311;    setp.ne.u32 p, %r1309, 0;
    vote.ballot.sync.b32 %r1309, p, 0xffffffff;
    @!p not.b32 %r1309, %r1309;
}

	// end inline asm
	mov.b32 	%r1314, 2;
	// begin inline asm
	{
    .reg .pred p;
    and.b32 %r1312, %r1331, %r1314;    setp.ne.u32 p, %r1312, 0;
    vote.ballot.sync.b32 %r1312, p, 0xffffffff;
    @!p not.b32 %r1312, %r1312;
}

	// end inline asm
	and.b32  	%r1336, %r1312, %r1309;
	mov.b32 	%r1317, 4;
	// begin inline asm
	{
    .reg .pred p;
    and.b32 %r1315, %r1331, %r1317;    setp.ne.u32 p, %r1315, 0;
    vote.ballot.sync.b32 %r1315, p, 0xffffffff;
    @!p not.b32 %r1315, %r1315;
}

	// end inline asm
	and.b32  	%r1337, %r1315, %r1336;
	mov.b32 	%r1320, 8;
	// begin inline asm
	{
    .reg .pred p;
    and.b32 %r1318, %r1331, %r1320;    setp.ne.u32 p, %r1318, 0;
    vote.ballot.sync.b32 %r1318, p, 0xffffffff;
    @!p not.b32 %r1318, %r1318;
}

	// end inline asm
	and.b32  	%r1338, %r1318, %r1337;
	mov.b32 	%r1323, 16;
	// begin inline asm
	{
    .reg .pred p;
    and.b32 %r1321, %r1331, %r1323;    setp.ne.u32 p, %r1321, 0;
    vote.ballot.sync.b32 %r1321, p, 0xffffffff;
    @!p not.b32 %r1321, %r1321;
}

	// end inline asm
	and.b32  	%r1339, %r1321, %r1338;
	mov.b32 	%r1326, 32;
	// begin inline asm
	{
    .reg .pred p;
    and.b32 %r1324, %r1331, %r1326;    setp.ne.u32 p, %r1324, 0;
    vote.ballot.sync.b32 %r1324, p, 0xffffffff;
    @!p not.b32 %r1324, %r1324;
}

	// end inline asm
	and.b32  	%r1340, %r1324, %r1339;
	mov.b32 	%r1329, 64;
	// begin inline asm
	{
    .reg .pred p;
    and.b32 %r1327, %r1331, %r1329;    setp.ne.u32 p, %r1327, 0;
    vote.ballot.sync.b32 %r1327, p, 0xffffffff;
    @!p not.b32 %r1327, %r1327;
}

	// end inline asm
	and.b32  	%r1341, %r1327, %r1340;
	mov.b32 	%r1332, 128;
	// begin inline asm
	{
    .reg .pred p;
    and.b32 %r1330, %r1331, %r1332;    setp.ne.u32 p, %r1330, 0;
    vote.ballot.sync.b32 %r1330, p, 0xffffffff;
    @!p not.b32 %r1330, %r1330;
}

	// end inline asm
	and.b32  	%r1342, %r1330, %r1341;
	clz.b32 	%r1343, %r1342;
	sub.s32 	%r289, 31, %r1343;
	and.b32  	%r1344, %r878, %r1342;
	popc.b32 	%r290, %r1344;
	setp.ne.s32 	%p127, %r443, %r289;
	mov.b32 	%r2240, 0;
	@%p127 bra 	$L__BB24_203;
	shl.b32 	%r1349, %r1331, 2;
	add.s32 	%r1350, %r219, %r1349;
	atom.shared.add.u32 	%r2240, [%r1350], %r290;
$L__BB24_203:
	ld.param.u32 	%r2107, [_ZN3cub18CUB_300001_SM_10006detail10radix_sort29DeviceRadixSortOnesweepKernelINS1_5radix10policy_hubIiiyE10Policy1000ELNS0_9SortOrderE0EiiyiiNS1_21identity_decomposer_tEEEvPT5_SB_PT3_PKSC_PT1_PKSG_PT2_PKSK_T4_iiT6__param_9];
	shfl.sync.idx.b32	%r1376|%p128, %r2240, %r289, 31, -1;
	add.s32 	%r293, %r290, %r1376;
	shr.u32 	%r1377, %r2216, %r2107;
	and.b32  	%r1373, %r1377, %r221;
	mov.b32 	%r1353, 1;
	// begin inline asm
	{
    .reg .pred p;
    and.b32 %r1351, %r1373, %r1353;    setp.ne.u32 p, %r1351, 0;
    vote.ballot.sync.b32 %r1351, p, 0xffffffff;
    @!p not.b32 %r1351, %r1351;
}

	// end inline asm
	mov.b32 	%r1356, 2;
	// begin inline asm
	{
    .reg .pred p;
    and.b32 %r1354, %r1373, %r1356;    setp.ne.u32 p, %r1354, 0;
    vote.ballot.sync.b32 %r1354, p, 0xffffffff;
    @!p not.b32 %r1354, %r1354;
}

	// end inline asm
	and.b32  	%r1378, %r1354, %r1351;
	mov.b32 	%r1359, 4;
	// begin inline asm
	{
    .reg .pred p;
    and.b32 %r1357, %r1373, %r1359;    setp.ne.u32 p, %r1357, 0;
    vote.ballot.sync.b32 %r1357, p, 0xffffffff;
    @!p not.b32 %r1357, %r1357;
}

	// end inline asm
	and.b32  	%r1379, %r1357, %r1378;
	mov.b32 	%r1362, 8;
	// begin inline asm
	{
    .reg .pred p;
    and.b32 %r1360, %r1373, %r1362;    setp.ne.u32 p, %r1360, 0;
    vote.ballot.sync.b32 %r1360, p, 0xffffffff;
    @!p not.b32 %r1360, %r1360;
}

	// end inline asm
	and.b32  	%r1380, %r1360, %r1379;
	mov.b32 	%r1365, 16;
	// begin inline asm
	{
    .reg .pred p;
    and.b32 %r1363, %r1373, %r1365;    setp.ne.u32 p, %r1363, 0;
    vote.ballot.sync.b32 %r1363, p, 0xffffffff;
    @!p not.b32 %r1363, %r1363;
}

	// end inline asm
	and.b32  	%r1381, %r1363, %r1380;
	mov.b32 	%r1368, 32;
	// begin inline asm
	{
    .reg .pred p;
    and.b32 %r1366, %r1373, %r1368;    setp.ne.u32 p, %r1366, 0;
    vote.ballot.sync.b32 %r1366, p, 0xffffffff;
    @!p not.b32 %r1366, %r1366;
}

	// end inline asm
	and.b32  	%r1382, %r1366, %r1381;
	mov.b32 	%r1371, 64;
	// begin inline asm
	{
    .reg .pred p;
    and.b32 %r1369, %r1373, %r1371;    setp.ne.u32 p, %r1369, 0;
    vote.ballot.sync.b32 %r1369, p, 0xffffffff;
    @!p not.b32 %r1369, %r1369;
}

	// end inline asm
	and.b32  	%r1383, %r1369, %r1382;
	mov.b32 	%r1374, 128;
	// begin inline asm
	{
    .reg .pred p;
    and.b32 %r1372, %r1373, %r1374;    setp.ne.u32 p, %r1372, 0;
    vote.ballot.sync.b32 %r1372, p, 0xffffffff;
    @!p not.b32 %r1372, %r1372;
}

	// end inline asm
	and.b32  	%r1384, %r1372, %r1383;
	clz.b32 	%r1385, %r1384;
	sub.s32 	%r295, 31, %r1385;
	and.b32  	%r1386, %r878, %r1384;
	popc.b32 	%r296, %r1386;
	setp.ne.s32 	%p129, %r443, %r295;
	mov.b32 	%r2241, 0;
	@%p129 bra 	$L__BB24_205;
	shl.b32 	%r1391, %r1373, 2;
	add.s32 	%r1392, %r219, %r1391;
	atom.shared.add.u32 	%r2241, [%r1392], %r296;
$L__BB24_205:
	ld.param.u32 	%r2108, [_ZN3cub18CUB_300001_SM_10006detail10radix_sort29DeviceRadixSortOnesweepKernelINS1_5radix10policy_hubIiiyE10Policy1000ELNS0_9SortOrderE0EiiyiiNS1_21identity_decomposer_tEEEvPT5_SB_PT3_PKSC_PT1_PKSG_PT2_PKSK_T4_iiT6__param_9];
	shfl.sync.idx.b32	%r1418|%p130, %r2241, %r295, 31, -1;
	add.s32 	%r299, %r296, %r1418;
	shr.u32 	%r1419, %r2215, %r2108;
	and.b32  	%r1415, %r1419, %r221;
	mov.b32 	%r1395, 1;
	// begin inline asm
	{
    .reg .pred p;
    and.b32 %r1393, %r1415, %r1395;    setp.ne.u32 p, %r1393, 0;
    vote.ballot.sync.b32 %r1393, p, 0xffffffff;
    @!p not.b32 %r1393, %r1393;
}

	// end inline asm
	mov.b32 	%r1398, 2;
	// begin inline asm
	{
    .reg .pred p;
    and.b32 %r1396, %r1415, %r1398;    setp.ne.u32 p, %r1396, 0;
    vote.ballot.sync.b32 %r1396, p, 0xffffffff;
    @!p not.b32 %r1396, %r1396;
}

	// end inline asm
	and.b32  	%r1420, %r1396, %r1393;
	mov.b32 	%r1401, 4;
	// begin inline asm
	{
    .reg .pred p;
    and.b32 %r1399, %r1415, %r1401;    setp.ne.u32 p, %r1399, 0;
    vote.ballot.sync.b32 %r1399, p, 0xffffffff;
    @!p not.b32 %r1399, %r1399;
}

	// end inline asm
	and.b32  	%r1421, %r1399, %r1420;
	mov.b32 	%r1404, 8;
	// begin inline asm
	{
    .reg .pred p;
    and.b32 %r1402, %r1415, %r1404;    setp.ne.u32 p, %r1402, 0;
    vote.ballot.sync.b32 %r1402, p, 0xffffffff;
    @!p not.b32 %r1402, %r1402;
}

	// end inline asm
	and.b32  	%r1422, %r1402, %r1421;
	mov.b32 	%r1407, 16;
	// begin inline asm
	{
    .reg .pred p;
    and.b32 %r1405, %r1415, %r1407;    setp.ne.u32 p, %r1405, 0;
    vote.ballot.sync.b32 %r1405, p, 0xffffffff;
    @!p not.b32 %r1405, %r1405;
}

	// end inline asm
	and.b32  	%r1423, %r1405, %r1422;
	mov.b32 	%r1410, 32;
	// begin inline asm
	{
    .reg .pred p;
    and.b32 %r1408, %r1415, %r1410;    setp.ne.u32 p, %r1408, 0;
    vote.ballot.sync.b32 %r1408, p, 0xffffffff;
    @!p not.b32 %r1408, %r1408;
}

	// end inline asm
	and.b32  	%r1424, %r1408, %r1423;
	mov.b32 	%r1413, 64;
	// begin inline asm
	{
    .reg .pred p;
    and.b32 %r1411, %r1415, %r1413;    setp.ne.u32 p, %r1411, 0;
    vote.ballot.sync.b32 %r1411, p, 0xffffffff;
    @!p not.b32 %r1411, %r1411;
}

	// end inline asm
	and.b32  	%r1425, %r1411, %r1424;
	mov.b32 	%r1416, 128;
	// begin inline asm
	{
    .reg .pred p;
    and.b32 %r1414, %r1415, %r1416;    setp.ne.u32 p, %r1414, 0;
    vote.ballot.sync.b32 %r1414, p, 0xffffffff;
    @!p not.b32 %r1414, %r1414;
}

	// end inline asm
	and.b32  	%r1426, %r1414, %r1425;
	clz.b32 	%r1427, %r1426;
	sub.s32 	%r301, 31, %r1427;
	and.b32  	%r1428, %r878, %r1426;
	popc.b32 	%r302, %r1428;
	setp.ne.s32 	%p131, %r443, %r301;
	mov.b32 	%r2242, 0;
	@%p131 bra 	$L__BB24_207;
	shl.b32 	%r1433, %r1415, 2;
	add.s32 	%r1434, %r219, %r1433;
	atom.shared.add.u32 	%r2242, [%r1434], %r302;
$L__BB24_207:
	ld.param.u32 	%r2109, [_ZN3cub18CUB_300001_SM_10006detail10radix_sort29DeviceRadixSortOnesweepKernelINS1_5radix10policy_hubIiiyE10Policy1000ELNS0_9SortOrderE0EiiyiiNS1_21identity_decomposer_tEEEvPT5_SB_PT3_PKSC_PT1_PKSG_PT2_PKSK_T4_iiT6__param_9];
	shfl.sync.idx.b32	%r1460|%p132, %r2242, %r301, 31, -1;
	add.s32 	%r305, %r302, %r1460;
	shr.u32 	%r1461, %r2214, %r2109;
	and.b32  	%r1457, %r1461, %r221;
	mov.b32 	%r1437, 1;
	// begin inline asm
	{
    .reg .pred p;
    and.b32 %r1435, %r1457, %r1437;    setp.ne.u32 p, %r1435, 0;
    vote.ballot.sync.b32 %r1435, p, 0xffffffff;
    @!p not.b32 %r1435, %r1435;
}

	// end inline asm
	mov.b32 	%r1440, 2;
	// begin inline asm
	{
    .reg .pred p;
    and.b32 %r1438, %r1457, %r1440;    setp.ne.u32 p, %r1438, 0;
    vote.ballot.sync.b32 %r1438, p, 0xffffffff;
    @!p not.b32 %r1438, %r1438;
}

	// end inline asm
	and.b32  	%r1462, %r1438, %r1435;
	mov.b32 	%r1443, 4;
	// begin inline asm
	{
    .reg .pred p;
    and.b32 %r1441, %r1457, %r1443;    setp.ne.u32 p, %r1441, 0;
    vote.ballot.sync.b32 %r1441, p, 0xffffffff;
    @!p not.b32 %r1441, %r1441;
}

	// end inline asm
	and.b32  	%r1463, %r1441, %r1462;
	mov.b32 	%r1446, 8;
	// begin inline asm
	{
    .reg .pred p;
    and.b32 %r1444, %r1457, %r1446;    setp.ne.u32 p, %r1444, 0;
    vote.ballot.sync.b32 %r1444, p, 0xffffffff;
    @!p not.b32 %r1444, %r1444;
}

	// end inline asm
	and.b32  	%r1464, %r1444, %r1463;
	mov.b32 	%r1449, 16;
	// begin inline asm
	{
    .reg .pred p;
    and.b32 %r1447, %r1457, %r1449;    setp.ne.u32 p, %r1447, 0;
    vote.ballot.sync.b32 %r1447, p, 0xffffffff;
    @!p not.b32 %r1447, %r1447;
}

	// end inline asm
	and.b32  	%r1465, %r1447, %r1464;
	mov.b32 	%r1452, 32;
	// begin inline asm
	{
    .reg .pred p;
    and.b32 %r1450, %r1457, %r1452;    setp.ne.u32 p, %r1450, 0;
    vote.ballot.sync.b32 %r1450, p, 0xffffffff;
    @!p not.b32 %r1450, %r1450;
}

	// end inline asm
	and.b32  	%r1466, %r1450, %r1465;
	mov.b32 	%r1455, 64;
	// begin inline asm
	{
    .reg .pred p;
    and.b32 %r1453, %r1457, %r1455;    setp.ne.u32 p, %r1453, 0;
    vote.ballot.sync.b32 %r1453, p, 0xffffffff;
    @!p not.b32 %r1453, %r1453;
}

	// end inline asm
	and.b32  	%r1467, %r1453, %r1466;
	mov.b32 	%r1458, 128;
	// begin inline asm
	{
    .reg .pred p;
    and.b32 %r1456, %r1457, %r1458;    setp.ne.u32 p, %r1456, 0;
    vote.ballot.sync.b32 %r1456, p, 0xffffffff;
    @!p not.b32 %r1456, %r1456;
}

	// end inline asm
	and.b32  	%r1468, %r1456, %r1467;
	clz.b32 	%r1469, %r1468;
	sub.s32 	%r307, 31, %r1469;
	and.b32  	%r1470, %r878, %r1468;
	popc.b32 	%r308, %r1470;
	setp.ne.s32 	%p133, %r443, %r307;
	mov.b32 	%r2243, 0;
	@%p133 bra 	$L__BB24_209;
	shl.b32 	%r1475, %r1457, 2;
	add.s32 	%r1476, %r219, %r1475;
	atom.shared.add.u32 	%r2243, [%r1476], %r308;
$L__BB24_209:
	ld.param.u32 	%r2110, [_ZN3cub18CUB_300001_SM_10006detail10radix_sort29DeviceRadixSortOnesweepKernelINS1_5radix10policy_hubIiiyE10Policy1000ELNS0_9SortOrderE0EiiyiiNS1_21identity_decomposer_tEEEvPT5_SB_PT3_PKSC_PT1_PKSG_PT2_PKSK_T4_iiT6__param_9];
	shfl.sync.idx.b32	%r1502|%p134, %r2243, %r307, 31, -1;
	add.s32 	%r311, %r308, %r1502;
	shr.u32 	%r1503, %r2213, %r2110;
	and.b32  	%r1499, %r1503, %r221;
	mov.b32 	%r1479, 1;
	// begin inline asm
	{
    .reg .pred p;
    and.b32 %r1477, %r1499, %r1479;    setp.ne.u32 p, %r1477, 0;
    vote.ballot.sync.b32 %r1477, p, 0xffffffff;
    @!p not.b32 %r1477, %r1477;
}

	// end inline asm
	mov.b32 	%r1482, 2;
	// begin inline asm
	{
    .reg .pred p;
    and.b32 %r1480, %r1499, %r1482;    setp.ne.u32 p, %r1480, 0;
    vote.ballot.sync.b32 %r1480, p, 0xffffffff;
    @!p not.b32 %r1480, %r1480;
}

	// end inline asm
	and.b32  	%r1504, %r1480, %r1477;
	mov.b32 	%r1485, 4;
	// begin inline asm
	{
    .reg .pred p;
    and.b32 %r1483, %r1499, %r1485;    setp.ne.u32 p, %r1483, 0;
    vote.ballot.sync.b32 %r1483, p, 0xffffffff;
    @!p not.b32 %r1483, %r1483;
}

	// end inline asm
	and.b32  	%r1505, %r1483, %r1504;
	mov.b32 	%r1488, 8;
	// begin inline asm
	{
    .reg .pred p;
    and.b32 %r1486, %r1499, %r1488;    setp.ne.u32 p, %r1486, 0;
    vote.ballot.sync.b32 %r1486, p, 0xffffffff;
    @!p not.b32 %r1486, %r1486;
}

	// end inline asm
	and.b32  	%r1506, %r1486, %r1505;
	mov.b32 	%r1491, 16;
	// begin inline asm
	{
    .reg .pred p;
    and.b32 %r1489, %r1499, %r1491;    setp.ne.u32 p, %r1489, 0;
    vote.ballot.sync.b32 %r1489, p, 0xffffffff;
    @!p not.b32 %r1489, %r1489;
}

	// end inline asm
	and.b32  	%r1507, %r1489, %r1506;
	mov.b32 	%r1494, 32;
	// begin inline asm
	{
    .reg .pred p;
    and.b32 %r1492, %r1499, %r1494;    setp.ne.u32 p, %r1492, 0;
    vote.ballot.sync.b32 %r1492, p, 0xffffffff;
    @!p not.b32 %r1492, %r1492;
}

	// end inline asm
	and.b32  	%r1508, %r1492, %r1507;
	mov.b32 	%r1497, 64;
	// begin inline asm
	{
    .reg .pred p;
    and.b32 %r1495, %r1499, %r1497;    setp.ne.u32 p, %r1495, 0;
    vote.ballot.sync.b32 %r1495, p, 0xffffffff;
    @!p not.b32 %r1495, %r1495;
}

	// end inline asm
	and.b32  	%r1509, %r1495, %r1508;
	mov.b32 	%r1500, 128;
	// begin inline asm
	{
    .reg .pred p;
    and.b32 %r1498, %r1499, %r1500;    setp.ne.u32 p, %r1498, 0;
    vote.ballot.sync.b32 %r1498, p, 0xffffffff;
    @!p not.b32 %r1498, %r1498;
}

	// end inline asm
	and.b32  	%r1510, %r1498, %r1509;
	clz.b32 	%r1511, %r1510;
	sub.s32 	%r313, 31, %r1511;
	and.b32  	%r1512, %r878, %r1510;
	popc.b32 	%r314, %r1512;
	setp.ne.s32 	%p135, %r443, %r313;
	mov.b32 	%r2244, 0;
	@%p135 bra 	$L__BB24_211;
	shl.b32 	%r1517, %r1499, 2;
	add.s32 	%r1518, %r219, %r1517;
	atom.shared.add.u32 	%r2244, [%r1518], %r314;
$L__BB24_211:
	ld.param.u32 	%r2111, [_ZN3cub18CUB_300001_SM_10006detail10radix_sort29DeviceRadixSortOnesweepKernelINS1_5radix10policy_hubIiiyE10Policy1000ELNS0_9SortOrderE0EiiyiiNS1_21identity_decomposer_tEEEvPT5_SB_PT3_PKSC_PT1_PKSG_PT2_PKSK_T4_iiT6__param_9];
	shfl.sync.idx.b32	%r1544|%p136, %r2244, %r313, 31, -1;
	add.s32 	%r317, %r314, %r1544;
	shr.u32 	%r1545, %r2212, %r2111;
	and.b32  	%r1541, %r1545, %r221;
	mov.b32 	%r1521, 1;
	// begin inline asm
	{
    .reg .pred p;
    and.b32 %r1519, %r1541, %r1521;    setp.ne.u32 p, %r1519, 0;
    vote.ballot.sync.b32 %r1519, p, 0xffffffff;
    @!p not.b32 %r1519, %r1519;
}

	// end inline asm
	mov.b32 	%r1524, 2;
	// begin inline asm
	{
    .reg .pred p;
    and.b32 %r1522, %r1541, %r1524;    setp.ne.u32 p, %r1522, 0;
    vote.ballot.sync.b32 %r1522, p, 0xffffffff;
    @!p not.b32 %r1522, %r1522;
}

	// end inline asm
	and.b32  	%r1546, %r1522, %r1519;
	mov.b32 	%r1527, 4;
	// begin inline asm
	{
    .reg .pred p;
    and.b32 %r1525, %r1541, %r1527;    setp.ne.u32 p, %r1525, 0;
    vote.ballot.sync.b32 %r1525, p, 0xffffffff;
    @!p not.b32 %r1525, %r1525;
}

	// end inline asm
	and.b32  	%r1547, %r1525, %r1546;
	mov.b32 	%r1530, 8;
	// begin inline asm
	{
    .reg .pred p;
    and.b32 %r1528, %r1541, %r1530;    setp.ne.u32 p, %r1528, 0;
    vote.ballot.sync.b32 %r1528, p, 0xffffffff;
    @!p not.b32 %r1528, %r1528;
}

	// end inline asm
	and.b32  	%r1548, %r1528, %r1547;
	mov.b32 	%r1533, 16;
	// begin inline asm
	{
    .reg .pred p;
    and.b32 %r1531, %r1541, %r1533;    setp.ne.u32 p, %r1531, 0;
    vote.ballot.sync.b32 %r1531, p, 0xffffffff;
    @!p not.b32 %r1531, %r1531;
}

	// end inline asm
	and.b32  	%r1549, %r1531, %r1548;
	mov.b32 	%r1536, 32;
	// begin inline asm
	{
    .reg .pred p;
    and.b32 %r1534, %r1541, %r1536;    setp.ne.u32 p, %r1534, 0;
    vote.ballot.sync.b32 %r1534, p, 0xffffffff;
    @!p not.b32 %r1534, %r1534;
}

	// end inline asm
	and.b32  	%r1550, %r1534, %r1549;
	mov.b32 	%r1539, 64;
	// begin inline asm
	{
    .reg .pred p;
    and.b32 %r1537, %r1541, %r1539;    setp.ne.u32 p, %r1537, 0;
    vote.ballot.sync.b32 %r1537, p, 0xffffffff;
    @!p not.b32 %r1537, %r1537;
}

	// end inline asm
	and.b32  	%r1551, %r1537, %r1550;
	mov.b32 	%r1542, 128;
	// begin inline asm
	{
    .reg .pred p;
    and.b32 %r1540, %r1541, %r1542;    setp.ne.u32 p, %r1540, 0;
    vote.ballot.sync.b32 %r1540, p, 0xffffffff;
    @!p not.b32 %r1540, %r1540;
}

	// end inline asm
	and.b32  	%r1552, %r1540, %r1551;
	clz.b32 	%r1553, %r1552;
	sub.s32 	%r319, 31, %r1553;
	and.b32  	%r1554, %r878, %r1552;
	popc.b32 	%r320, %r1554;
	setp.ne.s32 	%p137, %r443, %r319;
	mov.b32 	%r2245, 0;
	@%p137 bra 	$L__BB24_213;
	shl.b32 	%r1559, %r1541, 2;
	add.s32 	%r1560, %r219, %r1559;
	atom.shared.add.u32 	%r2245, [%r1560], %r320;
$L__BB24_213:
	setp.gt.u32 	%p138, %r1, 255;
	shfl.sync.idx.b32	%r1561|%p139, %r2245, %r319, 31, -1;
	add.s32 	%r1562, %r320, %r1561;
	bar.sync 	0;
	shl.b32 	%r1563, %r227, 2;
	add.s32 	%r323, %r783, %r1563;
	st.shared.u32 	[%r323+-4], %r2228;
	shl.b32 	%r1565, %r233, 2;
	add.s32 	%r324, %r783, %r1565;
	st.shared.u32 	[%r324+-4], %r2227;
	shl.b32 	%r1566, %r239, 2;
	add.s32 	%r325, %r783, %r1566;
	st.shared.u32 	[%r325+-4], %r2226;
	shl.b32 	%r1567, %r245, 2;
	add.s32 	%r326, %r783, %r1567;
	st.shared.u32 	[%r326+-4], %r2225;
	shl.b32 	%r1568, %r251, 2;
	add.s32 	%r327, %r783, %r1568;
	st.shared.u32 	[%r327+-4], %r2224;
	shl.b32 	%r1569, %r257, 2;
	add.s32 	%r328, %r783, %r1569;
	st.shared.u32 	[%r328+-4], %r2223;
	shl.b32 	%r1570, %r263, 2;
	add.s32 	%r329, %r783, %r1570;
	st.shared.u32 	[%r329+-4], %r2222;
	shl.b32 	%r1571, %r269, 2;
	add.s32 	%r330, %r783, %r1571;
	st.shared.u32 	[%r330+-4], %r2221;
	shl.b32 	%r1572, %r275, 2;
	add.s32 	%r331, %r783, %r1572;
	st.shared.u32 	[%r331+-4], %r2220;
	shl.b32 	%r1573, %r281, 2;
	add.s32 	%r332, %r783, %r1573;
	st.shared.u32 	[%r332+-4], %r2219;
	shl.b32 	%r1574, %r287, 2;
	add.s32 	%r333, %r783, %r1574;
	st.shared.u32 	[%r333+-4], %r2218;
	shl.b32 	%r1575, %r293, 2;
	add.s32 	%r334, %r783, %r1575;
	st.shared.u32 	[%r334+-4], %r2217;
	shl.b32 	%r1576, %r299, 2;
	add.s32 	%r335, %r783, %r1576;
	st.shared.u32 	[%r335+-4], %r2216;
	shl.b32 	%r1577, %r305, 2;
	add.s32 	%r336, %r783, %r1577;
	st.shared.u32 	[%r336+-4], %r2215;
	shl.b32 	%r1578, %r311, 2;
	add.s32 	%r337, %r783, %r1578;
	st.shared.u32 	[%r337+-4], %r2214;
	shl.b32 	%r1579, %r317, 2;
	add.s32 	%r338, %r783, %r1579;
	st.shared.u32 	[%r338+-4], %r2213;
	shl.b32 	%r1580, %r1562, 2;
	add.s32 	%r339, %r783, %r1580;
	st.shared.u32 	[%r339+-4], %r2212;
	shl.b32 	%r1581, %r1, 3;
	add.s32 	%r1582, %r783, %r1581;
	add.s32 	%r340, %r1582, 26112;
	@%p138 bra 	$L__BB24_221;
	ld.param.u64 	%rd437, [_ZN3cub18CUB_300001_SM_10006detail10radix_sort29DeviceRadixSortOnesweepKernelINS1_5radix10policy_hubIiiyE10Policy1000ELNS0_9SortOrderE0EiiyiiNS1_21identity_decomposer_tEEEvPT5_SB_PT3_PKSC_PT1_PKSG_PT2_PKSK_T4_iiT6__param_3];
	cvta.to.global.u64 	%rd93, %rd437;
	shl.b64 	%rd94, %rd9, 3;
	add.s64 	%rd95, %rd93, %rd94;
	ld.global.u64 	%rd96, [%rd95];
	cvt.s64.s32 	%rd97, %r218;
	sub.s64 	%rd456, %rd96, %rd97;
	st.shared.u64 	[%r340], %rd456;
	setp.lt.s32 	%p140, %r3, 1;
	mov.u32 	%r2249, %r2174;
	@%p140 bra 	$L__BB24_220;
	mov.b32 	%r2247, -1;
	mov.u32 	%r2246, %r3;
	mov.u32 	%r2249, %r2174;
$L__BB24_216:
	ld.param.u64 	%rd430, [_ZN3cub18CUB_300001_SM_10006detail10radix_sort29DeviceRadixSortOnesweepKernelINS1_5radix10policy_hubIiiyE10Policy1000ELNS0_9SortOrderE0EiiyiiNS1_21identity_decomposer_tEEEvPT5_SB_PT3_PKSC_PT1_PKSG_PT2_PKSK_T4_iiT6__param_0];
	add.s32 	%r344, %r2246, -1;
	shl.b32 	%r1584, %r344, 8;
	add.s32 	%r1585, %r1584, %r1;
	cvta.to.global.u64 	%rd98, %rd430;
	mul.wide.s32 	%rd99, %r1585, 4;
	add.s64 	%rd19, %rd98, %rd99;
$L__BB24_217:
	membar.cta;
	ld.volatile.global.u32 	%r345, [%rd19];
	setp.eq.s32 	%p141, %r345, 0;
	@%p141 bra 	$L__BB24_217;
	and.b32  	%r1586, %r345, 1073741823;
	add.s32 	%r2249, %r1586, %r2249;
	setp.gt.s32 	%p142, %r345, -1;
	vote.sync.ballot.b32 	%r2247, %p142, %r2247;
	setp.gt.u32 	%p144, %r2246, 1;
	and.pred  	%p145, %p142, %p144;
	mov.u32 	%r2246, %r344;
	@%p145 bra 	$L__BB24_216;
	ld.shared.u64 	%rd456, [%r340];
$L__BB24_220:
	ld.param.u64 	%rd431, [_ZN3cub18CUB_300001_SM_10006detail10radix_sort29DeviceRadixSortOnesweepKernelINS1_5radix10policy_hubIiiyE10Policy1000ELNS0_9SortOrderE0EiiyiiNS1_21identity_decomposer_tEEEvPT5_SB_PT3_PKSC_PT1_PKSG_PT2_PKSK_T4_iiT6__param_0];
	or.b32  	%r1587, %r2249, -2147483648;
	cvta.to.global.u64 	%rd100, %rd431;
	shl.b32 	%r1588, %r3, 8;
	add.s32 	%r1589, %r1588, %r1;
	mul.wide.s32 	%rd101, %r1589, 4;
	add.s64 	%rd102, %rd100, %rd101;
	st.volatile.global.u32 	[%rd102], %r1587;
	sub.s32 	%r1590, %r2249, %r2174;
	cvt.s64.s32 	%rd103, %r1590;
	add.s64 	%rd104, %rd456, %rd103;
	st.shared.u64 	[%r340], %rd104;
$L__BB24_221:
	ld.param.u32 	%r2087, [_ZN3cub18CUB_300001_SM_10006detail10radix_sort29DeviceRadixSortOnesweepKernelINS1_5radix10policy_hubIiiyE10Policy1000ELNS0_9SortOrderE0EiiyiiNS1_21identity_decomposer_tEEEvPT5_SB_PT3_PKSC_PT1_PKSG_PT2_PKSK_T4_iiT6__param_8];
	ld.param.u64 	%rd434, [_ZN3cub18CUB_300001_SM_10006detail10radix_sort29DeviceRadixSortOnesweepKernelINS1_5radix10policy_hubIiiyE10Policy1000ELNS0_9SortOrderE0EiiyiiNS1_21identity_decomposer_tEEEvPT5_SB_PT3_PKSC_PT1_PKSG_PT2_PKSK_T4_iiT6__param_2];
	setp.gt.u32 	%p146, %r1, 255;
	mad.lo.s32 	%r349, %r3, 6528, 6528;
	setp.lt.s32 	%p147, %r349, %r2087;
	setp.eq.s64 	%p148, %rd434, 0;
	or.pred  	%p149, %p148, %p147;
	or.pred  	%p150, %p146, %p149;
	@%p150 bra 	$L__BB24_223;
	ld.param.u64 	%rd435, [_ZN3cub18CUB_300001_SM_10006detail10radix_sort29DeviceRadixSortOnesweepKernelINS1_5radix10policy_hubIiiyE10Policy1000ELNS0_9SortOrderE0EiiyiiNS1_21identity_decomposer_tEEEvPT5_SB_PT3_PKSC_PT1_PKSG_PT2_PKSK_T4_iiT6__param_2];
	ld.shared.u64 	%rd105, [%r340];
	cvt.s64.s32 	%rd106, %r2174;
	cvt.s64.s32 	%rd107, %r218;
	add.s64 	%rd108, %rd107, %rd106;
	add.s64 	%rd109, %rd108, %rd105;
	cvta.to.global.u64 	%rd110, %rd435;
	shl.b64 	%rd111, %rd9, 3;
	add.s64 	%rd112, %rd110, %rd111;
	st.global.u64 	[%rd112], %rd109;
$L__BB24_223:
	ld.param.u32 	%r2088, [_ZN3cub18CUB_300001_SM_10006detail10radix_sort29DeviceRadixSortOnesweepKernelINS1_5radix10policy_hubIiiyE10Policy1000ELNS0_9SortOrderE0EiiyiiNS1_21identity_decomposer_tEEEvPT5_SB_PT3_PKSC_PT1_PKSG_PT2_PKSK_T4_iiT6__param_8];
	ld.param.u64 	%rd438, [_ZN3cub18CUB_300001_SM_10006detail10radix_sort29DeviceRadixSortOnesweepKernelINS1_5radix10policy_hubIiiyE10Policy1000ELNS0_9SortOrderE0EiiyiiNS1_21identity_decomposer_tEEEvPT5_SB_PT3_PKSC_PT1_PKSG_PT2_PKSK_T4_iiT6__param_4];
	cvta.to.global.u64 	%rd22, %rd438;
	shl.b32 	%r1591, %r1, 2;
	add.s32 	%r350, %r783, %r1591;
	setp.gt.s32 	%p151, %r349, %r2088;
	bar.sync 	0;
	@%p151 bra 	$L__BB24_225;
	ld.param.u32 	%r2112, [_ZN3cub18CUB_300001_SM_10006detail10radix_sort29DeviceRadixSortOnesweepKernelINS1_5radix10policy_hubIiiyE10Policy1000ELNS0_9SortOrderE0EiiyiiNS1_21identity_decomposer_tEEEvPT5_SB_PT3_PKSC_PT1_PKSG_PT2_PKSK_T4_iiT6__param_9];
	ld.shared.u32 	%r1593, [%r350];
	shr.u32 	%r1594, %r1593, %r2112;
	and.b32  	%r1595, %r1594, %r221;
	shl.b32 	%r1596, %r1595, 3;
	add.s32 	%r1598, %r783, 26112;
	add.s32 	%r1599, %r1598, %r1596;
	ld.shared.u64 	%rd113, [%r1599];
	add.s64 	%rd114, %rd113, %rd9;
	xor.b32  	%r1600, %r1593, -2147483648;
	shl.b64 	%rd115, %rd114, 2;
	add.s64 	%rd116, %rd22, %rd115;
	st.global.u32 	[%rd116], %r1600;
	bar.warp.sync 	-1;
	ld.shared.u32 	%r1601, [%r350+1536];
	shr.u32 	%r1602, %r1601, %r2112;
	and.b32  	%r1603, %r1602, %r221;
	shl.b32 	%r1604, %r1603, 3;
	add.s32 	%r1605, %r1598, %r1604;
	ld.shared.u64 	%rd117, [%r1605];
	add.s64 	%rd118, %rd117, %rd9;
	xor.b32  	%r1606, %r1601, -2147483648;
	shl.b64 	%rd119, %rd118, 2;
	add.s64 	%rd120, %rd22, %rd119;
	st.global.u32 	[%rd120+1536], %r1606;
	bar.warp.sync 	-1;
	ld.shared.u32 	%r1607, [%r350+3072];
	shr.u32 	%r1608, %r1607, %r2112;
	and.b32  	%r1609, %r1608, %r221;
	shl.b32 	%r1610, %r1609, 3;
	add.s32 	%r1611, %r1598, %r1610;
	ld.shared.u64 	%rd121, [%r1611];
	add.s64 	%rd122, %rd121, %rd9;
	xor.b32  	%r1612, %r1607, -2147483648;
	shl.b64 	%rd123, %rd122, 2;
	add.s64 	%rd124, %rd22, %rd123;
	st.global.u32 	[%rd124+3072], %r1612;
	bar.warp.sync 	-1;
	ld.shared.u32 	%r1613, [%r350+4608];
	shr.u32 	%r1614, %r1613, %r2112;
	and.b32  	%r1615, %r1614, %r221;
	shl.b32 	%r1616, %r1615, 3;
	add.s32 	%r1617, %r1598, %r1616;
	ld.shared.u64 	%rd125, [%r1617];
	add.s64 	%rd126, %rd125, %rd9;
	xor.b32  	%r1618, %r1613, -2147483648;
	shl.b64 	%rd127, %rd126, 2;
	add.s64 	%rd128, %rd22, %rd127;
	st.global.u32 	[%rd128+4608], %r1618;
	bar.warp.sync 	-1;
	ld.shared.u32 	%r1619, [%r350+6144];
	shr.u32 	%r1620, %r1619, %r2112;
	and.b32  	%r1621, %r1620, %r221;
	shl.b32 	%r1622, %r1621, 3;
	add.s32 	%r1623, %r1598, %r1622;
	ld.shared.u64 	%rd129, [%r1623];
	add.s64 	%rd130, %rd129, %rd9;
	xor.b32  	%r1624, %r1619, -2147483648;
	shl.b64 	%rd131, %rd130, 2;
	add.s64 	%rd132, %rd22, %rd131;
	st.global.u32 	[%rd132+6144], %r1624;
	bar.warp.sync 	-1;
	ld.shared.u32 	%r1625, [%r350+7680];
	shr.u32 	%r1626, %r1625, %r2112;
	and.b32  	%r1627, %r1626, %r221;
	shl.b32 	%r1628, %r1627, 3;
	add.s32 	%r1629, %r1598, %r1628;
	ld.shared.u64 	%rd133, [%r1629];
	add.s64 	%rd134, %rd133, %rd9;
	xor.b32  	%r1630, %r1625, -2147483648;
	shl.b64 	%rd135, %rd134, 2;
	add.s64 	%rd136, %rd22, %rd135;
	st.global.u32 	[%rd136+7680], %r1630;
	bar.warp.sync 	-1;
	ld.shared.u32 	%r1631, [%r350+9216];
	shr.u32 	%r1632, %r1631, %r2112;
	and.b32  	%r1633, %r1632, %r221;
	shl.b32 	%r1634, %r1633, 3;
	add.s32 	%r1635, %r1598, %r1634;
	ld.shared.u64 	%rd137, [%r1635];
	add.s64 	%rd138, %rd137, %rd9;
	xor.b32  	%r1636, %r1631, -2147483648;
	shl.b64 	%rd139, %rd138, 2;
	add.s64 	%rd140, %rd22, %rd139;
	st.global.u32 	[%rd140+9216], %r1636;
	bar.warp.sync 	-1;
	ld.shared.u32 	%r1637, [%r350+10752];
	shr.u32 	%r1638, %r1637, %r2112;
	and.b32  	%r1639, %r1638, %r221;
	shl.b32 	%r1640, %r1639, 3;
	add.s32 	%r1641, %r1598, %r1640;
	ld.shared.u64 	%rd141, [%r1641];
	add.s64 	%rd142, %rd141, %rd9;
	xor.b32  	%r1642, %r1637, -2147483648;
	shl.b64 	%rd143, %rd142, 2;
	add.s64 	%rd144, %rd22, %rd143;
	st.global.u32 	[%rd144+10752], %r1642;
	bar.warp.sync 	-1;
	ld.shared.u32 	%r1643, [%r350+12288];
	shr.u32 	%r1644, %r1643, %r2112;
	and.b32  	%r1645, %r1644, %r221;
	shl.b32 	%r1646, %r1645, 3;
	add.s32 	%r1647, %r1598, %r1646;
	ld.shared.u64 	%rd145, [%r1647];
	add.s64 	%rd146, %rd145, %rd9;
	xor.b32  	%r1648, %r1643, -2147483648;
	shl.b64 	%rd147, %rd146, 2;
	add.s64 	%rd148, %rd22, %rd147;
	st.global.u32 	[%rd148+12288], %r1648;
	bar.warp.sync 	-1;
	ld.shared.u32 	%r1649, [%r350+13824];
	shr.u32 	%r1650, %r1649, %r2112;
	and.b32  	%r1651, %r1650, %r221;
	shl.b32 	%r1652, %r1651, 3;
	add.s32 	%r1653, %r1598, %r1652;
	ld.shared.u64 	%rd149, [%r1653];
	add.s64 	%rd150, %rd149, %rd9;
	xor.b32  	%r1654, %r1649, -2147483648;
	shl.b64 	%rd151, %rd150, 2;
	add.s64 	%rd152, %rd22, %rd151;
	st.global.u32 	[%rd152+13824], %r1654;
	bar.warp.sync 	-1;
	ld.shared.u32 	%r1655, [%r350+15360];
	shr.u32 	%r1656, %r1655, %r2112;
	and.b32  	%r1657, %r1656, %r221;
	shl.b32 	%r1658, %r1657, 3;
	add.s32 	%r1659, %r1598, %r1658;
	ld.shared.u64 	%rd153, [%r1659];
	add.s64 	%rd154, %rd153, %rd9;
	xor.b32  	%r1660, %r1655, -2147483648;
	shl.b64 	%rd155, %rd154, 2;
	add.s64 	%rd156, %rd22, %rd155;
	st.global.u32 	[%rd156+15360], %r1660;
	bar.warp.sync 	-1;
	ld.shared.u32 	%r1661, [%r350+16896];
	shr.u32 	%r1662, %r1661, %r2112;
	and.b32  	%r1663, %r1662, %r221;
	shl.b32 	%r1664, %r1663, 3;
	add.s32 	%r1665, %r1598, %r1664;
	ld.shared.u64 	%rd157, [%r1665];
	add.s64 	%rd158, %rd157, %rd9;
	xor.b32  	%r1666, %r1661, -2147483648;
	shl.b64 	%rd159, %rd158, 2;
	add.s64 	%rd160, %rd22, %rd159;
	st.global.u32 	[%rd160+16896], %r1666;
	bar.warp.sync 	-1;
	ld.shared.u32 	%r1667, [%r350+18432];
	shr.u32 	%r1668, %r1667, %r2112;
	and.b32  	%r1669, %r1668, %r221;
	shl.b32 	%r1670, %r1669, 3;
	add.s32 	%r1671, %r1598, %r1670;
	ld.shared.u64 	%rd161, [%r1671];
	add.s64 	%rd162, %rd161, %rd9;
	xor.b32  	%r1672, %r1667, -2147483648;
	shl.b64 	%rd163, %rd162, 2;
	add.s64 	%rd164, %rd22, %rd163;
	st.global.u32 	[%rd164+18432], %r1672;
	bar.warp.sync 	-1;
	ld.shared.u32 	%r1673, [%r350+19968];
	shr.u32 	%r1674, %r1673, %r2112;
	and.b32  	%r1675, %r1674, %r221;
	shl.b32 	%r1676, %r1675, 3;
	add.s32 	%r1677, %r1598, %r1676;
	ld.shared.u64 	%rd165, [%r1677];
	add.s64 	%rd166, %rd165, %rd9;
	xor.b32  	%r1678, %r1673, -2147483648;
	shl.b64 	%rd167, %rd166, 2;
	add.s64 	%rd168, %rd22, %rd167;
	st.global.u32 	[%rd168+19968], %r1678;
	bar.warp.sync 	-1;
	ld.shared.u32 	%r1679, [%r350+21504];
	shr.u32 	%r1680, %r1679, %r2112;
	and.b32  	%r1681, %r1680, %r221;
	shl.b32 	%r1682, %r1681, 3;
	add.s32 	%r1683, %r1598, %r1682;
	ld.shared.u64 	%rd169, [%r1683];
	add.s64 	%rd170, %rd169, %rd9;
	xor.b32  	%r1684, %r1679, -2147483648;
	shl.b64 	%rd171, %rd170, 2;
	add.s64 	%rd172, %rd22, %rd171;
	st.global.u32 	[%rd172+21504], %r1684;
	bar.warp.sync 	-1;
	ld.shared.u32 	%r1685, [%r350+23040];
	shr.u32 	%r1686, %r1685, %r2112;
	and.b32  	%r1687, %r1686, %r221;
	shl.b32 	%r1688, %r1687, 3;
	add.s32 	%r1689, %r1598, %r1688;
	ld.shared.u64 	%rd173, [%r1689];
	add.s64 	%rd174, %rd173, %rd9;
	xor.b32  	%r1690, %r1685, -2147483648;
	shl.b64 	%rd175, %rd174, 2;
	add.s64 	%rd176, %rd22, %rd175;
	st.global.u32 	[%rd176+23040], %r1690;
	bar.warp.sync 	-1;
	ld.shared.u32 	%r1691, [%r350+24576];
	shr.u32 	%r1692, %r1691, %r2112;
	and.b32  	%r1693, %r1692, %r221;
	shl.b32 	%r1694, %r1693, 3;
	add.s32 	%r1695, %r1598, %r1694;
	ld.shared.u64 	%rd177, [%r1695];
	add.s64 	%rd178, %rd177, %rd9;
	xor.b32  	%r1696, %r1691, -2147483648;
	shl.b64 	%rd179, %rd178, 2;
	add.s64 	%rd180, %rd22, %rd179;
	st.global.u32 	[%rd180+24576], %r1696;
	bar.warp.sync 	-1;
	bra.uni 	$L__BB24_260;
$L__BB24_225:
	ld.param.u32 	%r2089, [_ZN3cub18CUB_300001_SM_10006detail10radix_sort29DeviceRadixSortOnesweepKernelINS1_5radix10policy_hubIiiyE10Policy1000ELNS0_9SortOrderE0EiiyiiNS1_21identity_decomposer_tEEEvPT5_SB_PT3_PKSC_PT1_PKSG_PT2_PKSK_T4_iiT6__param_8];
	mad.lo.s32 	%r351, %r3, -6528, %r2089;
	setp.ge.s32 	%p152, %r1, %r351;
	@%p152 bra 	$L__BB24_227;
	ld.param.u32 	%r2113, [_ZN3cub18CUB_300001_SM_10006detail10radix_sort29DeviceRadixSortOnesweepKernelINS1_5radix10policy_hubIiiyE10Policy1000ELNS0_9SortOrderE0EiiyiiNS1_21identity_decomposer_tEEEvPT5_SB_PT3_PKSC_PT1_PKSG_PT2_PKSK_T4_iiT6__param_9];
	ld.shared.u32 	%r1697, [%r350];
	shr.u32 	%r1698, %r1697, %r2113;
	and.b32  	%r1699, %r1698, %r221;
	shl.b32 	%r1700, %r1699, 3;
	add.s32 	%r1702, %r783, %r1700;
	ld.shared.u64 	%rd181, [%r1702+26112];
	xor.b32  	%r1703, %r1697, -2147483648;
	add.s64 	%rd182, %rd181, %rd9;
	shl.b64 	%rd183, %rd182, 2;
	add.s64 	%rd184, %rd22, %rd183;
	st.global.u32 	[%rd184], %r1703;
$L__BB24_227:
	bar.warp.sync 	-1;
	add.s32 	%r1704, %r1, 384;
	setp.ge.s32 	%p153, %r1704, %r351;
	@%p153 bra 	$L__BB24_229;
	ld.param.u32 	%r2114, [_ZN3cub18CUB_300001_SM_10006detail10radix_sort29DeviceRadixSortOnesweepKernelINS1_5radix10policy_hubIiiyE10Policy1000ELNS0_9SortOrderE0EiiyiiNS1_21identity_decomposer_tEEEvPT5_SB_PT3_PKSC_PT1_PKSG_PT2_PKSK_T4_iiT6__param_9];
	ld.shared.u32 	%r1705, [%r350+1536];
	shr.u32 	%r1706, %r1705, %r2114;
	and.b32  	%r1707, %r1706, %r221;
	shl.b32 	%r1708, %r1707, 3;
	add.s32 	%r1710, %r783, %r1708;
	ld.shared.u64 	%rd185, [%r1710+26112];
	xor.b32  	%r1711, %r1705, -2147483648;
	add.s64 	%rd186, %rd185, %rd9;
	shl.b64 	%rd187, %rd186, 2;
	add.s64 	%rd188, %rd22, %rd187;
	st.global.u32 	[%rd188+1536], %r1711;
$L__BB24_229:
	bar.warp.sync 	-1;
	add.s32 	%r1712, %r1, 768;
	setp.ge.s32 	%p154, %r1712, %r351;
	@%p154 bra 	$L__BB24_231;
	ld.param.u32 	%r2115, [_ZN3cub18CUB_300001_SM_10006detail10radix_sort29DeviceRadixSortOnesweepKernelINS1_5radix10policy_hubIiiyE10Policy1000ELNS0_9SortOrderE0EiiyiiNS1_21identity_decomposer_tEEEvPT5_SB_PT3_PKSC_PT1_PKSG_PT2_PKSK_T4_iiT6__param_9];
	ld.shared.u32 	%r1713, [%r350+3072];
	shr.u32 	%r1714, %r1713, %r2115;
	and.b32  	%r1715, %r1714, %r221;
	shl.b32 	%r1716, %r1715, 3;
	add.s32 	%r1718, %r783, %r1716;
	ld.shared.u64 	%rd189, [%r1718+26112];
	xor.b32  	%r1719, %r1713, -2147483648;
	add.s64 	%rd190, %rd189, %rd9;
	shl.b64 	%rd191, %rd190, 2;
	add.s64 	%rd192, %rd22, %rd191;
	st.global.u32 	[%rd192+3072], %r1719;
$L__BB24_231:
	bar.warp.sync 	-1;
	add.s32 	%r1720, %r1, 1152;
	setp.ge.s32 	%p155, %r1720, %r351;
	@%p155 bra 	$L__BB24_233;
	ld.param.u32 	%r2116, [_ZN3cub18CUB_300001_SM_10006detail10radix_sort29DeviceRadixSortOnesweepKernelINS1_5radix10policy_hubIiiyE10Policy1000ELNS0_9SortOrderE0EiiyiiNS1_21identity_decomposer_tEEEvPT5_SB_PT3_PKSC_PT1_PKSG_PT2_PKSK_T4_iiT6__param_9];
	ld.shared.u32 	%r1721, [%r350+4608];
	shr.u32 	%r1722, %r1721, %r2116;
	and.b32  	%r1723, %r1722, %r221;
	shl.b32 	%r1724, %r1723, 3;
	add.s32 	%r1726, %r783, %r1724;
	ld.shared.u64 	%rd193, [%r1726+26112];
	xor.b32  	%r1727, %r1721, -2147483648;
	add.s64 	%rd194, %rd193, %rd9;
	shl.b64 	%rd195, %rd194, 2;
	add.s64 	%rd196, %rd22, %rd195;
	st.global.u32 	[%rd196+4608], %r1727;
$L__BB24_233:
	bar.warp.sync 	-1;
	add.s32 	%r1728, %r1, 1536;
	setp.ge.s32 	%p156, %r1728, %r351;
	@%p156 bra 	$L__BB24_235;
	ld.param.u32 	%r2117, [_ZN3cub18CUB_300001_SM_10006detail10radix_sort29DeviceRadixSortOnesweepKernelINS1_5radix10policy_hubIiiyE10Policy1000ELNS0_9SortOrderE0EiiyiiNS1_21identity_decomposer_tEEEvPT5_SB_PT3_PKSC_PT1_PKSG_PT2_PKSK_T4_iiT6__param_9];
	ld.shared.u32 	%r1729, [%r350+6144];
	shr.u32 	%r1730, %r1729, %r2117;
	and.b32  	%r1731, %r1730, %r221;
	shl.b32 	%r1732, %r1731, 3;
	add.s32 	%r1734, %r783, %r1732;
	ld.shared.u64 	%rd197, [%r1734+26112];
	xor.b32  	%r1735, %r1729, -2147483648;
	add.s64 	%rd198, %rd197, %rd9;
	shl.b64 	%rd199, %rd198, 2;
	add.s64 	%rd200, %rd22, %rd199;
	st.global.u32 	[%rd200+6144], %r1735;
$L__BB24_235:
	bar.warp.sync 	-1;
	add.s32 	%r1736, %r1, 1920;
	setp.ge.s32 	%p157, %r1736, %r351;
	@%p157 bra 	$L__BB24_237;
	ld.param.u32 	%r2118, [_ZN3cub18CUB_300001_SM_10006detail10radix_sort29DeviceRadixSortOnesweepKernelINS1_5radix10policy_hubIiiyE10Policy1000ELNS0_9SortOrderE0EiiyiiNS1_21identity_decomposer_tEEEvPT5_SB_PT3_PKSC_PT1_PKSG_PT2_PKSK_T4_iiT6__param_9];
	ld.shared.u32 	%r1737, [%r350+7680];
	shr.u32 	%r1738, %r1737, %r2118;
	and.b32  	%r1739, %r1738, %r221;
	shl.b32 	%r1740, %r1739, 3;
	add.s32 	%r1742, %r783, %r1740;
	ld.shared.u64 	%rd201, [%r1742+26112];
	xor.b32  	%r1743, %r1737, -2147483648;
	add.s64 	%rd202, %rd201, %rd9;
	shl.b64 	%rd203, %rd202, 2;
	add.s64 	%rd204, %rd22, %rd203;
	st.global.u32 	[%rd204+7680], %r1743;
$L__BB24_237:
	bar.warp.sync 	-1;
	add.s32 	%r1744, %r1, 2304;
	setp.ge.s32 	%p158, %r1744, %r351;
	@%p158 bra 	$L__BB24_239;
	ld.param.u32 	%r2119, [_ZN3cub18CUB_300001_SM_10006detail10radix_sort29DeviceRadixSortOnesweepKernelINS1_5radix10policy_hubIiiyE10Policy1000ELNS0_9SortOrderE0EiiyiiNS1_21identity_decomposer_tEEEvPT5_SB_PT3_PKSC_PT1_PKSG_PT2_PKSK_T4_iiT6__param_9];
	ld.shared.u32 	%r1745, [%r350+9216];
	shr.u32 	%r1746, %r1745, %r2119;
	and.b32  	%r1747, %r1746, %r221;
	shl.b32 	%r1748, %r1747, 3;
	add.s32 	%r1750, %r783, %r1748;
	ld.shared.u64 	%rd205, [%r1750+26112];
	xor.b32  	%r1751, %r1745, -2147483648;
	add.s64 	%rd206, %rd205, %rd9;
	shl.b64 	%rd207, %rd206, 2;
	add.s64 	%rd208, %rd22, %rd207;
	st.global.u32 	[%rd208+9216], %r1751;
$L__BB24_239:
	bar.warp.sync 	-1;
	add.s32 	%r1752, %r1, 2688;
	setp.ge.s32 	%p159, %r1752, %r351;
	@%p159 bra 	$L__BB24_241;
	ld.param.u32 	%r2120, [_ZN3cub18CUB_300001_SM_10006detail10radix_sort29DeviceRadixSortOnesweepKernelINS1_5radix10policy_hubIiiyE10Policy1000ELNS0_9SortOrderE0EiiyiiNS1_21identity_decomposer_tEEEvPT5_SB_PT3_PKSC_PT1_PKSG_PT2_PKSK_T4_iiT6__param_9];
	ld.shared.u32 	%r1753, [%r350+10752];
	shr.u32 	%r1754, %r1753, %r2120;
	and.b32  	%r1755, %r1754, %r221;
	shl.b32 	%r1756, %r1755, 3;
	add.s32 	%r1758, %r783, %r1756;
	ld.shared.u64 	%rd209, [%r1758+26112];
	xor.b32  	%r1759, %r1753, -2147483648;
	add.s64 	%rd210, %rd209, %rd9;
	shl.b64 	%rd211, %rd210, 2;
	add.s64 	%rd212, %rd22, %rd211;
	st.global.u32 	[%rd212+10752], %r1759;
$L__BB24_241:
	bar.warp.sync 	-1;
	or.b32  	%r1760, %r1, 3072;
	setp.ge.s32 	%p160, %r1760, %r351;
	@%p160 bra 	$L__BB24_243;
	ld.param.u32 	%r2121, [_ZN3cub18CUB_300001_SM_10006detail10radix_sort29DeviceRadixSortOnesweepKernelINS1_5radix10policy_hubIiiyE10Policy1000ELNS0_9SortOrderE0EiiyiiNS1_21identity_decomposer_tEEEvPT5_SB_PT3_PKSC_PT1_PKSG_PT2_PKSK_T4_iiT6__param_9];
	ld.shared.u32 	%r1761, [%r350+12288];
	shr.u32 	%r1762, %r1761, %r2121;
	and.b32  	%r1763, %r1762, %r221;
	shl.b32 	%r1764, %r1763, 3;
	add.s32 	%r1766, %r783, %r1764;
	ld.shared.u64 	%rd213, [%r1766+26112];
	xor.b32  	%r1767, %r1761, -2147483648;
	add.s64 	%rd214, %rd213, %rd9;
	shl.b64 	%rd215, %rd214, 2;
	add.s64 	%rd216, %rd22, %rd215;
	st.global.u32 	[%rd216+12288], %r1767;
$L__BB24_243:
	bar.warp.sync 	-1;
	add.s32 	%r1768, %r1, 3456;
	setp.ge.s32 	%p161, %r1768, %r351;
	@%p161 bra 	$L__BB24_245;
	ld.param.u32 	%r2122, [_ZN3cub18CUB_300001_SM_10006detail10radix_sort29DeviceRadixSortOnesweepKernelINS1_5radix10policy_hubIiiyE10Policy1000ELNS0_9SortOrderE0EiiyiiNS1_21identity_decomposer_tEEEvPT5_SB_PT3_PKSC_PT1_PKSG_PT2_PKSK_T4_iiT6__param_9];
	ld.shared.u32 	%r1769, [%r350+13824];
	shr.u32 	%r1770, %r1769, %r2122;
	and.b32  	%r1771, %r1770, %r221;
	shl.b32 	%r1772, %r1771, 3;
	add.s32 	%r1774, %r783, %r1772;
	ld.shared.u64 	%rd217, [%r1774+26112];
	xor.b32  	%r1775, %r1769, -2147483648;
	add.s64 	%rd218, %rd217, %rd9;
	shl.b64 	%rd219, %rd218, 2;
	add.s64 	%rd220, %rd22, %rd219;
	st.global.u32 	[%rd220+13824], %r1775;
$L__BB24_245:
	bar.warp.sync 	-1;
	add.s32 	%r1776, %r1, 3840;
	setp.ge.s32 	%p162, %r1776, %r351;
	@%p162 bra 	$L__BB24_247;
	ld.param.u32 	%r2123, [_ZN3cub18CUB_300001_SM_10006detail10radix_sort29DeviceRadixSortOnesweepKernelINS1_5radix10policy_hubIiiyE10Policy1000ELNS0_9SortOrderE0EiiyiiNS1_21identity_decomposer_tEEEvPT5_SB_PT3_PKSC_PT1_PKSG_PT2_PKSK_T4_iiT6__param_9];
	ld.shared.u32 	%r1777, [%r350+15360];
	shr.u32 	%r1778, %r1777, %r2123;
	and.b32  	%r1779, %r1778, %r221;
	shl.b32 	%r1780, %r1779, 3;
	add.s32 	%r1782, %r783, %r1780;
	ld.shared.u64 	%rd221, [%r1782+26112];
	xor.b32  	%r1783, %r1777, -2147483648;
	add.s64 	%rd222, %rd221, %rd9;
	shl.b64 	%rd223, %rd222, 2;
	add.s64 	%rd224, %rd22, %rd223;
	st.global.u32 	[%rd224+15360], %r1783;
$L__BB24_247:
	bar.warp.sync 	-1;
	add.s32 	%r1784, %r1, 4224;
	setp.ge.s32 	%p163, %r1784, %r351;
	@%p163 bra 	$L__BB24_249;
	ld.param.u32 	%r2124, [_ZN3cub18CUB_300001_SM_10006detail10radix_sort29DeviceRadixSortOnesweepKernelINS1_5radix10policy_hubIiiyE10Policy1000ELNS0_9SortOrderE0EiiyiiNS1_21identity_decomposer_tEEEvPT5_SB_PT3_PKSC_PT1_PKSG_PT2_PKSK_T4_iiT6__param_9];
	ld.shared.u32 	%r1785, [%r350+16896];
	shr.u32 	%r1786, %r1785, %r2124;
	and.b32  	%r1787, %r1786, %r221;
	shl.b32 	%r1788, %r1787, 3;
	add.s32 	%r1790, %r783, %r1788;
	ld.shared.u64 	%rd225, [%r1790+26112];
	xor.b32  	%r1791, %r1785, -2147483648;
	add.s64 	%rd226, %rd225, %rd9;
	shl.b64 	%rd227, %rd226, 2;
	add.s64 	%rd228, %rd22, %rd227;
	st.global.u32 	[%rd228+16896], %r1791;
$L__BB24_249:
	bar.warp.sync 	-1;
	add.s32 	%r1792, %r1, 4608;
	setp.ge.s32 	%p164, %r1792, %r351;
	@%p164 bra 	$L__BB24_251;
	ld.param.u32 	%r2125, [_ZN3cub18CUB_300001_SM_10006detail10radix_sort29DeviceRadixSortOnesweepKernelINS1_5radix10policy_hubIiiyE10Policy1000ELNS0_9SortOrderE0EiiyiiNS1_21identity_decomposer_tEEEvPT5_SB_PT3_PKSC_PT1_PKSG_PT2_PKSK_T4_iiT6__param_9];
	ld.shared.u32 	%r1793, [%r350+18432];
	shr.u32 	%r1794, %r1793, %r2125;
	and.b32  	%r1795, %r1794, %r221;
	shl.b32 	%r1796, %r1795, 3;
	add.s32 	%r1798, %r783, %r1796;
	ld.shared.u64 	%rd229, [%r1798+26112];
	xor.b32  	%r1799, %r1793, -2147483648;
	add.s64 	%rd230, %rd229, %rd9;
	shl.b64 	%rd231, %rd230, 2;
	add.s64 	%rd232, %rd22, %rd231;
	st.global.u32 	[%rd232+18432], %r1799;
$L__BB24_251:
	bar.warp.sync 	-1;
	add.s32 	%r1800, %r1, 4992;
	setp.ge.s32 	%p165, %r1800, %r351;
	@%p165 bra 	$L__BB24_253;
	ld.param.u32 	%r2126, [_ZN3cub18CUB_300001_SM_10006detail10radix_sort29DeviceRadixSortOnesweepKernelINS1_5radix10policy_hubIiiyE10Policy1000ELNS0_9SortOrderE0EiiyiiNS1_21identity_decomposer_tEEEvPT5_SB_PT3_PKSC_PT1_PKSG_PT2_PKSK_T4_iiT6__param_9];
	ld.shared.u32 	%r1801, [%r350+19968];
	shr.u32 	%r1802, %r1801, %r2126;
	and.b32  	%r1803, %r1802, %r221;
	shl.b32 	%r1804, %r1803, 3;
	add.s32 	%r1806, %r783, %r1804;
	ld.shared.u64 	%rd233, [%r1806+26112];
	xor.b32  	%r1807, %r1801, -2147483648;
	add.s64 	%rd234, %rd233, %rd9;
	shl.b64 	%rd235, %rd234, 2;
	add.s64 	%rd236, %rd22, %rd235;
	st.global.u32 	[%rd236+19968], %r1807;
$L__BB24_253:
	bar.warp.sync 	-1;
	add.s32 	%r1808, %r1, 5376;
	setp.ge.s32 	%p166, %r1808, %r351;
	@%p166 bra 	$L__BB24_255;
	ld.param.u32 	%r2127, [_ZN3cub18CUB_300001_SM_10006detail10radix_sort29DeviceRadixSortOnesweepKernelINS1_5radix10policy_hubIiiyE10Policy1000ELNS0_9SortOrderE0EiiyiiNS1_21identity_decomposer_tEEEvPT5_SB_PT3_PKSC_PT1_PKSG_PT2_PKSK_T4_iiT6__param_9];
	ld.shared.u32 	%r1809, [%r350+21504];
	shr.u32 	%r1810, %r1809, %r2127;
	and.b32  	%r1811, %r1810, %r221;
	shl.b32 	%r1812, %r1811, 3;
	add.s32 	%r1814, %r783, %r1812;
	ld.shared.u64 	%rd237, [%r1814+26112];
	xor.b32  	%r1815, %r1809, -2147483648;
	add.s64 	%rd238, %rd237, %rd9;
	shl.b64 	%rd239, %rd238, 2;
	add.s64 	%rd240, %rd22, %rd239;
	st.global.u32 	[%rd240+21504], %r1815;
$L__BB24_255:
	bar.warp.sync 	-1;
	add.s32 	%r1816, %r1, 5760;
	setp.ge.s32 	%p167, %r1816, %r351;
	@%p167 bra 	$L__BB24_257;
	ld.param.u32 	%r2128, [_ZN3cub18CUB_300001_SM_10006detail10radix_sort29DeviceRadixSortOnesweepKernelINS1_5radix10policy_hubIiiyE10Policy1000ELNS0_9SortOrderE0EiiyiiNS1_21identity_decomposer_tEEEvPT5_SB_PT3_PKSC_PT1_PKSG_PT2_PKSK_T4_iiT6__param_9];
	ld.shared.u32 	%r1817, [%r350+23040];
	shr.u32 	%r1818, %r1817, %r2128;
	and.b32  	%r1819, %r1818, %r221;
	shl.b32 	%r1820, %r1819, 3;
	add.s32 	%r1822, %r783, %r1820;
	ld.shared.u64 	%rd241, [%r1822+26112];
	xor.b32  	%r1823, %r1817, -2147483648;
	add.s64 	%rd242, %rd241, %rd9;
	shl.b64 	%rd243, %rd242, 2;
	add.s64 	%rd244, %rd22, %rd243;
	st.global.u32 	[%rd244+23040], %r1823;
$L__BB24_257:
	bar.warp.sync 	-1;
	or.b32  	%r1824, %r1, 6144;
	setp.ge.s32 	%p168, %r1824, %r351;
	@%p168 bra 	$L__BB24_259;
	ld.param.u32 	%r2129, [_ZN3cub18CUB_300001_SM_10006detail10radix_sort29DeviceRadixSortOnesweepKernelINS1_5radix10policy_hubIiiyE10Policy1000ELNS0_9SortOrderE0EiiyiiNS1_21identity_decomposer_tEEEvPT5_SB_PT3_PKSC_PT1_PKSG_PT2_PKSK_T4_iiT6__param_9];
	ld.shared.u32 	%r1825, [%r350+24576];
	shr.u32 	%r1826, %r1825, %r2129;
	and.b32  	%r1827, %r1826, %r221;
	shl.b32 	%r1828, %r1827, 3;
	add.s32 	%r1830, %r783, %r1828;
	ld.shared.u64 	%rd245, [%r1830+26112];
	xor.b32  	%r1831, %r1825, -2147483648;
	add.s64 	%rd246, %rd245, %rd9;
	shl.b64 	%rd247, %rd246, 2;
	add.s64 	%rd248, %rd22, %rd247;
	st.global.u32 	[%rd248+24576], %r1831;
$L__BB24_259:
	bar.warp.sync 	-1;
$L__BB24_260:
	ld.param.u32 	%r2130, [_ZN3cub18CUB_300001_SM_10006detail10radix_sort29DeviceRadixSortOnesweepKernelINS1_5radix10policy_hubIiiyE10Policy1000ELNS0_9SortOrderE0EiiyiiNS1_21identity_decomposer_tEEEvPT5_SB_PT3_PKSC_PT1_PKSG_PT2_PKSK_T4_iiT6__param_9];
	ld.param.u32 	%r2090, [_ZN3cub18CUB_300001_SM_10006detail10radix_sort29DeviceRadixSortOnesweepKernelINS1_5radix10policy_hubIiiyE10Policy1000ELNS0_9SortOrderE0EiiyiiNS1_21identity_decomposer_tEEEvPT5_SB_PT3_PKSC_PT1_PKSG_PT2_PKSK_T4_iiT6__param_8];
	setp.gt.s32 	%p169, %r349, %r2090;
	ld.shared.u32 	%r1832, [%r350];
	shr.u32 	%r1833, %r1832, %r2130;
	and.b32  	%r352, %r1833, %r221;
	ld.shared.u32 	%r1834, [%r350+1536];
	shr.u32 	%r1835, %r1834, %r2130;
	and.b32  	%r353, %r1835, %r221;
	ld.shared.u32 	%r1836, [%r350+3072];
	shr.u32 	%r1837, %r1836, %r2130;
	and.b32  	%r354, %r1837, %r221;
	ld.shared.u32 	%r1838, [%r350+4608];
	shr.u32 	%r1839, %r1838, %r2130;
	and.b32  	%r355, %r1839, %r221;
	ld.shared.u32 	%r1840, [%r350+6144];
	shr.u32 	%r1841, %r1840, %r2130;
	and.b32  	%r356, %r1841, %r221;
	ld.shared.u32 	%r1842, [%r350+7680];
	shr.u32 	%r1843, %r1842, %r2130;
	and.b32  	%r357, %r1843, %r221;
	ld.shared.u32 	%r1844, [%r350+9216];
	shr.u32 	%r1845, %r1844, %r2130;
	and.b32  	%r358, %r1845, %r221;
	ld.shared.u32 	%r1846, [%r350+10752];
	shr.u32 	%r1847, %r1846, %r2130;
	and.b32  	%r359, %r1847, %r221;
	ld.shared.u32 	%r1848, [%r350+12288];
	shr.u32 	%r1849, %r1848, %r2130;
	and.b32  	%r360, %r1849, %r221;
	ld.shared.u32 	%r1850, [%r350+13824];
	shr.u32 	%r1851, %r1850, %r2130;
	and.b32  	%r361, %r1851, %r221;
	ld.shared.u32 	%r1852, [%r350+15360];
	shr.u32 	%r1853, %r1852, %r2130;
	and.b32  	%r362, %r1853, %r221;
	ld.shared.u32 	%r1854, [%r350+16896];
	shr.u32 	%r1855, %r1854, %r2130;
	and.b32  	%r363, %r1855, %r221;
	ld.shared.u32 	%r1856, [%r350+18432];
	shr.u32 	%r1857, %r1856, %r2130;
	and.b32  	%r364, %r1857, %r221;
	ld.shared.u32 	%r1858, [%r350+19968];
	shr.u32 	%r1859, %r1858, %r2130;
	and.b32  	%r365, %r1859, %r221;
	ld.shared.u32 	%r1860, [%r350+21504];
	shr.u32 	%r1861, %r1860, %r2130;
	and.b32  	%r366, %r1861, %r221;
	ld.shared.u32 	%r1862, [%r350+23040];
	shr.u32 	%r1863, %r1862, %r2130;
	and.b32  	%r367, %r1863, %r221;
	ld.shared.u32 	%r1864, [%r350+24576];
	shr.u32 	%r1865, %r1864, %r2130;
	and.b32  	%r368, %r1865, %r221;
	@%p169 bra 	$L__BB24_262;
	ld.param.u64 	%rd443, [_ZN3cub18CUB_300001_SM_10006detail10radix_sort29DeviceRadixSortOnesweepKernelINS1_5radix10policy_hubIiiyE10Policy1000ELNS0_9SortOrderE0EiiyiiNS1_21identity_decomposer_tEEEvPT5_SB_PT3_PKSC_PT1_PKSG_PT2_PKSK_T4_iiT6__param_7];
	cvta.to.global.u64 	%rd249, %rd443;
	and.b32  	%r1869, %r1, 31;
	or.b32  	%r1870, %r647, %r1869;
	cvt.u64.u32 	%rd250, %r1870;
	mul.lo.s32 	%r1871, %r3, 6528;
	cvt.s64.s32 	%rd251, %r1871;
	add.s64 	%rd252, %rd250, %rd251;
	shl.b64 	%rd253, %rd252, 2;
	add.s64 	%rd254, %rd249, %rd253;
	ld.global.u32 	%r2266, [%rd254];
	ld.global.u32 	%r2267, [%rd254+128];
	ld.global.u32 	%r2268, [%rd254+256];
	ld.global.u32 	%r2269, [%rd254+384];
	ld.global.u32 	%r2270, [%rd254+512];
	ld.global.u32 	%r2271, [%rd254+640];
	ld.global.u32 	%r2272, [%rd254+768];
	ld.global.u32 	%r2273, [%rd254+896];
	ld.global.u32 	%r2274, [%rd254+1024];
	ld.global.u32 	%r2275, [%rd254+1152];
	ld.global.u32 	%r2276, [%rd254+1280];
	ld.global.u32 	%r2277, [%rd254+1408];
	ld.global.u32 	%r2278, [%rd254+1536];
	ld.global.u32 	%r2279, [%rd254+1664];
	ld.global.u32 	%r2280, [%rd254+1792];
	ld.global.u32 	%r2281, [%rd254+1920];
	ld.global.u32 	%r2282, [%rd254+2048];
	bra.uni 	$L__BB24_296;
$L__BB24_262:
	ld.param.u32 	%r2091, [_ZN3cub18CUB_300001_SM_10006detail10radix_sort29DeviceRadixSortOnesweepKernelINS1_5radix10policy_hubIiiyE10Policy1000ELNS0_9SortOrderE0EiiyiiNS1_21identity_decomposer_tEEEvPT5_SB_PT3_PKSC_PT1_PKSG_PT2_PKSK_T4_iiT6__param_8];
	ld.param.u64 	%rd444, [_ZN3cub18CUB_300001_SM_10006detail10radix_sort29DeviceRadixSortOnesweepKernelINS1_5radix10policy_hubIiiyE10Policy1000ELNS0_9SortOrderE0EiiyiiNS1_21identity_decomposer_tEEEvPT5_SB_PT3_PKSC_PT1_PKSG_PT2_PKSK_T4_iiT6__param_7];
	cvta.to.global.u64 	%rd255, %rd444;
	add.s64 	%rd23, %rd255, %rd63;
	cvt.u32.u64 	%r1874, %rd7;
	sub.s32 	%r386, %r2091, %r649;
	setp.ge.s32 	%p170, %r1874, %r386;
	@%p170 bra 	$L__BB24_264;
	ld.global.u32 	%r2266, [%rd23];
$L__BB24_264:
	add.s32 	%r1877, %r1874, 32;
	setp.ge.s32 	%p171, %r1877, %r386;
	@%p171 bra 	$L__BB24_266;
	ld.global.u32 	%r2267, [%rd23+128];
$L__BB24_266:
	add.s32 	%r1880, %r1874, 64;
	setp.ge.s32 	%p172, %r1880, %r386;
	@%p172 bra 	$L__BB24_268;
	ld.global.u32 	%r2268, [%rd23+256];
$L__BB24_268:
	add.s32 	%r1883, %r1874, 96;
	setp.ge.s32 	%p173, %r1883, %r386;
	@%p173 bra 	$L__BB24_270;
	ld.global.u32 	%r2269, [%rd23+384];
$L__BB24_270:
	add.s32 	%r1886, %r1874, 128;
	setp.ge.s32 	%p174, %r1886, %r386;
	@%p174 bra 	$L__BB24_272;
	ld.global.u32 	%r2270, [%rd23+512];
$L__BB24_272:
	add.s32 	%r1889, %r1874, 160;
	setp.ge.s32 	%p175, %r1889, %r386;
	@%p175 bra 	$L__BB24_274;
	ld.global.u32 	%r2271, [%rd23+640];
$L__BB24_274:
	add.s32 	%r1892, %r1874, 192;
	setp.ge.s32 	%p176, %r1892, %r386;
	@%p176 bra 	$L__BB24_276;
	ld.global.u32 	%r2272, [%rd23+768];
$L__BB24_276:
	add.s32 	%r1895, %r1874, 224;
	setp.ge.s32 	%p177, %r1895, %r386;
	@%p177 bra 	$L__BB24_278;
	ld.param.u64 	%rd445, [_ZN3cub18CUB_300001_SM_10006detail10radix_sort29DeviceRadixSortOnesweepKernelINS1_5radix10policy_hubIiiyE10Policy1000ELNS0_9SortOrderE0EiiyiiNS1_21identity_decomposer_tEEEvPT5_SB_PT3_PKSC_PT1_PKSG_PT2_PKSK_T4_iiT6__param_7];
	cvta.to.global.u64 	%rd259, %rd445;
	cvt.s64.s32 	%rd260, %r649;
	add.s64 	%rd261, %rd7, %rd260;
	shl.b64 	%rd262, %rd261, 2;
	add.s64 	%rd263, %rd259, %rd262;
	ld.global.u32 	%r2273, [%rd263+896];
$L__BB24_278:
	add.s32 	%r1899, %r1874, 256;
	setp.ge.s32 	%p178, %r1899, %r386;
	@%p178 bra 	$L__BB24_280;
	ld.param.u64 	%rd446, [_ZN3cub18CUB_300001_SM_10006detail10radix_sort29DeviceRadixSortOnesweepKernelINS1_5radix10policy_hubIiiyE10Policy1000ELNS0_9SortOrderE0EiiyiiNS1_21identity_decomposer_tEEEvPT5_SB_PT3_PKSC_PT1_PKSG_PT2_PKSK_T4_iiT6__param_7];
	cvta.to.global.u64 	%rd264, %rd446;
	cvt.s64.s32 	%rd265, %r649;
	add.s64 	%rd266, %rd7, %rd265;
	shl.b64 	%rd267, %rd266, 2;
	add.s64 	%rd268, %rd264, %rd267;
	ld.global.u32 	%r2274, [%rd268+1024];
$L__BB24_280:
	add.s32 	%r1903, %r1874, 288;
	setp.ge.s32 	%p179, %r1903, %r386;
	@%p179 bra 	$L__BB24_282;
	ld.param.u64 	%rd447, [_ZN3cub18CUB_300001_SM_10006detail10radix_sort29DeviceRadixSortOnesweepKernelINS1_5radix10policy_hubIiiyE10Policy1000ELNS0_9SortOrderE0EiiyiiNS1_21identity_decomposer_tEEEvPT5_SB_PT3_PKSC_PT1_PKSG_PT2_PKSK_T4_iiT6__param_7];
	cvta.to.global.u64 	%rd269, %rd447;
	cvt.s64.s32 	%rd270, %r649;
	add.s64 	%rd271, %rd7, %rd270;
	shl.b64 	%rd272, %rd271, 2;
	add.s64 	%rd273, %rd269, %rd272;
	ld.global.u32 	%r2275, [%rd273+1152];
$L__BB24_282:
	add.s32 	%r1907, %r1874, 320;
	setp.ge.s32 	%p180, %r1907, %r386;
	@%p180 bra 	$L__BB24_284;
	ld.param.u64 	%rd448, [_ZN3cub18CUB_300001_SM_10006detail10radix_sort29DeviceRadixSortOnesweepKernelINS1_5radix10policy_hubIiiyE10Policy1000ELNS0_9SortOrderE0EiiyiiNS1_21identity_decomposer_tEEEvPT5_SB_PT3_PKSC_PT1_PKSG_PT2_PKSK_T4_iiT6__param_7];
	cvta.to.global.u64 	%rd274, %rd448;
	cvt.s64.s32 	%rd275, %r649;
	add.s64 	%rd276, %rd7, %rd275;
	shl.b64 	%rd277, %rd276, 2;
	add.s64 	%rd278, %rd274, %rd277;
	ld.global.u32 	%r2276, [%rd278+1280];
$L__BB24_284:
	add.s32 	%r1911, %r1874, 352;
	setp.ge.s32 	%p181, %r1911, %r386;
	@%p181 bra 	$L__BB24_286;
	ld.param.u64 	%rd449, [_ZN3cub18CUB_300001_SM_10006detail10radix_sort29DeviceRadixSortOnesweepKernelINS1_5radix10policy_hubIiiyE10Policy1000ELNS0_9SortOrderE0EiiyiiNS1_21identity_decomposer_tEEEvPT5_SB_PT3_PKSC_PT1_PKSG_PT2_PKSK_T4_iiT6__param_7];
	cvta.to.global.u64 	%rd279, %rd449;
	mul.lo.s32 	%r1912, %r3, 6528;
	cvt.s64.s32 	%rd280, %r1912;
	add.s64 	%rd281, %rd7, %rd280;
	shl.b64 	%rd282, %rd281, 2;
	add.s64 	%rd283, %rd279, %rd282;
	ld.global.u32 	%r2277, [%rd283+1408];
$L__BB24_286:
	add.s32 	%r1915, %r1874, 384;
	setp.ge.s32 	%p182, %r1915, %r386;
	@%p182 bra 	$L__BB24_288;
	ld.param.u64 	%rd450, [_ZN3cub18CUB_300001_SM_10006detail10radix_sort29DeviceRadixSortOnesweepKernelINS1_5radix10policy_hubIiiyE10Policy1000ELNS0_9SortOrderE0EiiyiiNS1_21identity_decomposer_tEEEvPT5_SB_PT3_PKSC_PT1_PKSG_PT2_PKSK_T4_iiT6__param_7];
	cvta.to.global.u64 	%rd284, %rd450;
	mul.lo.s32 	%r1916, %r3, 6528;
	cvt.s64.s32 	%rd285, %r1916;
	add.s64 	%rd286, %rd7, %rd285;
	shl.b64 	%rd287, %rd286, 2;
	add.s64 	%rd288, %rd284, %rd287;
	ld.global.u32 	%r2278, [%rd288+1536];
$L__BB24_288:
	cvt.u32.u64 	%r1918, %rd7;
	add.s32 	%r1919, %r1918, 416;
	setp.ge.s32 	%p183, %r1919, %r386;
	@%p183 bra 	$L__BB24_290;
	ld.param.u64 	%rd451, [_ZN3cub18CUB_300001_SM_10006detail10radix_sort29DeviceRadixSortOnesweepKernelINS1_5radix10policy_hubIiiyE10Policy1000ELNS0_9SortOrderE0EiiyiiNS1_21identity_decomposer_tEEEvPT5_SB_PT3_PKSC_PT1_PKSG_PT2_PKSK_T4_iiT6__param_7];
	cvta.to.global.u64 	%rd289, %rd451;
	mul.lo.s32 	%r1920, %r3, 6528;
	cvt.s64.s32 	%rd290, %r1920;
	add.s64 	%rd291, %rd7, %rd290;
	shl.b64 	%rd292, %rd291, 2;
	add.s64 	%rd293, %rd289, %rd292;
	ld.global.u32 	%r2279, [%rd293+1664];
$L__BB24_290:
	cvt.u32.u64 	%r1922, %rd7;
	add.s32 	%r1923, %r1922, 448;
	setp.ge.s32 	%p184, %r1923, %r386;
	@%p184 bra 	$L__BB24_292;
	ld.param.u64 	%rd452, [_ZN3cub18CUB_300001_SM_10006detail10radix_sort29DeviceRadixSortOnesweepKernelINS1_5radix10policy_hubIiiyE10Policy1000ELNS0_9SortOrderE0EiiyiiNS1_21identity_decomposer_tEEEvPT5_SB_PT3_PKSC_PT1_PKSG_PT2_PKSK_T4_iiT6__param_7];
	cvta.to.global.u64 	%rd294, %rd452;
	mul.lo.s32 	%r1924, %r3, 6528;
	cvt.s64.s32 	%rd295, %r1924;
	add.s64 	%rd296, %rd7, %rd295;
	shl.b64 	%rd297, %rd296, 2;
	add.s64 	%rd298, %rd294, %rd297;
	ld.global.u32 	%r2280, [%rd298+1792];
$L__BB24_292:
	cvt.u32.u64 	%r1926, %rd7;
	add.s32 	%r1927, %r1926, 480;
	setp.ge.s32 	%p185, %r1927, %r386;
	@%p185 bra 	$L__BB24_294;
	ld.param.u64 	%rd453, [_ZN3cub18CUB_300001_SM_10006detail10radix_sort29DeviceRadixSortOnesweepKernelINS1_5radix10policy_hubIiiyE10Policy1000ELNS0_9SortOrderE0EiiyiiNS1_21identity_decomposer_tEEEvPT5_SB_PT3_PKSC_PT1_PKSG_PT2_PKSK_T4_iiT6__param_7];
	cvta.to.global.u64 	%rd299, %rd453;
	mul.lo.s32 	%r1928, %r3, 6528;
	cvt.s64.s32 	%rd300, %r1928;
	add.s64 	%rd301, %rd7, %rd300;
	shl.b64 	%rd302, %rd301, 2;
	add.s64 	%rd303, %rd299, %rd302;
	ld.global.u32 	%r2281, [%rd303+1920];
$L__BB24_294:
	cvt.u32.u64 	%r1930, %rd7;
	add.s32 	%r1931, %r1930, 512;
	setp.ge.s32 	%p186, %r1931, %r386;
	@%p186 bra 	$L__BB24_296;
	ld.param.u64 	%rd454, [_ZN3cub18CUB_300001_SM_10006detail10radix_sort29DeviceRadixSortOnesweepKernelINS1_5radix10policy_hubIiiyE10Policy1000ELNS0_9SortOrderE0EiiyiiNS1_21identity_decomposer_tEEEvPT5_SB_PT3_PKSC_PT1_PKSG_PT2_PKSK_T4_iiT6__param_7];
	cvta.to.global.u64 	%rd304, %rd454;
	mov.u32 	%r1932, %tid.x;
	and.b32  	%r1933, %r1932, 992;
	mul.lo.s32 	%r1934, %r1933, 17;
	and.b32  	%r1935, %r1932, 31;
	or.b32  	%r1936, %r1934, %r1935;
	cvt.u64.u32 	%rd305, %r1936;
	mul.lo.s32 	%r1937, %r3, 6528;
	cvt.s64.s32 	%rd306, %r1937;
	add.s64 	%rd307, %rd305, %rd306;
	shl.b64 	%rd308, %rd307, 2;
	add.s64 	%rd309, %rd304, %rd308;
	ld.global.u32 	%r2282, [%rd309+2048];
$L__BB24_296:
	ld.param.u32 	%r2092, [_ZN3cub18CUB_300001_SM_10006detail10radix_sort29DeviceRadixSortOnesweepKernelINS1_5radix10policy_hubIiiyE10Policy1000ELNS0_9SortOrderE0EiiyiiNS1_21identity_decomposer_tEEEvPT5_SB_PT3_PKSC_PT1_PKSG_PT2_PKSK_T4_iiT6__param_8];
	ld.param.u64 	%rd441, [_ZN3cub18CUB_300001_SM_10006detail10radix_sort29DeviceRadixSortOnesweepKernelINS1_5radix10policy_hubIiiyE10Policy1000ELNS0_9SortOrderE0EiiyiiNS1_21identity_decomposer_tEEEvPT5_SB_PT3_PKSC_PT1_PKSG_PT2_PKSK_T4_iiT6__param_6];
	cvta.to.global.u64 	%rd24, %rd441;
	mov.u32 	%r437, %tid.x;
	cvt.u64.u32 	%rd25, %r437;
	shl.b32 	%r1938, %r437, 2;
	mov.u32 	%r1939, _ZZN3cub18CUB_300001_SM_10006detail10radix_sort29DeviceRadixSortOnesweepKernelINS1_5radix10policy_hubIiiyE10Policy1000ELNS0_9SortOrderE0EiiyiiNS1_21identity_decomposer_tEEEvPT5_SB_PT3_PKSC_PT1_PKSG_PT2_PKSK_T4_iiT6_E1s;
	add.s32 	%r438, %r1939, %r1938;
	mad.lo.s32 	%r1940, %r3, 6528, 6528;
	setp.gt.s32 	%p187, %r1940, %r2092;
	bar.sync 	0;
	st.shared.u32 	[%r323+-4], %r2266;
	st.shared.u32 	[%r324+-4], %r2267;
	st.shared.u32 	[%r325+-4], %r2268;
	st.shared.u32 	[%r326+-4], %r2269;
	st.shared.u32 	[%r327+-4], %r2270;
	st.shared.u32 	[%r328+-4], %r2271;
	st.shared.u32 	[%r329+-4], %r2272;
	st.shared.u32 	[%r330+-4], %r2273;
	st.shared.u32 	[%r331+-4], %r2274;
	st.shared.u32 	[%r332+-4], %r2275;
	st.shared.u32 	[%r333+-4], %r2276;
	st.shared.u32 	[%r334+-4], %r2277;
	st.shared.u32 	[%r335+-4], %r2278;
	st.shared.u32 	[%r336+-4], %r2279;
	st.shared.u32 	[%r337+-4], %r2280;
	st.shared.u32 	[%r338+-4], %r2281;
	st.shared.u32 	[%r339+-4], %r2282;
	bar.sync 	0;
	@%p187 bra 	$L__BB24_298;
	ld.shared.u32 	%r1941, [%r438];
	shl.b32 	%r1942, %r352, 3;
	add.s32 	%r1944, %r1939, 26112;
	add.s32 	%r1945, %r1944, %r1942;
	ld.shared.u64 	%rd310, [%r1945];
	add.s64 	%rd311, %rd310, %rd25;
	shl.b64 	%rd312, %rd311, 2;
	add.s64 	%rd313, %rd24, %rd312;
	st.global.u32 	[%rd313], %r1941;
	bar.warp.sync 	-1;
	ld.shared.u32 	%r1946, [%r438+1536];
	shl.b32 	%r1947, %r353, 3;
	add.s32 	%r1948, %r1944, %r1947;
	ld.shared.u64 	%rd314, [%r1948];
	add.s64 	%rd315, %rd314, %rd25;
	shl.b64 	%rd316, %rd315, 2;
	add.s64 	%rd317, %rd24, %rd316;
	st.global.u32 	[%rd317+1536], %r1946;
	bar.warp.sync 	-1;
	ld.shared.u32 	%r1949, [%r438+3072];
	shl.b32 	%r1950, %r354, 3;
	add.s32 	%r1951, %r1944, %r1950;
	ld.shared.u64 	%rd318, [%r1951];
	add.s64 	%rd319, %rd318, %rd25;
	shl.b64 	%rd320, %rd319, 2;
	add.s64 	%rd321, %rd24, %rd320;
	st.global.u32 	[%rd321+3072], %r1949;
	bar.warp.sync 	-1;
	ld.shared.u32 	%r1952, [%r438+4608];
	shl.b32 	%r1953, %r355, 3;
	add.s32 	%r1954, %r1944, %r1953;
	ld.shared.u64 	%rd322, [%r1954];
	add.s64 	%rd323, %rd322, %rd25;
	shl.b64 	%rd324, %rd323, 2;
	add.s64 	%rd325, %rd24, %rd324;
	st.global.u32 	[%rd325+4608], %r1952;
	bar.warp.sync 	-1;
	ld.shared.u32 	%r1955, [%r438+6144];
	shl.b32 	%r1956, %r356, 3;
	add.s32 	%r1957, %r1944, %r1956;
	ld.shared.u64 	%rd326, [%r1957];
	add.s64 	%rd327, %rd326, %rd25;
	shl.b64 	%rd328, %rd327, 2;
	add.s64 	%rd329, %rd24, %rd328;
	st.global.u32 	[%rd329+6144], %r1955;
	bar.warp.sync 	-1;
	ld.shared.u32 	%r1958, [%r438+7680];
	shl.b32 	%r1959, %r357, 3;
	add.s32 	%r1960, %r1944, %r1959;
	ld.shared.u64 	%rd330, [%r1960];
	add.s64 	%rd331, %rd330, %rd25;
	shl.b64 	%rd332, %rd331, 2;
	add.s64 	%rd333, %rd24, %rd332;
	st.global.u32 	[%rd333+7680], %r1958;
	bar.warp.sync 	-1;
	ld.shared.u32 	%r1961, [%r438+9216];
	shl.b32 	%r1962, %r358, 3;
	add.s32 	%r1963, %r1944, %r1962;
	ld.shared.u64 	%rd334, [%r1963];
	add.s64 	%rd335, %rd334, %rd25;
	shl.b64 	%rd336, %rd335, 2;
	add.s64 	%rd337, %rd24, %rd336;
	st.global.u32 	[%rd337+9216], %r1961;
	bar.warp.sync 	-1;
	ld.shared.u32 	%r1964, [%r438+10752];
	shl.b32 	%r1965, %r359, 3;
	add.s32 	%r1966, %r1944, %r1965;
	ld.shared.u64 	%rd338, [%r1966];
	add.s64 	%rd339, %rd338, %rd25;
	shl.b64 	%rd340, %rd339, 2;
	add.s64 	%rd341, %rd24, %rd340;
	st.global.u32 	[%rd341+10752], %r1964;
	bar.warp.sync 	-1;
	ld.shared.u32 	%r1967, [%r438+12288];
	shl.b32 	%r1968, %r360, 3;
	add.s32 	%r1969, %r1944, %r1968;
	ld.shared.u64 	%rd342, [%r1969];
	add.s64 	%rd343, %rd342, %rd25;
	shl.b64 	%rd344, %rd343, 2;
	add.s64 	%rd345, %rd24, %rd344;
	st.global.u32 	[%rd345+12288], %r1967;
	bar.warp.sync 	-1;
	ld.shared.u32 	%r1970, [%r438+13824];
	shl.b32 	%r1971, %r361, 3;
	add.s32 	%r1972, %r1944, %r1971;
	ld.shared.u64 	%rd346, [%r1972];
	add.s64 	%rd347, %rd346, %rd25;
	shl.b64 	%rd348, %rd347, 2;
	add.s64 	%rd349, %rd24, %rd348;
	st.global.u32 	[%rd349+13824], %r1970;
	bar.warp.sync 	-1;
	ld.shared.u32 	%r1973, [%r438+15360];
	shl.b32 	%r1974, %r362, 3;
	add.s32 	%r1975, %r1944, %r1974;
	ld.shared.u64 	%rd350, [%r1975];
	add.s64 	%rd351, %rd350, %rd25;
	shl.b64 	%rd352, %rd351, 2;
	add.s64 	%rd353, %rd24, %rd352;
	st.global.u32 	[%rd353+15360], %r1973;
	bar.warp.sync 	-1;
	ld.shared.u32 	%r1976, [%r438+16896];
	shl.b32 	%r1977, %r363, 3;
	add.s32 	%r1978, %r1944, %r1977;
	ld.shared.u64 	%rd354, [%r1978];
	add.s64 	%rd355, %rd354, %rd25;
	shl.b64 	%rd356, %rd355, 2;
	add.s64 	%rd357, %rd24, %rd356;
	st.global.u32 	[%rd357+16896], %r1976;
	bar.warp.sync 	-1;
	ld.shared.u32 	%r1979, [%r438+18432];
	shl.b32 	%r1980, %r364, 3;
	add.s32 	%r1981, %r1944, %r1980;
	ld.shared.u64 	%rd358, [%r1981];
	add.s64 	%rd359, %rd358, %rd25;
	shl.b64 	%rd360, %rd359, 2;
	add.s64 	%rd361, %rd24, %rd360;
	st.global.u32 	[%rd361+18432], %r1979;
	bar.warp.sync 	-1;
	ld.shared.u32 	%r1982, [%r438+19968];
	shl.b32 	%r1983, %r365, 3;
	add.s32 	%r1984, %r1944, %r1983;
	ld.shared.u64 	%rd362, [%r1984];
	add.s64 	%rd363, %rd362, %rd25;
	shl.b64 	%rd364, %rd363, 2;
	add.s64 	%rd365, %rd24, %rd364;
	st.global.u32 	[%rd365+19968], %r1982;
	bar.warp.sync 	-1;
	ld.shared.u32 	%r1985, [%r438+21504];
	shl.b32 	%r1986, %r366, 3;
	add.s32 	%r1987, %r1944, %r1986;
	ld.shared.u64 	%rd366, [%r1987];
	add.s64 	%rd367, %rd366, %rd25;
	shl.b64 	%rd368, %rd367, 2;
	add.s64 	%rd369, %rd24, %rd368;
	st.global.u32 	[%rd369+21504], %r1985;
	bar.warp.sync 	-1;
	ld.shared.u32 	%r1988, [%r438+23040];
	shl.b32 	%r1989, %r367, 3;
	add.s32 	%r1990, %r1944, %r1989;
	ld.shared.u64 	%rd370, [%r1990];
	add.s64 	%rd371, %rd370, %rd25;
	shl.b64 	%rd372, %rd371, 2;
	add.s64 	%rd373, %rd24, %rd372;
	st.global.u32 	[%rd373+23040], %r1988;
	bar.warp.sync 	-1;
	ld.shared.u32 	%r1991, [%r438+24576];
	shl.b32 	%r1992, %r368, 3;
	add.s32 	%r1993, %r1944, %r1992;
	ld.shared.u64 	%rd374, [%r1993];
	add.s64 	%rd375, %rd374, %rd25;
	shl.b64 	%rd376, %rd375, 2;
	add.s64 	%rd377, %rd24, %rd376;
	st.global.u32 	[%rd377+24576], %r1991;
	bar.warp.sync 	-1;
	bra.uni 	$L__BB24_333;
$L__BB24_298:
	ld.param.u32 	%r2093, [_ZN3cub18CUB_300001_SM_10006detail10radix_sort29DeviceRadixSortOnesweepKernelINS1_5radix10policy_hubIiiyE10Policy1000ELNS0_9SortOrderE0EiiyiiNS1_21identity_decomposer_tEEEvPT5_SB_PT3_PKSC_PT1_PKSG_PT2_PKSK_T4_iiT6__param_8];
	mad.lo.s32 	%r439, %r3, -6528, %r2093;
	shl.b32 	%r1994, %r352, 3;
	add.s32 	%r1996, %r1939, %r1994;
	ld.shared.u64 	%rd26, [%r1996+26112];
	setp.ge.s32 	%p188, %r437, %r439;
	@%p188 bra 	$L__BB24_300;
	ld.shared.u32 	%r1997, [%r438];
	add.s64 	%rd378, %rd26, %rd25;
	shl.b64 	%rd379, %rd378, 2;
	add.s64 	%rd380, %rd24, %rd379;
	st.global.u32 	[%rd380], %r1997;
$L__BB24_300:
	bar.warp.sync 	-1;
	shl.b32 	%r1998, %r353, 3;
	add.s32 	%r2000, %r1939, %r1998;
	ld.shared.u64 	%rd27, [%r2000+26112];
	add.s32 	%r2001, %r437, 384;
	setp.ge.s32 	%p189, %r2001, %r439;
	@%p189 bra 	$L__BB24_302;
	ld.shared.u32 	%r2002, [%r438+1536];
	add.s64 	%rd381, %rd27, %rd25;
	shl.b64 	%rd382, %rd381, 2;
	add.s64 	%rd383, %rd24, %rd382;
	st.global.u32 	[%rd383+1536], %r2002;
$L__BB24_302:
	bar.warp.sync 	-1;
	shl.b32 	%r2003, %r354, 3;
	add.s32 	%r2005, %r1939, %r2003;
	ld.shared.u64 	%rd28, [%r2005+26112];
	add.s32 	%r2006, %r437, 768;
	setp.ge.s32 	%p190, %r2006, %r439;
	@%p190 bra 	$L__BB24_304;
	ld.shared.u32 	%r2007, [%r438+3072];
	add.s64 	%rd384, %rd28, %rd25;
	shl.b64 	%rd385, %rd384, 2;
	add.s64 	%rd386, %rd24, %rd385;
	st.global.u32 	[%rd386+3072], %r2007;
$L__BB24_304:
	bar.warp.sync 	-1;
	shl.b32 	%r2008, %r355, 3;
	add.s32 	%r2010, %r1939, %r2008;
	ld.shared.u64 	%rd29, [%r2010+26112];
	add.s32 	%r2011, %r437, 1152;
	setp.ge.s32 	%p191, %r2011, %r439;
	@%p191 bra 	$L__BB24_306;
	ld.shared.u32 	%r2012, [%r438+4608];
	add.s64 	%rd387, %rd29, %rd25;
	shl.b64 	%rd388, %rd387, 2;
	add.s64 	%rd389, %rd24, %rd388;
	st.global.u32 	[%rd389+4608], %r2012;
$L__BB24_306:
	bar.warp.sync 	-1;
	shl.b32 	%r2013, %r356, 3;
	add.s32 	%r2015, %r1939, %r2013;
	ld.shared.u64 	%rd30, [%r2015+26112];
	add.s32 	%r2016, %r437, 1536;
	setp.ge.s32 	%p192, %r2016, %r439;
	@%p192 bra 	$L__BB24_308;
	ld.shared.u32 	%r2017, [%r438+6144];
	add.s64 	%rd390, %rd30, %rd25;
	shl.b64 	%rd391, %rd390, 2;
	add.s64 	%rd392, %rd24, %rd391;
	st.global.u32 	[%rd392+6144], %r2017;
$L__BB24_308:
	bar.warp.sync 	-1;
	shl.b32 	%r2018, %r357, 3;
	add.s32 	%r2020, %r1939, %r2018;
	ld.shared.u64 	%rd31, [%r2020+26112];
	add.s32 	%r2021, %r437, 1920;
	setp.ge.s32 	%p193, %r2021, %r439;
	@%p193 bra 	$L__BB24_310;
	ld.shared.u32 	%r2022, [%r438+7680];
	add.s64 	%rd393, %rd31, %rd25;
	shl.b64 	%rd394, %rd393, 2;
	add.s64 	%rd395, %rd24, %rd394;
	st.global.u32 	[%rd395+7680], %r2022;
$L__BB24_310:
	bar.warp.sync 	-1;
	shl.b32 	%r2023, %r358, 3;
	add.s32 	%r2025, %r1939, %r2023;
	ld.shared.u64 	%rd32, [%r2025+26112];
	add.s32 	%r2026, %r437, 2304;
	setp.ge.s32 	%p194, %r2026, %r439;
	@%p194 bra 	$L__BB24_312;
	ld.shared.u32 	%r2027, [%r438+9216];
	add.s64 	%rd396, %rd32, %rd25;
	shl.b64 	%rd397, %rd396, 2;
	add.s64 	%rd398, %rd24, %rd397;
	st.global.u32 	[%rd398+9216], %r2027;
$L__BB24_312:
	bar.warp.sync 	-1;
	shl.b32 	%r2028, %r359, 3;
	add.s32 	%r2030, %r1939, %r2028;
	ld.shared.u64 	%rd33, [%r2030+26112];
	add.s32 	%r2031, %r437, 2688;
	setp.ge.s32 	%p195, %r2031, %r439;
	@%p195 bra 	$L__BB24_314;
	ld.shared.u32 	%r2032, [%r438+10752];
	add.s64 	%rd399, %rd33, %rd25;
	shl.b64 	%rd400, %rd399, 2;
	add.s64 	%rd401, %rd24, %rd400;
	st.global.u32 	[%rd401+10752], %r2032;
$L__BB24_314:
	bar.warp.sync 	-1;
	shl.b32 	%r2033, %r360, 3;
	add.s32 	%r2035, %r1939, %r2033;
	ld.shared.u64 	%rd34, [%r2035+26112];
	or.b32  	%r2036, %r437, 3072;
	setp.ge.s32 	%p196, %r2036, %r439;
	@%p196 bra 	$L__BB24_316;
	ld.shared.u32 	%r2037, [%r438+12288];
	add.s64 	%rd402, %rd34, %rd25;
	shl.b64 	%rd403, %rd402, 2;
	add.s64 	%rd404, %rd24, %rd403;
	st.global.u32 	[%rd404+12288], %r2037;
$L__BB24_316:
	bar.warp.sync 	-1;
	shl.b32 	%r2038, %r361, 3;
	add.s32 	%r2040, %r1939, %r2038;
	ld.shared.u64 	%rd35, [%r2040+26112];
	add.s32 	%r2041, %r437, 3456;
	setp.ge.s32 	%p197, %r2041, %r439;
	@%p197 bra 	$L__BB24_318;
	ld.shared.u32 	%r2042, [%r438+13824];
	add.s64 	%rd405, %rd35, %rd25;
	shl.b64 	%rd406, %rd405, 2;
	add.s64 	%rd407, %rd24, %rd406;
	st.global.u32 	[%rd407+13824], %r2042;
$L__BB24_318:
	bar.warp.sync 	-1;
	shl.b32 	%r2043, %r362, 3;
	add.s32 	%r2045, %r1939, %r2043;
	ld.shared.u64 	%rd36, [%r2045+26112];
	add.s32 	%r2046, %r437, 3840;
	setp.ge.s32 	%p198, %r2046, %r439;
	@%p198 bra 	$L__BB24_320;
	ld.shared.u32 	%r2047, [%r438+15360];
	add.s64 	%rd408, %rd36, %rd25;
	shl.b64 	%rd409, %rd408, 2;
	add.s64 	%rd410, %rd24, %rd409;
	st.global.u32 	[%rd410+15360], %r2047;
$L__BB24_320:
	bar.warp.sync 	-1;
	shl.b32 	%r2048, %r363, 3;
	add.s32 	%r2050, %r1939, %r2048;
	ld.shared.u64 	%rd37, [%r2050+26112];
	add.s32 	%r2051, %r437, 4224;
	setp.ge.s32 	%p199, %r2051, %r439;
	@%p199 bra 	$L__BB24_322;
	ld.shared.u32 	%r2052, [%r438+16896];
	add.s64 	%rd411, %rd37, %rd25;
	shl.b64 	%rd412, %rd411, 2;
	add.s64 	%rd413, %rd24, %rd412;
	st.global.u32 	[%rd413+16896], %r2052;
$L__BB24_322:
	bar.warp.sync 	-1;
	shl.b32 	%r2053, %r364, 3;
	add.s32 	%r2055, %r1939, %r2053;
	ld.shared.u64 	%rd38, [%r2055+26112];
	add.s32 	%r2056, %r437, 4608;
	setp.ge.s32 	%p200, %r2056, %r439;
	@%p200 bra 	$L__BB24_324;
	ld.shared.u32 	%r2057, [%r438+18432];
	add.s64 	%rd414, %rd38, %rd25;
	shl.b64 	%rd415, %rd414, 2;
	add.s64 	%rd416, %rd24, %rd415;
	st.global.u32 	[%rd416+18432], %r2057;
$L__BB24_324:
	bar.warp.sync 	-1;
	shl.b32 	%r2058, %r365, 3;
	add.s32 	%r2060, %r1939, %r2058;
	ld.shared.u64 	%rd39, [%r2060+26112];
	add.s32 	%r2061, %r437, 4992;
	setp.ge.s32 	%p201, %r2061, %r439;
	@%p201 bra 	$L__BB24_326;
	ld.shared.u32 	%r2062, [%r438+19968];
	add.s64 	%rd417, %rd39, %rd25;
	shl.b64 	%rd418, %rd417, 2;
	add.s64 	%rd419, %rd24, %rd418;
	st.global.u32 	[%rd419+19968], %r2062;
$L__BB24_326:
	bar.warp.sync 	-1;
	shl.b32 	%r2063, %r366, 3;
	add.s32 	%r2065, %r1939, %r2063;
	ld.shared.u64 	%rd40, [%r2065+26112];
	add.s32 	%r2066, %r437, 5376;
	setp.ge.s32 	%p202, %r2066, %r439;
	@%p202 bra 	$L__BB24_328;
	ld.shared.u32 	%r2067, [%r438+21504];
	add.s64 	%rd420, %rd40, %rd25;
	shl.b64 	%rd421, %rd420, 2;
	add.s64 	%rd422, %rd24, %rd421;
	st.global.u32 	[%rd422+21504], %r2067;
$L__BB24_328:
	bar.warp.sync 	-1;
	shl.b32 	%r2068, %r367, 3;
	add.s32 	%r2070, %r1939, %r2068;
	ld.shared.u64 	%rd41, [%r2070+26112];
	add.s32 	%r2071, %r437, 5760;
	setp.ge.s32 	%p203, %r2071, %r439;
	@%p203 bra 	$L__BB24_330;
	ld.shared.u32 	%r2072, [%r438+23040];
	add.s64 	%rd423, %rd41, %rd25;
	shl.b64 	%rd424, %rd423, 2;
	add.s64 	%rd425, %rd24, %rd424;
	st.global.u32 	[%rd425+23040], %r2072;
$L__BB24_330:
	bar.warp.sync 	-1;
	shl.b32 	%r2073, %r368, 3;
	add.s32 	%r2075, %r1939, %r2073;
	ld.shared.u64 	%rd426, [%r2075+26112];
	add.s64 	%rd42, %rd426, %rd25;
	or.b32  	%r2076, %r437, 6144;
	setp.ge.s32 	%p204, %r2076, %r439;
	@%p204 bra 	$L__BB24_332;
	ld.shared.u32 	%r2077, [%r438+24576];
	shl.b64 	%rd427, %rd42, 2;
	add.s64 	%rd428, %rd24, %rd427;
	st.global.u32 	[%rd428+24576], %r2077;
$L__BB24_332:
	bar.warp.sync 	-1;
$L__BB24_333:
	ret;

}


// ===== COMPILED SASS (sm_100) =====

	.target	sm_100

	.elftype	@"ET_EXEC"


//--------------------- .note.nv.tkinfo           --------------------------
	.section	.note.nv.tkinfo,"",@"SHT_NOTE"
	.sectionflags	@"SHF_NOTE_NV_TKINFO"
	.tkinfo
        /*0018*/ 	.word	0x00000002
        /*0030*/ 	.string	""
        /*0030*/ 	.string	"ptxas"
        /*0030*/ 	.string	"Cuda compilation tools, release 13.0, V13.0.88"
        /*0030*/ 	.string	"Build cuda_13.0.r13.0/compiler.36424714_0"
        /*0030*/ 	.string	"-arch sm_100 -m 64 "



//--------------------- .note.nv.cuinfo           --------------------------
	.section	.note.nv.cuinfo,"",@"SHT_NOTE"
	.sectionflags	@"SHF_NOTE_NV_CUINFO"
        /*0018*/ 	.short	0x0002
        /*001a*/ 	.short	0x0064
        /*001c*/ 	.short	0x0082
	.zero		2


//--------------------- .nv.info                  --------------------------
	.section	.nv.info,"",@"SHT_CUDA_INFO"
	.align	4


	//----- nvinfo : EIATTR_REGCOUNT
	.align		4
        /*0000*/ 	.byte	0x04, 0x2f
        /*0002*/ 	.short	(.L_46 - .L_45)
	.align		4
.L_45:
        /*0004*/ 	.word	index@(_Z11preprocess1iPiPbS_S_i)
        /*0008*/ 	.word	0x0000000e


	//----- nvinfo : EIATTR_FRAME_SIZE
	.align		4
.L_46:
        /*000c*/ 	.byte	0x04, 0x11
        /*000e*/ 	.short	(.L_48 - .L_47)
	.align		4
.L_47:
        /*0010*/ 	.word	index@(_Z11preprocess1iPiPbS_S_i)
        /*0014*/ 	.word	0x00000000


	//----- nvinfo : EIATTR_REGCOUNT
	.align		4
.L_48:
        /*0018*/ 	.byte	0x04, 0x2f
        /*001a*/ 	.short	(.L_50 - .L_49)
	.align		4
.L_49:
        /*001c*/ 	.word	index@(_Z11preprocess2PbiPiS0_iS0_S0_)
        /*0020*/ 	.word	0x0000000c


	//----- nvinfo : EIATTR_FRAME_SIZE
	.align		4
.L_50:
        /*0024*/ 	.byte	0x04, 0x11
        /*0026*/ 	.short	(.L_52 - .L_51)
	.align		4
.L_51:
        /*0028*/ 	.word	index@(_Z11preprocess2PbiPiS0_iS0_S0_)
        /*002c*/ 	.word	0x00000000


	//----- nvinfo : EIATTR_REGCOUNT
	.align		4
.L_52:
        /*0030*/ 	.byte	0x04, 0x2f
        /*0032*/ 	.short	(.L_54 - .L_53)
	.align		4
.L_53:
        /*0034*/ 	.word	index@(_Z13preprocess2_1PiiS_S_)
        /*0038*/ 	.word	0x0000000c


	//----- nvinfo : EIATTR_FRAME_SIZE
	.align		4
.L_54:
        /*003c*/ 	.byte	0x04, 0x11
        /*003e*/ 	.short	(.L_56 - .L_55)
	.align		4
.L_55:
        /*0040*/ 	.word	index@(_Z13preprocess2_1PiiS_S_)
        /*0044*/ 	.word	0x00000000


	//----- nvinfo : EIATTR_REGCOUNT
	.align		4
.L_56:
        /*0048*/ 	.byte	0x04, 0x2f
        /*004a*/ 	.short	(.L_58 - .L_57)
	.align		4
.L_57:
        /*004c*/ 	.word	index@(_Z11preprocess3iiPiS_S_i)
        /*0050*/ 	.word	0x0000000a


	//----- nvinfo : EIATTR_FRAME_SIZE
	.align		4
.L_58:
        /*0054*/ 	.byte	0x04, 0x11
        /*0056*/ 	.short	(.L_60 - .L_59)
	.align		4
.L_59:
        /*0058*/ 	.word	index@(_Z11preprocess3iiPiS_S_i)
        /*005c*/ 	.word	0x00000000


	//----- nvinfo : EIATTR_REGCOUNT
	.align		4
.L_60:
        /*0060*/ 	.byte	0x04, 0x2f
        /*0062*/ 	.short	(.L_62 - .L_61)
	.align		4
.L_61:
        /*0064*/ 	.word	index@(_Z11preprocess4PiS_PjS_S_S_S_S_ii)
        /*0068*/ 	.word	0x00000020


	//----- nvinfo : EIATTR_FRAME_SIZE
	.align		4
.L_62:
        /*006c*/ 	.byte	0x04, 0x11
        /*006e*/ 	.short	(.L_64 - .L_63)
	.align		4
.L_63:
        /*0070*/ 	.word	index@(_Z11preprocess4PiS_PjS_S_S_S_S_ii)
        /*0074*/ 	.word	0x00000000


	//----- nvinfo : EIATTR_REGCOUNT
	.align		4
.L_64:
        /*0078*/ 	.byte	0x04, 0x2f
        /*007a*/ 	.short	(.L_66 - .L_65)
	.align		4
.L_65:
        /*007c*/ 	.word	index@(_Z11preprocess5PiiS_S_S_S_S_)
        /*0080*/ 	.word	0x00000012


	//----- nvinfo : EIATTR_FRAME_SIZE
	.align		4
.L_66:
        /*0084*/ 	.byte	0x04, 0x11
        /*0086*/ 	.short	(.L_68 - .L_67)
	.align		4
.L_67:
        /*0088*/ 	.word	index@(_Z11preprocess5PiiS_S_S_S_S_)
        /*008c*/ 	.word	0x00000000


	//----- nvinfo : EIATTR_REGCOUNT
	.align		4
.L_68:
        /*0090*/ 	.byte	0x04, 0x2f
        /*0092*/ 	.short	(.L_70 - .L_69)
	.align		4
.L_69:
        /*0094*/ 	.word	index@(_Z12make_rev_mapPiS_i)
        /*0098*/ 	.word	0x0000000a


	//----- nvinfo : EIATTR_FRAME_SIZE
	.align		4
.L_70:
        /*009c*/ 	.byte	0x04, 0x11
        /*009e*/ 	.short	(.L_72 - .L_71)
	.align		4
.L_71:
        /*00a0*/ 	.word	index@(_Z12make_rev_mapPiS_i)
        /*00a4*/ 	.word	0x00000000


	//----- nvinfo : EIATTR_REGCOUNT
	.align		4
.L_72:
        /*00a8*/ 	.byte	0x04, 0x2f
        /*00aa*/ 	.short	(.L_74 - .L_73)
	.align		4
.L_73:
        /*00ac*/ 	.word	index@(_Z16initialize_graphiPiS_i)
        /*00b0*/ 	.word	0x0000000c


	//----- nvinfo : EIATTR_FRAME_SIZE
	.align		4
.L_74:
        /*00b4*/ 	.byte	0x04, 0x11
        /*00b6*/ 	.short	(.L_76 - .L_75)
	.align		4
.L_75:
        /*00b8*/ 	.word	index@(_Z16initialize_graphiPiS_i)
        /*00bc*/ 	.word	0x00000000


	//----- nvinfo : EIATTR_REGCOUNT
	.align		4
.L_76:
        /*00c0*/ 	.byte	0x04, 0x2f
        /*00c2*/ 	.short	(.L_78 - .L_77)
	.align		4
.L_77:
        /*00c4*/ 	.word	index@(_Z15broadcast_graphiiPiS_S_S_S_S_)
        /*00c8*/ 	.word	0x00000016


	//----- nvinfo : EIATTR_FRAME_SIZE
	.align		4
.L_78:
        /*00cc*/ 	.byte	0x04, 0x11
        /*00ce*/ 	.short	(.L_80 - .L_79)
	.align		4
.L_79:
        /*00d0*/ 	.word	index@(_Z15broadcast_graphiiPiS_S_S_S_S_)
        /*00d4*/ 	.word	0x00000000


	//----- nvinfo : EIATTR_REGCOUNT
	.align		4
.L_80:
        /*00d8*/ 	.byte	0x04, 0x2f
        /*00da*/ 	.short	(.L_82 - .L_81)
	.align		4
.L_81:
        /*00dc*/ 	.word	index@(_ZN3cub18CUB_300001_SM_10006detail11EmptyKernelIvEEvv)
        /*00e0*/ 	.word	0x00000004


	//----- nvinfo : EIATTR_FRAME_SIZE
	.align		4
.L_82:
        /*00e4*/ 	.byte	0x04, 0x11
        /*00e6*/ 	.short	(.L_84 - .L_83)
	.align		4
.L_83:
        /*00e8*/ 	.word	index@(_ZN3cub18CUB_300001_SM_10006detail11EmptyKernelIvEEvv)
        /*00ec*/ 	.word	0x00000000


	//----- nvinfo : EIATTR_REGCOUNT
	.align		4
.L_84:
        /*00f0*/ 	.byte	0x04, 0x2f
        /*00f2*/ 	.short	(.L_86 - .L_85)
	.align		4
.L_85:
        /*00f4*/ 	.word	index@(_ZN3cub18CUB_300001_SM_10006detail9transform16transform_kernelINS2_10policy_hubILb1EN4cuda3std3__45tupleIJN6thrust24THRUST_300001_SM_1000_NS12zip_iteratorINS8_IJPiSC_EEEEEEEEE10policy1000EiNS7_10__identityENSA_7pointerINS8_IJiiEEENSA_8cuda_cub5par_tENSA_11use_defaultESN_EEJSE_EEEvT0_iT1_T2_DpNS2_10kernel_argIT3_EE)
        /*00f8*/ 	.word	0x00000020


	//----- nvinfo : EIATTR_FRAME_SIZE
	.align		4
.L_86:
        /*00fc*/ 	.byte	0x04, 0x11
        /*00fe*/ 	.short	(.L_88 - .L_87)
	.align		4
.L_87:
        /*0100*/ 	.word	index@(_ZN3cub18CUB_300001_SM_10006detail9transform16transform_kernelINS2_10policy_hubILb1EN4cuda3std3__45tupleIJN6thrust24THRUST_300001_SM_1000_NS12zip_iteratorINS8_IJPiSC_EEEEEEEEE10policy1000EiNS7_10__identityENSA_7pointerINS8_IJiiEEENSA_8cuda_cub5par_tENSA_11use_defaultESN_EEJSE_EEEvT0_iT1_T2_DpNS2_10kernel_argIT3_EE)
        /*0104*/ 	.word	0x00000000


	//----- nvinfo : EIATTR_REGCOUNT
	.align		4
.L_88:
        /*0108*/ 	.byte	0x04, 0x2f
        /*010a*/ 	.short	(.L_90 - .L_89)
	.align		4
.L_89:
        /*010c*/ 	.word	index@(_ZN3cub18CUB_300001_SM_10006detail9transform16transform_kernelINS2_10policy_hubILb1EN4cuda3std3__45tupleIJN6thrust24THRUST_300001_SM_1000_NS12zip_iteratorINS8_IJPiSC_EEEEEEEEE10policy1000ElNS7_10__identityENSA_7pointerINS8_IJiiEEENSA_8cuda_cub5par_tENSA_11use_defaultESN_EEJSE_EEEvT0_iT1_T2_DpNS2_10kernel_argIT3_EE)
        /*0110*/ 	.word	0x00000020


	//----- nvinfo : EIATTR_FRAME_SIZE
	.align		4
.L_90:
        /*0114*/ 	.byte	0x04, 0x11
        /*0116*/ 	.short	(.L_92 - .L_91)
	.align		4
.L_91:
        /*0118*/ 	.word	index@(_ZN3cub18CUB_300001_SM_10006detail9transform16transform_kernelINS2_10policy_hubILb1EN4cuda3std3__45tupleIJN6thrust24THRUST_300001_SM_1000_NS12zip_iteratorINS8_IJPiSC_EEEEEEEEE10policy1000ElNS7_10__identityENSA_7pointerINS8_IJiiEEENSA_8cuda_cub5par_tENSA_11use_defaultESN_EEJSE_EEEvT0_iT1_T2_DpNS2_10kernel_argIT3_EE)
        /*011c*/ 	.word	0x00000000


	//----- nvinfo : EIATTR_REGCOUNT
	.align		4
.L_92:
        /*0120*/ 	.byte	0x04, 0x2f
        /*0122*/ 	.short	(.L_94 - .L_93)
	.align		4
.L_93:
        /*0124*/ 	.word	index@(_ZN3cub18CUB_300001_SM_10006detail9transform16transform_kernelINS2_10policy_hubILb1EN4cuda3std3__45tupleIJN6thrust24THRUST_300001_SM_1000_NS6detail15normal_iteratorINSA_7pointerINS8_IJiiEEENSA_8cuda_cub5par_tENSA_11use_defaultESH_EEEEEEEE10policy1000EiNS7_10__identityENSA_12zip_iteratorINS8_IJPiSP_EEEEEJPSE_EEEvT0_iT1_T2_DpNS2_10kernel_argIT3_EE)
        /*0128*/ 	.word	0x00000020


	//----- nvinfo : EIATTR_FRAME_SIZE
	.align		4
.L_94:
        /*012c*/ 	.byte	0x04, 0x11
        /*012e*/ 	.short	(.L_96 - .L_95)
	.align		4
.L_95:
        /*0130*/ 	.word	index@(_ZN3cub18CUB_300001_SM_10006detail9transform16transform_kernelINS2_10policy_hubILb1EN4cuda3std3__45tupleIJN6thrust24THRUST_300001_SM_1000_NS6detail15normal_iteratorINSA_7pointerINS8_IJiiEEENSA_8cuda_cub5par_tENSA_11use_defaultESH_EEEEEEEE10policy1000EiNS7_10__identityENSA_12zip_iteratorINS8_IJPiSP_EEEEEJPSE_EEEvT0_iT1_T2_DpNS2_10kernel_argIT3_EE)
        /*0134*/ 	.word	0x00000000


	//----- nvinfo : EIATTR_REGCOUNT
	.align		4
.L_96:
        /*0138*/ 	.byte	0x04, 0x2f
        /*013a*/ 	.short	(.L_98 - .L_97)
	.align		4
.L_97:
        /*013c*/ 	.word	index@(_ZN3cub18CUB_300001_SM_10006detail9transform16transform_kernelINS2_10policy_hubILb1EN4cuda3std3__45tupleIJN6thrust24THRUST_300001_SM_1000_NS6detail15normal_iteratorINSA_7pointerINS8_IJiiEEENSA_8cuda_cub5par_tENSA_11use_defaultESH_EEEEEEEE10policy1000ElNS7_10__identityENSA_12zip_iteratorINS8_IJPiSP_EEEEEJPSE_EEEvT0_iT1_T2_DpNS2_10kernel_argIT3_EE)
        /*0140*/ 	.word	0x00000020


	//----- nvinfo : EIATTR_FRAME_SIZE
	.align		4
.L_98:
        /*0144*/ 	.byte	0x04, 0x11
        /*0146*/ 	.short	(.L_100 - .L_99)
	.align		4
.L_99:
        /*0148*/ 	.word	index@(_ZN3cub18CUB_300001_SM_10006detail9transform16transform_kernelINS2_10policy_hubILb1EN4cuda3std3__45tupleIJN6thrust24THRUST_300001_SM_1000_NS6detail15normal_iteratorINSA_7pointerINS8_IJiiEEENSA_8cuda_cub5par_tENSA_11use_defaultESH_EEEEEEEE10policy1000ElNS7_10__identityENSA_12zip_iteratorINS8_IJPiSP_EEEEEJPSE_EEEvT0_iT1_T2_DpNS2_10kernel_argIT3_EE)
        /*014c*/ 	.word	0x00000000


	//----- nvinfo : EIATTR_REGCOUNT
	.align		4
.L_100:
        /*0150*/ 	.byte	0x04, 0x2f
        /*0152*/ 	.short	(.L_102 - .L_101)
	.align		4
.L_101:
        /*0154*/ 	.word	index@(_ZN3cub18CUB_300001_SM_10006detail4scan20DeviceScanInitKernelINS0_13ScanTileStateIiLb1EEEEEvT_i)
        /*0158*/ 	.word	0x00000008


	//----- nvinfo : EIATTR_FRAME_SIZE
	.align		4
.L_102:
        /*015c*/ 	.byte	0x04, 0x11
        /*015e*/ 	.short	(.L_104 - .L_103)
	.align		4
.L_103:
        /*0160*/ 	.word	index@(_ZN3cub18CUB_300001_SM_10006detail4scan20DeviceScanInitKernelINS0_13ScanTileStateIiLb1EEEEEvT_i)
        /*0164*/ 	.word	0x00000000


	//----- nvinfo : EIATTR_REGCOUNT
	.align		4
.L_104:
        /*0168*/ 	.byte	0x04, 0x2f
        /*016a*/ 	.short	(.L_106 - .L_105)
	.align		4
.L_105:
        /*016c*/ 	.word	index@(_ZN3cub18CUB_300001_SM_10006detail4scan16DeviceScanKernelINS2_10policy_hubIiiijN4cuda3std3__44plusIvEEE10Policy1000EPiSC_NS0_13ScanTileStateIiLb1EEES9_NS0_8NullTypeEjiLb0ESF_EEvT0_T1_T2_iT3_T4_T5_)
        /*0170*/ 	.word	0x00000038


	//----- nvinfo : EIATTR_FRAME_SIZE
	.align		4
.L_106:
        /*0174*/ 	.byte	0x04, 0x11
        /*0176*/ 	.short	(.L_108 - .L_107)
	.align		4
.L_107:
        /*0178*/ 	.word	index@(_ZN3cub18CUB_300001_SM_10006detail4scan16DeviceScanKernelINS2_10policy_hubIiiijN4cuda3std3__44plusIvEEE10Policy1000EPiSC_NS0_13ScanTileStateIiLb1EEES9_NS0_8NullTypeEjiLb0ESF_EEvT0_T1_T2_iT3_T4_T5_)
        /*017c*/ 	.word	0x00000000


	//----- nvinfo : EIATTR_REGCOUNT
	.align		4
.L_108:
        /*0180*/ 	.byte	0x04, 0x2f
        /*0182*/ 	.short	(.L_110 - .L_109)
	.align		4
.L_109:
        /*0184*/ 	.word	index@(_ZN3cub18CUB_300001_SM_10006detail4scan16DeviceScanKernelINS2_10policy_hubIiiimN4cuda3std3__44plusIvEEE10Policy1000EPiSC_NS0_13ScanTileStateIiLb1EEES9_NS0_8NullTypeEmiLb0ESF_EEvT0_T1_T2_iT3_T4_T5_)
        /*0188*/ 	.word	0x00000030


	//----- nvinfo : EIATTR_FRAME_SIZE
	.align		4
.L_110:
        /*018c*/ 	.byte	0x04, 0x11
        /*018e*/ 	.short	(.L_112 - .L_111)
	.align		4
.L_111:
        /*0190*/ 	.word	index@(_ZN3cub18CUB_300001_SM_10006detail4scan16DeviceScanKernelINS2_10policy_hubIiiimN4cuda3std3__44plusIvEEE10Policy1000EPiSC_NS0_13ScanTileStateIiLb1EEES9_NS0_8NullTypeEmiLb0ESF_EEvT0_T1_T2_iT3_T4_T5_)
        /*0194*/ 	.word	0x00000000


	//----- nvinfo : EIATTR_REGCOUNT
	.align		4
.L_112:
        /*0198*/ 	.byte	0x04, 0x2f
        /*019a*/ 	.short	(.L_114 - .L_113)
	.align		4
.L_113:
        /*019c*/ 	.word	index@(_ZN3cub18CUB_300001_SM_10006detail10radix_sort31DeviceRadixSortSingleTileKernelINS1_5radix10policy_hubIiN4cuda3std3__45tupleIJiiEEEyE10Policy1000ELNS0_9SortOrderE0EiSA_yNS1_21identity_decomposer_tEEEvPKT1_PSF_PKT2_PSJ_T3_iiT4_)
        /*01a0*/ 	.word	0x0000007b


	//----- nvinfo : EIATTR_FRAME_SIZE
	.align		4
.L_114:
        /*01a4*/ 	.byte	0x04, 0x11
        /*01a6*/ 	.short	(.L_116 - .L_115)
	.align		4
.L_115:
        /*01a8*/ 	.word	index@(_ZN3cub18CUB_300001_SM_10006detail10radix_sort31DeviceRadixSortSingleTileKernelINS1_5radix10policy_hubIiN4cuda3std3__45tupleIJiiEEEyE10Policy1000ELNS0_9SortOrderE0EiSA_yNS1_21identity_decomposer_tEEEvPKT1_PSF_PKT2_PSJ_T3_iiT4_)
        /*01ac*/ 	.word	0x00000000


	//----- nvinfo : EIATTR_REGCOUNT
	.align		4
.L_116:
        /*01b0*/ 	.byte	0x04, 0x2f
        /*01b2*/ 	.short	(.L_118 - .L_117)
	.align		4
.L_117:
        /*01b4*/ 	.word	index@(_ZN3cub18CUB_300001_SM_10006detail10radix_sort30DeviceRadixSortHistogramKernelINS1_5radix10policy_hubIiN4cuda3std3__45tupleIJiiEEEyE10Policy1000ELNS0_9SortOrderE0EiyNS1_21identity_decomposer_tEEEvPT2_PKT1_SF_iiT3_)
        /*01b8*/ 	.word	0x00000020


	//----- nvinfo : EIATTR_FRAME_SIZE
	.align		4
.L_118:
        /*01bc*/ 	.byte	0x04, 0x11
        /*01be*/ 	.short	(.L_120 - .L_119)
	.align		4
.L_119:
        /*01c0*/ 	.word	index@(_ZN3cub18CUB_300001_SM_10006detail10radix_sort30DeviceRadixSortHistogramKernelINS1_5radix10policy_hubIiN4cuda3std3__45tupleIJiiEEEyE10Policy1000ELNS0_9SortOrderE0EiyNS1_21identity_decomposer_tEEEvPT2_PKT1_SF_iiT3_)
        /*01c4*/ 	.word	0x00000000


	//----- nvinfo : EIATTR_REGCOUNT
	.align		4
.L_120:
        /*01c8*/ 	.byte	0x04, 0x2f
        /*01ca*/ 	.short	(.L_122 - .L_121)
	.align		4
.L_121:
        /*01cc*/ 	.word	index@(_ZN3cub18CUB_300001_SM_10006detail10radix_sort33DeviceRadixSortExclusiveSumKernelINS1_5radix10policy_hubIiN4cuda3std3__45tupleIJiiEEEyE10Policy1000EyEEvPT0_)
        /*01d0*/ 	.word	0x00000020


	//----- nvinfo : EIATTR_FRAME_SIZE
	.align		4
.L_122:
        /*01d4*/ 	.byte	0x04, 0x11
        /*01d6*/ 	.short	(.L_124 - .L_123)
	.align		4
.L_123:
        /*01d8*/ 	.word	index@(_ZN3cub18CUB_300001_SM_10006detail10radix_sort33DeviceRadixSortExclusiveSumKernelINS1_5radix10policy_hubIiN4cuda3std3__45tupleIJiiEEEyE10Policy1000EyEEvPT0_)
        /*01dc*/ 	.word	0x00000000


	//----- nvinfo : EIATTR_REGCOUNT
	.align		4
.L_124:
        /*01e0*/ 	.byte	0x04, 0x2f
        /*01e2*/ 	.short	(.L_126 - .L_125)
	.align		4
.L_125:
        /*01e4*/ 	.word	index@(_ZN3cub18CUB_300001_SM_10006detail10radix_sort29DeviceRadixSortOnesweepKernelINS1_5radix10policy_hubIiN4cuda3std3__45tupleIJiiEEEyE10Policy1000ELNS0_9SortOrderE0EiSA_yiiNS1_21identity_decomposer_tEEEvPT5_SG_PT3_PKSH_PT1_PKSL_PT2_PKSP_T4_iiT6_)
        /*01e8*/ 	.word	0x00000050


	//----- nvinfo : EIATTR_FRAME_SIZE
	.align		4
.L_126:
        /*01ec*/ 	.byte	0x04, 0x11
        /*01ee*/ 	.short	(.L_128 - .L_127)
	.align		4
.L_127:
        /*01f0*/ 	.word	index@(_ZN3cub18CUB_300001_SM_10006detail10radix_sort29DeviceRadixSortOnesweepKernelINS1_5radix10policy_hubIiN4cuda3std3__45tupleIJiiEEEyE10Policy1000ELNS0_9SortOrderE0EiSA_yiiNS1_21identity_decomposer_tEEEvPT5_SG_PT3_PKSH_PT1_PKSL_PT2_PKSP_T4_iiT6_)
        /*01f4*/ 	.word	0x00000000


	//----- nvinfo : EIATTR_REGCOUNT
	.align		4
.L_128:
        /*01f8*/ 	.byte	0x04, 0x2f
        /*01fa*/ 	.short	(.L_130 - .L_129)
	.align		4
.L_129:
        /*01fc*/ 	.word	index@(_ZN3cub18CUB_300001_SM_10006detail10radix_sort31DeviceRadixSortSingleTileKernelINS1_5radix10policy_hubIiiyE10Policy1000ELNS0_9SortOrderE0EiiyNS1_21identity_decomposer_tEEEvPKT1_PSA_PKT2_PSE_T3_iiT4_)
        /*0200*/ 	.word	0x00000099


	//----- nvinfo : EIATTR_FRAME_SIZE
	.align		4
.L_130:
        /*0204*/ 	.byte	0x04, 0x11
        /*0206*/ 	.short	(.L_132 - .L_131)
	.align		4
.L_131:
        /*0208*/ 	.word	index@(_ZN3cub18CUB_300001_SM_10006detail10radix_sort31DeviceRadixSortSingleTileKernelINS1_5radix10policy_hubIiiyE10Policy1000ELNS0_9SortOrderE0EiiyNS1_21identity_decomposer_tEEEvPKT1_PSA_PKT2_PSE_T3_iiT4_)
        /*020c*/ 	.word	0x00000000


	//----- nvinfo : EIATTR_REGCOUNT
	.align		4
.L_132:
        /*0210*/ 	.byte	0x04, 0x2f
        /*0212*/ 	.short	(.L_134 - .L_133)
	.align		4
.L_133:
        /*0214*/ 	.word	index@(_ZN3cub18CUB_300001_SM_10006detail10radix_sort30DeviceRadixSortHistogramKernelINS1_5radix10policy_hubIiiyE10Policy1000ELNS0_9SortOrderE0EiyNS1_21identity_decomposer_tEEEvPT2_PKT1_SA_iiT3_)
        /*0218*/ 	.word	0x00000020


	//----- nvinfo : EIATTR_FRAME_SIZE
	.align		4
.L_134:
        /*021c*/ 	.byte	0x04, 0x11
        /*021e*/ 	.short	(.L_136 - .L_135)
	.align		4
.L_135:
        /*0220*/ 	.word	index@(_ZN3cub18CUB_300001_SM_10006detail10radix_sort30DeviceRadixSortHistogramKernelINS1_5radix10policy_hubIiiyE10Policy1000ELNS0_9SortOrderE0EiyNS1_21identity_decomposer_tEEEvPT2_PKT1_SA_iiT3_)
        /*0224*/ 	.word	0x00000000


	//----- nvinfo : EIATTR_REGCOUNT
	.align		4
.L_136:
        /*0228*/ 	.byte	0x04, 0x2f
        /*022a*/ 	.short	(.L_138 - .L_137)
	.align		4
.L_137:
        /*022c*/ 	.word	index@(_ZN3cub18CUB_300001_SM_10006detail10radix_sort33DeviceRadixSortExclusiveSumKernelINS1_5radix10policy_hubIiiyE10Policy1000EyEEvPT0_)
        /*0230*/ 	.word	0x00000020


	//----- nvinfo : EIATTR_FRAME_SIZE
	.align		4
.L_138:
        /*0234*/ 	.byte	0x04, 0x11
        /*0236*/ 	.short	(.L_140 - .L_139)
	.align		4
.L_139:
        /*0238*/ 	.word	index@(_ZN3cub18CUB_300001_SM_10006detail10radix_sort33DeviceRadixSortExclusiveSumKernelINS1_5radix10policy_hubIiiyE10Policy1000EyEEvPT0_)
        /*023c*/ 	.word	0x00000000


	//----- nvinfo : EIATTR_REGCOUNT
	.align		4
.L_140:
        /*0240*/ 	.byte	0x04, 0x2f
        /*0242*/ 	.short	(.L_142 - .L_141)
	.align		4
.L_141:
        /*0244*/ 	.word	index@(_ZN3cub18CUB_300001_SM_10006detail10radix_sort29DeviceRadixSortOnesweepKernelINS1_5radix10policy_hubIiiyE10Policy1000ELNS0_9SortOrderE0EiiyiiNS1_21identity_decomposer_tEEEvPT5_SB_PT3_PKSC_PT1_PKSG_PT2_PKSK_T4_iiT6_)
        /*0248*/ 	.word	0x00000049


	//----- nvinfo : EIATTR_FRAME_SIZE
	.align		4
.L_142:
        /*024c*/ 	.byte	0x04, 0x11
        /*024e*/ 	.short	(.L_144 - .L_143)
	.align		4
.L_143:
        /*0250*/ 	.word	index@(_ZN3cub18CUB_300001_SM_10006detail10radix_sort29DeviceRadixSortOnesweepKernelINS1_5radix10policy_hubIiiyE10Policy1000ELNS0_9SortOrderE0EiiyiiNS1_21identity_decomposer_tEEEvPT5_SB_PT3_PKSC_PT1_PKSG_PT2_PKSK_T4_iiT6_)
        /*0254*/ 	.word	0x00000000


	//----- nvinfo : EIATTR_MIN_STACK_SIZE
	.align		4
.L_144:
        /*0258*/ 	.byte	0x04, 0x12
        /*025a*/ 	.short	(.L_146 - .L_145)
	.align		4
.L_145:
        /*025c*/ 	.word	index@(_ZN3cub18CUB_300001_SM_10006detail10radix_sort29DeviceRadixSortOnesweepKernelINS1_5radix10policy_hubIiiyE10Policy1000ELNS0_9SortOrderE0EiiyiiNS1_21identity_decomposer_tEEEvPT5_SB_PT3_PKSC_PT1_PKSG_PT2_PKSK_T4_iiT6_)
        /*0260*/ 	.word	0x00000000


	//----- nvinfo : EIATTR_MIN_STACK_SIZE
	.align		4
.L_146:
        /*0264*/ 	.byte	0x04, 0x12
        /*0266*/ 	.short	(.L_148 - .L_147)
	.align		4
.L_147:
        /*0268*/ 	.word	index@(_ZN3cub18CUB_300001_SM_10006detail10radix_sort33DeviceRadixSortExclusiveSumKernelINS1_5radix10policy_hubIiiyE10Policy1000EyEEvPT0_)
        /*026c*/ 	.word	0x00000000


	//----- nvinfo : EIATTR_MIN_STACK_SIZE
	.align		4
.L_148:
        /*0270*/ 	.byte	0x04, 0x12
        /*0272*/ 	.short	(.L_150 - .L_149)
	.align		4
.L_149:
        /*0274*/ 	.word	index@(_ZN3cub18CUB_300001_SM_10006detail10radix_sort30DeviceRadixSortHistogramKernelINS1_5radix10policy_hubIiiyE10Policy1000ELNS0_9SortOrderE0EiyNS1_21identity_decomposer_tEEEvPT2_PKT1_SA_iiT3_)
        /*0278*/ 	.word	0x00000000


	//----- nvinfo : EIATTR_MIN_STACK_SIZE
	.align		4
.L_150:
        /*027c*/ 	.byte	0x04, 0x12
        /*027e*/ 	.short	(.L_152 - .L_151)
	.align		4
.L_151:
        /*0280*/ 	.word	index@(_ZN3cub18CUB_300001_SM_10006detail10radix_sort31DeviceRadixSortSingleTileKernelINS1_5radix10policy_hubIiiyE10Policy1000ELNS0_9SortOrderE0EiiyNS1_21identity_decomposer_tEEEvPKT1_PSA_PKT2_PSE_T3_iiT4_)
        /*0284*/ 	.word	0x00000000


	//----- nvinfo : EIATTR_MIN_STACK_SIZE
	.align		4
.L_152:
        /*0288*/ 	.byte	0x04, 0x12
        /*028a*/ 	.short	(.L_154 - .L_153)
	.align		4
.L_153:
        /*028c*/ 	.word	index@(_ZN3cub18CUB_300001_SM_10006detail10radix_sort29DeviceRadixSortOnesweepKernelINS1_5radix10policy_hubIiN4cuda3std3__45tupleIJiiEEEyE10Policy1000ELNS0_9SortOrderE0EiSA_yiiNS1_21identity_decomposer_tEEEvPT5_SG_PT3_PKSH_PT1_PKSL_PT2_PKSP_T4_iiT6_)
        /*0290*/ 	.word	0x00000000


	//----- nvinfo : EIATTR_MIN_STACK_SIZE
	.align		4
.L_154:
        /*0294*/ 	.byte	0x04, 0x12
        /*0296*/ 	.short	(.L_156 - .L_155)
	.align		4
.L_155:
        /*0298*/ 	.word	index@(_ZN3cub18CUB_300001_SM_10006detail10radix_sort33DeviceRadixSortExclusiveSumKernelINS1_5radix10policy_hubIiN4cuda3std3__45tupleIJiiEEEyE10Policy1000EyEEvPT0_)
        /*029c*/ 	.word	0x00000000


	//----- nvinfo : EIATTR_MIN_STACK_SIZE
	.align		4
.L_156:
        /*02a0*/ 	.byte	0x04, 0x12
        /*02a2*/ 	.short	(.L_158 - .L_157)
	.align		4
.L_157:
        /*02a4*/ 	.word	index@(_ZN3cub18CUB_300001_SM_10006detail10radix_sort30DeviceRadixSortHistogramKernelINS1_5radix10policy_hubIiN4cuda3std3__45tupleIJiiEEEyE10Policy1000ELNS0_9SortOrderE0EiyNS1_21identity_decomposer_tEEEvPT2_PKT1_SF_iiT3_)
        /*02a8*/ 	.word	0x00000000


	//----- nvinfo : EIATTR_MIN_STACK_SIZE
	.align		4
.L_158:
        /*02ac*/ 	.byte	0x04, 0x12
        /*02ae*/ 	.short	(.L_160 - .L_159)
	.align		4
.L_159:
        /*02b0*/ 	.word	index@(_ZN3cub18CUB_300001_SM_10006detail10radix_sort31DeviceRadixSortSingleTileKernelINS1_5radix10policy_hubIiN4cuda3std3__45tupleIJiiEEEyE10Policy1000ELNS0_9SortOrderE0EiSA_yNS1_21identity_decomposer_tEEEvPKT1_PSF_PKT2_PSJ_T3_iiT4_)
        /*02b4*/ 	.word	0x00000000


	//----- nvinfo : EIATTR_MIN_STACK_SIZE
	.align		4
.L_160:
        /*02b8*/ 	.byte	0x04, 0x12
        /*02ba*/ 	.short	(.L_162 - .L_161)
	.align		4
.L_161:
        /*02bc*/ 	.word	index@(_ZN3cub18CUB_300001_SM_10006detail4scan16DeviceScanKernelINS2_10policy_hubIiiimN4cuda3std3__44plusIvEEE10Policy1000EPiSC_NS0_13ScanTileStateIiLb1EEES9_NS0_8NullTypeEmiLb0ESF_EEvT0_T1_T2_iT3_T4_T5_)
        /*02c0*/ 	.word	0x00000000


	//----- nvinfo : EIATTR_MIN_STACK_SIZE
	.align		4
.L_162:
        /*02c4*/ 	.byte	0x04, 0x12
        /*02c6*/ 	.short	(.L_164 - .L_163)
	.align		4
.L_163:
        /*02c8*/ 	.word	index@(_ZN3cub18CUB_300001_SM_10006detail4scan16DeviceScanKernelINS2_10policy_hubIiiijN4cuda3std3__44plusIvEEE10Policy1000EPiSC_NS0_13ScanTileStateIiLb1EEES9_NS0_8NullTypeEjiLb0ESF_EEvT0_T1_T2_iT3_T4_T5_)
        /*02cc*/ 	.word	0x00000000


	//----- nvinfo : EIATTR_MIN_STACK_SIZE
	.align		4
.L_164:
        /*02d0*/ 	.byte	0x04, 0x12
        /*02d2*/ 	.short	(.L_166 - .L_165)
	.align		4
.L_165:
        /*02d4*/ 	.word	index@(_ZN3cub18CUB_300001_SM_10006detail4scan20DeviceScanInitKernelINS0_13ScanTileStateIiLb1EEEEEvT_i)
        /*02d8*/ 	.word	0x00000000


	//----- nvinfo : EIATTR_MIN_STACK_SIZE
	.align		4
.L_166:
        /*02dc*/ 	.byte	0x04, 0x12
        /*02de*/ 	.short	(.L_168 - .L_167)
	.align		4
.L_167:
        /*02e0*/ 	.word	index@(_ZN3cub18CUB_300001_SM_10006detail9transform16transform_kernelINS2_10policy_hubILb1EN4cuda3std3__45tupleIJN6thrust24THRUST_300001_SM_1000_NS6detail15normal_iteratorINSA_7pointerINS8_IJiiEEENSA_8cuda_cub5par_tENSA_11use_defaultESH_EEEEEEEE10policy1000ElNS7_10__identityENSA_12zip_iteratorINS8_IJPiSP_EEEEEJPSE_EEEvT0_iT1_T2_DpNS2_10kernel_argIT3_EE)
        /*02e4*/ 	.word	0x00000000


	//----- nvinfo : EIATTR_MIN_STACK_SIZE
	.align		4
.L_168:
        /*02e8*/ 	.byte	0x04, 0x12
        /*02ea*/ 	.short	(.L_170 - .L_169)
	.align		4
.L_169:
        /*02ec*/ 	.word	index@(_ZN3cub18CUB_300001_SM_10006detail9transform16transform_kernelINS2_10policy_hubILb1EN4cuda3std3__45tupleIJN6thrust24THRUST_300001_SM_1000_NS6detail15normal_iteratorINSA_7pointerINS8_IJiiEEENSA_8cuda_cub5par_tENSA_11use_defaultESH_EEEEEEEE10policy1000EiNS7_10__identityENSA_12zip_iteratorINS8_IJPiSP_EEEEEJPSE_EEEvT0_iT1_T2_DpNS2_10kernel_argIT3_EE)
        /*02f0*/ 	.word	0x00000000


	//----- nvinfo : EIATTR_MIN_STACK_SIZE
	.align		4
.L_170:
        /*02f4*/ 	.byte	0x04, 0x12
        /*02f6*/ 	.short	(.L_172 - .L_171)
	.align		4
.L_171:
        /*02f8*/ 	.word	index@(_ZN3cub18CUB_300001_SM_10006detail9transform16transform_kernelINS2_10policy_hubILb1EN4cuda3std3__45tupleIJN6thrust24THRUST_300001_SM_1000_NS12zip_iteratorINS8_IJPiSC_EEEEEEEEE10policy1000ElNS7_10__identityENSA_7pointerINS8_IJiiEEENSA_8cuda_cub5par_tENSA_11use_defaultESN_EEJSE_EEEvT0_iT1_T2_DpNS2_10kernel_argIT3_EE)
        /*02fc*/ 	.word	0x00000000


	//----- nvinfo : EIATTR_MIN_STACK_SIZE
	.align		4
.L_172:
        /*0300*/ 	.byte	0x04, 0x12
        /*0302*/ 	.short	(.L_174 - .L_173)
	.align		4
.L_173:
        /*0304*/ 	.word	index@(_ZN3cub18CUB_300001_SM_10006detail9transform16transform_kernelINS2_10policy_hubILb1EN4cuda3std3__45tupleIJN6thrust24THRUST_300001_SM_1000_NS12zip_iteratorINS8_IJPiSC_EEEEEEEEE10policy1000EiNS7_10__identityENSA_7pointerINS8_IJiiEEENSA_8cuda_cub5par_tENSA_11use_defaultESN_EEJSE_EEEvT0_iT1_T2_DpNS2_10kernel_argIT3_EE)
        /*0308*/ 	.word	0x00000000


	//----- nvinfo : EIATTR_MIN_STACK_SIZE
	.align		4
.L_174:
        /*030c*/ 	.byte	0x04, 0x12
        /*030e*/ 	.short	(.L_176 - .L_175)
	.align		4
.L_175:
        /*0310*/ 	.word	index@(_ZN3cub18CUB_300001_SM_10006detail11EmptyKernelIvEEvv)
        /*0314*/ 	.word	0x00000000


	//----- nvinfo : EIATTR_MIN_STACK_SIZE
	.align		4
.L_176:
        /*0318*/ 	.byte	0x04, 0x12
        /*031a*/ 	.short	(.L_178 - .L_177)
	.align		4
.L_177:
        /*031c*/ 	.word	index@(_Z15broadcast_graphiiPiS_S_S_S_S_)
        /*0320*/ 	.word	0x00000000


	//----- nvinfo : EIATTR_MIN_STACK_SIZE
	.align		4
.L_178:
        /*0324*/ 	.byte	0x04, 0x12
        /*0326*/ 	.short	(.L_180 - .L_179)
	.align		4
.L_179:
        /*0328*/ 	.word	index@(_Z16initialize_graphiPiS_i)
        /*032c*/ 	.word	0x00000000


	//----- nvinfo : EIATTR_MIN_STACK_SIZE
	.align		4
.L_180:
        /*0330*/ 	.byte	0x04, 0x12
        /*0332*/ 	.short	(.L_182 - .L_181)
	.align		4
.L_181:
        /*0334*/ 	.word	index@(_Z12make_rev_mapPiS_i)
        /*0338*/ 	.word	0x00000000


	//----- nvinfo : EIATTR_MIN_STACK_SIZE
	.align		4
.L_182:
        /*033c*/ 	.byte	0x04, 0x12
        /*033e*/ 	.short	(.L_184 - .L_183)
	.align		4
.L_183:
        /*0340*/ 	.word	index@(_Z11preprocess5PiiS_S_S_S_S_)
        /*0344*/ 	.word	0x00000000


	//----- nvinfo : EIATTR_MIN_STACK_SIZE
	.align		4
.L_184:
        /*0348*/ 	.byte	0x04, 0x12
        /*034a*/ 	.short	(.L_186 - .L_185)
	.align		4
.L_185:
        /*034c*/ 	.word	index@(_Z11preprocess4PiS_PjS_S_S_S_S_ii)
        /*0350*/ 	.word	0x00000000


	//----- nvinfo : EIATTR_MIN_STACK_SIZE
	.align		4
.L_186:
        /*0354*/ 	.byte	0x04, 0x12
        /*0356*/ 	.short	(.L_188 - .L_187)
	.align		4
.L_187:
        /*0358*/ 	.word	index@(_Z11preprocess3iiPiS_S_i)
        /*035c*/ 	.word	0x00000000


	//----- nvinfo : EIATTR_MIN_STACK_SIZE
	.align		4
.L_188:
        /*0360*/ 	.byte	0x04, 0x12
        /*0362*/ 	.short	(.L_190 - .L_189)
	.align		4
.L_189:
        /*0364*/ 	.word	index@(_Z13preprocess2_1PiiS_S_)
        /*0368*/ 	.word	0x00000000


	//----- nvinfo : EIATTR_MIN_STACK_SIZE
	.align		4
.L_190:
        /*036c*/ 	.byte	0x04, 0x12
        /*036e*/ 	.short	(.L_192 - .L_191)
	.align		4
.L_191:
        /*0370*/ 	.word	index@(_Z11preprocess2PbiPiS0_iS0_S0_)
        /*0374*/ 	.word	0x00000000


	//----- nvinfo : EIATTR_MIN_STACK_SIZE
	.align		4
.L_192:
        /*0378*/ 	.byte	0x04, 0x12
        /*037a*/ 	.short	(.L_194 - .L_193)
	.align		4
.L_193:
        /*037c*/ 	.word	index@(_Z11preprocess1iPiPbS_S_i)
        /*0380*/ 	.word	0x00000000
.L_194:


//--------------------- .nv.compat                --------------------------
	.section	.nv.compat,"",@"SHT_CUDA_COMPAT_INFO"
	.align	4
        /*0000*/ 	.byte	0x02, 0x09, 0x00, 0x00, 0x02, 0x02, 0x01, 0x00, 0x02, 0x05, 0x05, 0x00, 0x03, 0x07, 0x01, 0x01
        /*0010*/ 	.byte	0x02, 0x03, 0x00, 0x00, 0x02, 0x06, 0x01, 0x00, 0x04, 0x0b, 0x08, 0x00, 0x09, 0x00, 0x00, 0x00
        /*0020*/ 	.byte	0x00, 0x00, 0x00, 0x00


//--------------------- .nv.info._ZN3cub18CUB_300001_SM_10006detail10radix_sort29DeviceRadixSortOnesweepKernelINS1_5radix10policy_hubIiiyE10Policy1000ELNS0_9SortOrderE0EiiyiiNS1_21identity_decomposer_tEEEvPT5_SB_PT3_PKSC_PT1_PKSG_PT2_PKSK_T4_iiT6_ --------------------------
	.section	.nv.info._ZN3cub18CUB_300001_SM_10006detail10radix_sort29DeviceRadixSortOnesweepKernelINS1_5radix10policy_hubIiiyE10Policy1000ELNS0_9SortOrderE0EiiyiiNS1_21identity_decomposer_tEEEvPT5_SB_PT3_PKSC_PT1_PKSG_PT2_PKSK_T4_iiT6_,"",@"SHT_CUDA_INFO"
	.sectionflags	@""
	.align	4


	//----- nvinfo : EIATTR_CUDA_API_VERSION
	.align		4
        /*0000*/ 	.byte	0x04, 0x37
        /*0002*/ 	.short	(.L_196 - .L_195)
.L_195:
        /*0004*/ 	.word	0x00000082


	//----- nvinfo : EIATTR_KPARAM_INFO
	.align		4
.L_196:
        /*0008*/ 	.byte	0x04, 0x17
        /*000a*/ 	.short	(.L_198 - .L_197)
.L_197:
        /*000c*/ 	.word	0x00000000
        /*0010*/ 	.short	0x000b
        /*0012*/ 	.short	0x004c
        /*0014*/ 	.byte	0x00, 0xf0, 0x05, 0x00


	//----- nvinfo : EIATTR_KPARAM_INFO
	.align		4
.L_198:
        /*0018*/ 	.byte	0x04, 0x17
        /*001a*/ 	.short	(.L_200 - .L_199)
.L_199:
        /*001c*/ 	.word	0x00000000
        /*0020*/ 	.short	0x000a
        /*0022*/ 	.short	0x0048
        /*0024*/ 	.byte	0x00, 0xf0, 0x11, 0x00


	//----- nvinfo : EIATTR_KPARAM_INFO
	.align		4
.L_200:
        /*0028*/ 	.byte	0x04, 0x17
        /*002a*/ 	.short	(.L_202 - .L_201)
.L_201:
        /*002c*/ 	.word	0x00000000
        /*0030*/ 	.short	0x0009
        /*0032*/ 	.short	0x0044
        /*0034*/ 	.byte	0x00, 0xf0, 0x11, 0x00


	//----- nvinfo : EIATTR_KPARAM_INFO
	.align		4
.L_202:
        /*0038*/ 	.byte	0x04, 0x17
        /*003a*/ 	.short	(.L_204 - .L_203)
.L_203:
        /*003c*/ 	.word	0x00000000
        /*0040*/ 	.short	0x0008
        /*0042*/ 	.short	0x0040
        /*0044*/ 	.byte	0x00, 0xf0, 0x11, 0x00


	//----- nvinfo : EIATTR_KPARAM_INFO
	.align		4
.L_204:
        /*0048*/ 	.byte	0x04, 0x17
        /*004a*/ 	.short	(.L_206 - .L_205)
.L_205:
        /*004c*/ 	.word	0x00000000
        /*0050*/ 	.short	0x0007
        /*0052*/ 	.short	0x0038
        /*0054*/ 	.byte	0x00, 0xf5, 0x21, 0x00


	//----- nvinfo : EIATTR_KPARAM_INFO
	.align		4
.L_206:
        /*0058*/ 	.byte	0x04, 0x17
        /*005a*/ 	.short	(.L_208 - .L_207)
.L_207:
        /*005c*/ 	.word	0x00000000
        /*0060*/ 	.short	0x0006
        /*0062*/ 	.short	0x0030
        /*0064*/ 	.byte	0x00, 0xf5, 0x21, 0x00


	//----- nvinfo : EIATTR_KPARAM_INFO
	.align		4
.L_208:
        /*0068*/ 	.byte	0x04, 0x17
        /*006a*/ 	.short	(.L_210 - .L_209)
.L_209:
        /*006c*/ 	.word	0x00000000
        /*0070*/ 	.short	0x0005
        /*0072*/ 	.short	0x0028
        /*0074*/ 	.byte	0x00, 0xf5, 0x21, 0x00


	//----- nvinfo : EIATTR_KPARAM_INFO
	.align		4
.L_210:
        /*0078*/ 	.byte	0x04, 0x17
        /*007a*/ 	.short	(.L_212 - .L_211)
.L_211:
        /*007c*/ 	.word	0x00000000
        /*0080*/ 	.short	0x0004
        /*0082*/ 	.short	0x0020
        /*0084*/ 	.byte	0x00, 0xf5, 0x21, 0x00


	//----- nvinfo : EIATTR_KPARAM_INFO
	.align		4
.L_212:
        /*0088*/ 	.byte	0x04, 0x17
        /*008a*/ 	.short	(.L_214 - .L_213)
.L_213:
        /*008c*/ 	.word	0x00000000
        /*0090*/ 	.short	0x0003
        /*0092*/ 	.short	0x0018
        /*0094*/ 	.byte	0x00, 0xf5, 0x21, 0x00


	//----- nvinfo : EIATTR_KPARAM_INFO
	.align		4
.L_214:
        /*0098*/ 	.byte	0x04, 0x17
        /*009a*/ 	.short	(.L_216 - .L_215)
.L_215:
        /*009c*/ 	.word	0x00000000
        /*00a0*/ 	.short	0x0002
        /*00a2*/ 	.short	0x0010
        /*00a4*/ 	.byte	0x00, 0xf5, 0x21, 0x00


	//----- nvinfo : EIATTR_KPARAM_INFO
	.align		4
.L_216:
        /*00a8*/ 	.byte	0x04, 0x17
        /*00aa*/ 	.short	(.L_218 - .L_217)
.L_217:
        /*00ac*/ 	.word	0x00000000
        /*00b0*/ 	.short	0x0001
        /*00b2*/ 	.short	0x0008
        /*00b4*/ 	.byte	0x00, 0xf5, 0x21, 0x00


	//----- nvinfo : EIATTR_KPARAM_INFO
	.align		4
.L_218:
        /*00b8*/ 	.byte	0x04, 0x17
        /*00ba*/ 	.short	(.L_220 - .L_219)
.L_219:
        /*00bc*/ 	.word	0x00000000
        /*00c0*/ 	.short	0x0000
        /*00c2*/ 	.short	0x0000
        /*00c4*/ 	.byte	0x00, 0xf5, 0x21, 0x00


	//----- nvinfo : EIATTR_SPARSE_MMA_MASK
	.align		4
.L_220:
        /*00c8*/ 	.byte	0x03, 0x50
        /*00ca*/ 	.short	0x0000


	//----- nvinfo : EIATTR_MAXREG_COUNT
	.align		4
        /*00cc*/ 	.byte	0x03, 0x1b
        /*00ce*/ 	.short	0x00a8


	//----- nvinfo : EIATTR_NUM_BARRIERS
	.align		4
        /*00d0*/ 	.byte	0x02, 0x4c
        /*00d2*/ 	.byte	0x01
	.zero		1


	//----- nvinfo : EIATTR_MERCURY_ISA_VERSION
	.align		4
        /*00d4*/ 	.byte	0x03, 0x5f
        /*00d6*/ 	.short	0x0101


	//----- nvinfo : EIATTR_COOP_GROUP_MASK_REGIDS
	.align		4
        /*00d8*/ 	.byte	0x04, 0x29
        /*00da*/ 	.short	(.L_222 - .L_221)


	//   ....[0]....
.L_221:
        /*00dc*/ 	.word	0xffffffff


	//   ....[1]....
        /*00e0*/ 	.word	0x05000006


	//   ....[2]....
        /*00e4*/ 	.word	0xffffffff


	//   ....[3]....
        /*00e8*/ 	.word	0xffffffff


	//   ....[4]....
        /*00ec*/ 	.word	0xffffffff


	//   ....[5]....
        /*00f0*/ 	.word	0xffffffff


	//   ....[6]....
        /*00f4*/ 	.word	0xffffffff


	//   ....[7]....
        /*00f8*/ 	.word	0xffffffff


	//   ....[8]....
        /*00fc*/ 	.word	0xffffffff


	//   ....[9]....
        /*0100*/ 	.word	0xffffffff


	//   ....[10]....
        /*0104*/ 	.word	0xffffffff


	//   ....[11]....
        /*0108*/ 	.word	0xffffffff


	//   ....[12]....
        /*010c*/ 	.word	0xffffffff


	//   ....[13]....
        /*0110*/ 	.word	0xffffffff


	//   ....[14]....
        /*0114*/ 	.word	0xffffffff


	//   ....[15]....
        /*0118*/ 	.word	0xffffffff


	//   ....[16]....
        /*011c*/ 	.word	0xffffffff


	//   ....[17]....
        /*0120*/ 	.word	0xffffffff


	//   ....[18]....
        /*0124*/ 	.word	0xffffffff


	//   ....[19]....
        /*0128*/ 	.word	0xffffffff


	//   ....[20]....
        /*012c*/ 	.word	0xffffffff


	//   ....[21]....
        /*0130*/ 	.word	0xffffffff


	//   ....[22]....
        /*0134*/ 	.word	0xffffffff


	//   ....[23]....
        /*0138*/ 	.word	0xffffffff


	//   ....[24]....
        /*013c*/ 	.word	0xffffffff


	//   ....[25]....
        /*0140*/ 	.word	0xffffffff


	//   ....[26]....
        /*0144*/ 	.word	0xffffffff


	//   ....[27]....
        /*0148*/ 	.word	0xffffffff


	//   ....[28]....
        /*014c*/ 	.word	0xffffffff


	//   ....[29]....
        /*0150*/ 	.word	0xffffffff


	//   ....[30]....
        /*0154*/ 	.word	0xffffffff


	//   ....[31]....
        /*0158*/ 	.word	0xffffffff


	//   ....[32]....
        /*015c*/ 	.word	0xffffffff


	//   ....[33]....
        /*0160*/ 	.word	0xffffffff


	//   ....[34]....
        /*0164*/ 	.word	0xffffffff


	//   ....[35]....
        /*0168*/ 	.word	0xffffffff


	//   ....[36]....
        /*016c*/ 	.word	0xffffffff


	//   ....[37]....
        /*0170*/ 	.word	0xffffffff


	//   ....[38]....
        /*0174*/ 	.word	0xffffffff


	//   ....[39]....
        /*0178*/ 	.word	0xffffffff


	//   ....[40]....
        /*017c*/ 	.word	0xffffffff


	//   ....[41]....
        /*0180*/ 	.word	0xffffffff


	//   ....[42]....
        /*0184*/ 	.word	0xffffffff


	//   ....[43]....
        /*0188*/ 	.word	0xffffffff


	//   ....[44]....
        /*018c*/ 	.word	0xffffffff


	//   ....[45]....
        /*0190*/ 	.word	0xffffffff


	//   ....[46]....
        /*0194*/ 	.word	0xffffffff


	//   ....[47]....
        /*0198*/ 	.word	0xffffffff


	//   ....[48]....
        /*019c*/ 	.word	0xffffffff


	//   ....[49]....
        /*01a0*/ 	.word	0xffffffff


	//   ....[50]....
        /*01a4*/ 	.word	0xffffffff


	//   ....[51]....
        /*01a8*/ 	.word	0xffffffff


	//   ....[52]....
        /*01ac*/ 	.word	0xffffffff


	//   ....[53]....
        /*01b0*/ 	.word	0xffffffff


	//   ....[54]....
        /*01b4*/ 	.word	0xffffffff


	//   ....[55]....
        /*01b8*/ 	.word	0xffffffff


	//   ....[56]....
        /*01bc*/ 	.word	0xffffffff


	//   ....[57]....
        /*01c0*/ 	.word	0xffffffff


	//   ....[58]....
        /*01c4*/ 	.word	0xffffffff


	//   ....[59]....
        /*01c8*/ 	.word	0xffffffff


	//   ....[60]....
        /*01cc*/ 	.word	0xffffffff


	//   ....[61]....
        /*01d0*/ 	.word	0xffffffff


	//   ....[62]....
        /*01d4*/ 	.word	0xffffffff


	//   ....[63]....
        /*01d8*/ 	.word	0xffffffff


	//   ....[64]....
        /*01dc*/ 	.word	0xffffffff


	//   ....[65]....
        /*01e0*/ 	.word	0xffffffff


	//   ....[66]....
        /*01e4*/ 	.word	0xffffffff


	//   ....[67]....
        /*01e8*/ 	.word	0xffffffff


	//   ....[68]....
        /*01ec*/ 	.word	0xffffffff


	//   ....[69]....
        /*01f0*/ 	.word	0xffffffff


	//   ....[70]....
        /*01f4*/ 	.word	0xffffffff


	//   ....[71]....
        /*01f8*/ 	.word	0xffffffff


	//   ....[72]....
        /*01fc*/ 	.word	0xffffffff


	//   ....[73]....
        /*0200*/ 	.word	0xffffffff


	//   ....[74]....
        /*0204*/ 	.word	0xffffffff


	//   ....[75]....
        /*0208*/ 	.word	0xffffffff


	//   ....[76]....
        /*020c*/ 	.word	0xffffffff


	//   ....[77]....
        /*0210*/ 	.word	0xffffffff


	//   ....[78]....
        /*0214*/ 	.word	0xffffffff


	//   ....[79]....
        /*0218*/ 	.word	0xffffffff


	//   ....[80]....
        /*021c*/ 	.word	0xffffffff


	//   ....[81]....
        /*0220*/ 	.word	0xffffffff


	//   ....[82]....
        /*0224*/ 	.word	0xffffffff


	//   ....[83]....
        /*0228*/ 	.word	0xffffffff


	//   ....[84]....
        /*022c*/ 	.word	0xffffffff


	//   ....[85]....
        /*0230*/ 	.word	0xffffffff


	//   ....[86]....
        /*0234*/ 	.word	0xffffffff


	//   ....[87]....
        /*0238*/ 	.word	0xffffffff


	//   ....[88]....
        /*023c*/ 	.word	0xffffffff


	//   ....[89]....
        /*0240*/ 	.word	0xffffffff


	//   ....[90]....
        /*0244*/ 	.word	0xffffffff


	//   ....[91]....
        /*0248*/ 	.word	0xffffffff


	//   ....[92]....
        /*024c*/ 	.word	0xffffffff


	//   ....[93]....
        /*0250*/ 	.word	0xffffffff


	//   ....[94]....
        /*0254*/ 	.word	0xffffffff


	//   ....[95]....
        /*0258*/ 	.word	0xffffffff


	//   ....[96]....
        /*025c*/ 	.word	0xffffffff


	//   ....[97]....
        /*0260*/ 	.word	0xffffffff


	//   ....[98]....
        /*0264*/ 	.word	0xffffffff


	//   ....[99]....
        /*0268*/ 	.word	0xffffffff


	//   ....[100]....
        /*026c*/ 	.word	0xffffffff


	//   ....[101]....
        /*0270*/ 	.word	0xffffffff


	//   ....[102]....
        /*0274*/ 	.word	0xffffffff


	//   ....[103]....
        /*0278*/ 	.word	0xffffffff


	//   ....[104]....
        /*027c*/ 	.word	0xffffffff


	//   ....[105]....
        /*0280*/ 	.word	0xffffffff


	//   ....[106]....
        /*0284*/ 	.word	0xffffffff


	//   ....[107]....
        /*0288*/ 	.word	0xffffffff


	//   ....[108]....
        /*028c*/ 	.word	0xffffffff


	//   ....[109]....
        /*0290*/ 	.word	0xffffffff


	//   ....[110]....
        /*0294*/ 	.word	0xffffffff


	//   ....[111]....
        /*0298*/ 	.word	0xffffffff


	//   ....[112]....
        /*029c*/ 	.word	0xffffffff


	//   ....[113]....
        /*02a0*/ 	.word	0xffffffff


	//   ....[114]....
        /*02a4*/ 	.word	0xffffffff


	//   ....[115]....
        /*02a8*/ 	.word	0xffffffff


	//   ....[116]....
        /*02ac*/ 	.word	0xffffffff


	//   ....[117]....
        /*02b0*/ 	.word	0xffffffff


	//   ....[118]....
        /*02b4*/ 	.word	0xffffffff


	//   ....[119]....
        /*02b8*/ 	.word	0xffffffff


	//   ....[120]....
        /*02bc*/ 	.word	0xffffffff


	//   ....[121]....
        /*02c0*/ 	.word	0xffffffff


	//   ....[122]....
        /*02c4*/ 	.word	0xffffffff


	//   ....[123]....
        /*02c8*/ 	.word	0xffffffff


	//   ....[124]....
        /*02cc*/ 	.word	0xffffffff


	//   ....[125]....
        /*02d0*/ 	.word	0xffffffff


	//   ....[126]....
        /*02d4*/ 	.word	0xffffffff


	//   ....[127]....
        /*02d8*/ 	.word	0xffffffff


	//   ....[128]....
        /*02dc*/ 	.word	0xffffffff


	//   ....[129]....
        /*02e0*/ 	.word	0xffffffff


	//   ....[130]....
        /*02e4*/ 	.word	0xffffffff


	//   ....[131]....
        /*02e8*/ 	.word	0xffffffff


	//   ....[132]....
        /*02ec*/ 	.word	0xffffffff


	//   ....[133]....
        /*02f0*/ 	.word	0xffffffff


	//   ....[134]....
        /*02f4*/ 	.word	0xffffffff


	//   ....[135]....
        /*02f8*/ 	.word	0xffffffff


	//   ....[136]....
        /*02fc*/ 	.word	0xffffffff


	//   ....[137]....
        /*0300*/ 	.word	0xffffffff


	//   ....[138]....
        /*0304*/ 	.word	0xffffffff


	//   ....[139]....
        /*0308*/ 	.word	0xffffffff


	//   ....[140]....
        /*030c*/ 	.word	0xffffffff


	//   ....[141]....
        /*0310*/ 	.word	0xffffffff


	//   ....[142]....
        /*0314*/ 	.word	0xffffffff


	//   ....[143]....
        /*0318*/ 	.word	0xffffffff


	//   ....[144]....
        /*031c*/ 	.word	0xffffffff


	//   ....[145]....
        /*0320*/ 	.word	0xffffffff


	//   ....[146]....
        /*0324*/ 	.word	0xffffffff


	//   ....[147]....
        /*0328*/ 	.word	0xffffffff


	//   ....[148]....
        /*032c*/ 	.word	0xffffffff


	//   ....[149]....
        /*0330*/ 	.word	0xffffffff


	//   ....[150]....
        /*0334*/ 	.word	0xffffffff


	//   ....[151]....
        /*0338*/ 	.word	0xffffffff


	//   ....[152]....
        /*033c*/ 	.word	0xffffffff


	//   ....[153]....
        /*0340*/ 	.word	0xffffffff


	//   ....[154]....
        /*0344*/ 	.word	0xffffffff


	//   ....[155]....
        /*0348*/ 	.word	0xffffffff


	//   ....[156]....
        /*034c*/ 	.word	0xffffffff


	//   ....[157]....
        /*0350*/ 	.word	0xffffffff


	//   ....[158]....
        /*0354*/ 	.word	0xffffffff


	//   ....[159]....
        /*0358*/ 	.word	0xffffffff


	//   ....[160]....
        /*035c*/ 	.word	0x05000006


	//   ....[161]....
        /*0360*/ 	.word	0xffffffff


	//   ....[162]....
        /*0364*/ 	.word	0xffffffff


	//   ....[163]....
        /*0368*/ 	.word	0xffffffff


	//   ....[164]....
        /*036c*/ 	.word	0xffffffff


	//   ....[165]....
        /*0370*/ 	.word	0xffffffff


	//   ....[166]....
        /*0374*/ 	.word	0xffffffff


	//   ....[167]....
        /*0378*/ 	.word	0xffffffff


	//   ....[168]....
        /*037c*/ 	.word	0xffffffff


	//   ....[169]....
        /*0380*/ 	.word	0xffffffff


	//   ....[170]....
        /*0384*/ 	.word	0xffffffff


	//   ....[171]....
        /*0388*/ 	.word	0xffffffff


	//   ....[172]....
        /*038c*/ 	.word	0xffffffff


	//   ....[173]....
        /*0390*/ 	.word	0xffffffff


	//   ....[174]....
        /*0394*/ 	.word	0xffffffff


	//   ....[175]....
        /*0398*/ 	.word	0xffffffff


	//   ....[176]....
        /*039c*/ 	.word	0xffffffff


	//   ....[177]....
        /*03a0*/ 	.word	0xffffffff


	//   ....[178]....
        /*03a4*/ 	.word	0xffffffff


	//   ....[179]....
        /*03a8*/ 	.word	0xffffffff


	//   ....[180]....
        /*03ac*/ 	.word	0xffffffff


	//   ....[181]....
        /*03b0*/ 	.word	0xffffffff


	//   ....[182]....
        /*03b4*/ 	.word	0xffffffff


	//   ....[183]....
        /*03b8*/ 	.word	0xffffffff


	//   ....[184]....
        /*03bc*/ 	.word	0xffffffff


	//   ....[185]....
        /*03c0*/ 	.word	0xffffffff


	//   ....[186]....
        /*03c4*/ 	.word	0xffffffff


	//   ....[187]....
        /*03c8*/ 	.word	0xffffffff


	//   ....[188]....
        /*03cc*/ 	.word	0xffffffff


	//   ....[189]....
        /*03d0*/ 	.word	0xffffffff


	//   ....[190]....
        /*03d4*/ 	.word	0xffffffff


	//   ....[191]....
        /*03d8*/ 	.word	0xffffffff


	//   ....[192]....
        /*03dc*/ 	.word	0xffffffff


	//   ....[193]....
        /*03e0*/ 	.word	0xffffffff


	//   ....[194]....
        /*03e4*/ 	.word	0xffffffff


	//   ....[195]....
        /*03e8*/ 	.word	0xffffffff


	//   ....[196]....
        /*03ec*/ 	.word	0xffffffff


	//   ....[197]....
        /*03f0*/ 	.word	0xffffffff


	//   ....[198]....
        /*03f4*/ 	.word	0xffffffff


	//   ....[199]....
        /*03f8*/ 	.word	0xffffffff


	//   ....[200]....
        /*03fc*/ 	.word	0xffffffff


	//   ....[201]....
        /*0400*/ 	.word	0xffffffff


	//   ....[202]....
        /*0404*/ 	.word	0xffffffff


	//   ....[203]....
        /*0408*/ 	.word	0xffffffff


	//   ....[204]....
        /*040c*/ 	.word	0xffffffff


	//   ....[205]....
        /*0410*/ 	.word	0xffffffff


	//   ....[206]....
        /*0414*/ 	.word	0xffffffff


	//   ....[207]....
        /*0418*/ 	.word	0xffffffff


	//   ....[208]....
        /*041c*/ 	.word	0xffffffff


	//   ....[209]....
        /*0420*/ 	.word	0xffffffff


	//   ....[210]....
        /*0424*/ 	.word	0xffffffff


	//   ....[211]....
        /*0428*/ 	.word	0xffffffff


	//   ....[212]....
        /*042c*/ 	.word	0xffffffff


	//   ....[213]....
        /*0430*/ 	.word	0xffffffff


	//   ....[214]....
        /*0434*/ 	.word	0xffffffff


	//   ....[215]....
        /*0438*/ 	.word	0xffffffff


	//   ....[216]....
        /*043c*/ 	.word	0xffffffff


	//   ....[217]....
        /*0440*/ 	.word	0xffffffff


	//   ....[218]....
        /*0444*/ 	.word	0xffffffff


	//   ....[219]....
        /*0448*/ 	.word	0xffffffff


	//   ....[220]....
        /*044c*/ 	.word	0xffffffff


	//   ....[221]....
        /*0450*/ 	.word	0xffffffff


	//   ....[222]....
        /*0454*/ 	.word	0xffffffff


	//   ....[223]....
        /*0458*/ 	.word	0xffffffff


	//   ....[224]....
        /*045c*/ 	.word	0xffffffff


	//   ....[225]....
        /*0460*/ 	.word	0xffffffff


	//   ....[226]....
        /*0464*/ 	.word	0xffffffff


	//   ....[227]....
        /*0468*/ 	.word	0xffffffff


	//   ....[228]....
        /*046c*/ 	.word	0xffffffff


	//   ....[229]....
        /*0470*/ 	.word	0x0500002f


	//   ....[230]....
        /*0474*/ 	.word	0x0500002f


	//   ....[231]....
        /*0478*/ 	.word	0x0500002f


	//   ....[232]....
        /*047c*/ 	.word	0x0500002f


	//   ....[233]....
        /*0480*/ 	.word	0x0500002f


	//----- nvinfo : EIATTR_COOP_GROUP_INSTR_OFFSETS
	.align		4
.L_222:
        /*0484*/ 	.byte	0x04, 0x28
        /*0486*/ 	.short	(.L_224 - .L_223)


	//   ....[0]....
.L_223:
        /*0488*/ 	.word	0x00000e40


	//   ....[1]....
        /*048c*/ 	.word	0x00001890


	//   ....[2]....
        /*0490*/ 	.word	0x00002ad0


	//   ....[3]....
        /*0494*/ 	.word	0x00002af0


	//   ....[4]....
        /*0498*/ 	.word	0x00002b10


	//   ....[5]....
        /*049c*/ 	.word	0x00002b30


	//   ....[6]....
        /*04a0*/ 	.word	0x00002b50


	//   ....[7]....
        /*04a4*/ 	.word	0x00003000


	//   ....[8]....
        /*04a8*/ 	.word	0x00003010


	//   ....[9]....
        /*04ac*/ 	.word	0x00003030


	//   ....[10]....
        /*04b0*/ 	.word	0x00003050


	//   ....[11]....
        /*04b4*/ 	.word	0x000030a0


	//   ....[12]....
        /*04b8*/ 	.word	0x000030d0


	//   ....[13]....
        /*04bc*/ 	.word	0x00003120


	//   ....[14]....
        /*04c0*/ 	.word	0x00003160


	//   ....[15]....
        /*04c4*/ 	.word	0x00003250


	//   ....[16]....
        /*04c8*/ 	.word	0x00003280


	//   ....[17]....
        /*04cc*/ 	.word	0x00003290


	//   ....[18]....
        /*04d0*/ 	.word	0x000032b0


	//   ....[19]....
        /*04d4*/ 	.word	0x000032f0


	//   ....[20]....
        /*04d8*/ 	.word	0x00003320


	//   ....[21]....
        /*04dc*/ 	.word	0x00003360


	//   ....[22]....
        /*04e0*/ 	.word	0x00003380


	//   ....[23]....
        /*04e4*/ 	.word	0x000033a0


	//   ....[24]....
        /*04e8*/ 	.word	0x00003490


	//   ....[25]....
        /*04ec*/ 	.word	0x000034c0


	//   ....[26]....
        /*04f0*/ 	.word	0x000034d0


	//   ....[27]....
        /*04f4*/ 	.word	0x000034f0


	//   ....[28]....
        /*04f8*/ 	.word	0x00003530


	//   ....[29]....
        /*04fc*/ 	.word	0x00003560


	//   ....[30]....
        /*0500*/ 	.word	0x000035a0


	//   ....[31]....
        /*0504*/ 	.word	0x000035c0


	//   ....[32]....
        /*0508*/ 	.word	0x000035e0


	//   ....[33]....
        /*050c*/ 	.word	0x000036d0


	//   ....[34]....
        /*0510*/ 	.word	0x00003700


	//   ....[35]....
        /*0514*/ 	.word	0x00003710


	//   ....[36]....
        /*0518*/ 	.word	0x00003730


	//   ....[37]....
        /*051c*/ 	.word	0x00003770


	//   ....[38]....
        /*0520*/ 	.word	0x000037a0


	//   ....[39]....
        /*0524*/ 	.word	0x000037e0


	//   ....[40]....
        /*0528*/ 	.word	0x00003800


	//   ....[41]....
        /*052c*/ 	.word	0x00003820


	//   ....[42]....
        /*0530*/ 	.word	0x00003930


	//   ....[43]....
        /*0534*/ 	.word	0x00003960


	//   ....[44]....
        /*0538*/ 	.word	0x00003970


	//   ....[45]....
        /*053c*/ 	.word	0x00003990


	//   ....[46]....
        /*0540*/ 	.word	0x000039d0


	//   ....[47]....
        /*0544*/ 	.word	0x00003a00


	//   ....[48]....
        /*0548*/ 	.word	0x00003a40


	//   ....[49]....
        /*054c*/ 	.word	0x00003a60


	//   ....[50]....
        /*0550*/ 	.word	0x00003a80


	//   ....[51]....
        /*0554*/ 	.word	0x00003b90


	//   ....[52]....
        /*0558*/ 	.word	0x00003bc0


	//   ....[53]....
        /*055c*/ 	.word	0x00003bd0


	//   ....[54]....
        /*0560*/ 	.word	0x00003bf0


	//   ....[55]....
        /*0564*/ 	.word	0x00003c30


	//   ....[56]....
        /*0568*/ 	.word	0x00003c60


	//   ....[57]....
        /*056c*/ 	.word	0x00003ca0


	//   ....[58]....
        /*0570*/ 	.word	0x00003cc0


	//   ....[59]....
        /*0574*/ 	.word	0x00003ce0


	//   ....[60]....
        /*0578*/ 	.word	0x00003df0


	//   ....[61]....
        /*057c*/ 	.word	0x00003e20


	//   ....[62]....
        /*0580*/ 	.word	0x00003e30


	//   ....[63]....
        /*0584*/ 	.word	0x00003e50


	//   ....[64]....
        /*0588*/ 	.word	0x00003e90


	//   ....[65]....
        /*058c*/ 	.word	0x00003ec0


	//   ....[66]....
        /*0590*/ 	.word	0x00003f00


	//   ....[67]....
        /*0594*/ 	.word	0x00003f20


	//   ....[68]....
        /*0598*/ 	.word	0x00003f40


	//   ....[69]....
        /*059c*/ 	.word	0x00004050


	//   ....[70]....
        /*05a0*/ 	.word	0x00004080


	//   ....[71]....
        /*05a4*/ 	.word	0x00004090


	//   ....[72]....
        /*05a8*/ 	.word	0x000040b0


	//   ....[73]....
        /*05ac*/ 	.word	0x000040f0


	//   ....[74]....
        /*05b0*/ 	.word	0x00004120


	//   ....[75]....
        /*05b4*/ 	.word	0x00004160


	//   ....[76]....
        /*05b8*/ 	.word	0x00004180


	//   ....[77]....
        /*05bc*/ 	.word	0x000041a0


	//   ....[78]....
        /*05c0*/ 	.word	0x000042b0


	//   ....[79]....
        /*05c4*/ 	.word	0x00004300


	//   ....[80]....
        /*05c8*/ 	.word	0x00004310


	//   ....[81]....
        /*05cc*/ 	.word	0x00004330


	//   ....[82]....
        /*05d0*/ 	.word	0x00004370


	//   ....[83]....
        /*05d4*/ 	.word	0x000043a0


	//   ....[84]....
        /*05d8*/ 	.word	0x000043e0


	//   ....[85]....
        /*05dc*/ 	.word	0x00004400


	//   ....[86]....
        /*05e0*/ 	.word	0x00004420


	//   ....[87]....
        /*05e4*/ 	.word	0x00004510


	//   ....[88]....
        /*05e8*/ 	.word	0x00004560


	//   ....[89]....
        /*05ec*/ 	.word	0x00004570


	//   ....[90]....
        /*05f0*/ 	.word	0x000045a0


	//   ....[91]....
        /*05f4*/ 	.word	0x000045c0


	//   ....[92]....
        /*05f8*/ 	.word	0x00004610


	//   ....[93]....
        /*05fc*/ 	.word	0x00004630


	//   ....[94]....
        /*0600*/ 	.word	0x00004670


	//   ....[95]....
        /*0604*/ 	.word	0x00004690


	//   ....[96]....
        /*0608*/ 	.word	0x00004770


	//   ....[97]....
        /*060c*/ 	.word	0x000047c0


	//   ....[98]....
        /*0610*/ 	.word	0x000047d0


	//   ....[99]....
        /*0614*/ 	.word	0x00004820


	//   ....[100]....
        /*0618*/ 	.word	0x00004850


	//   ....[101]....
        /*061c*/ 	.word	0x00004880


	//   ....[102]....
        /*0620*/ 	.word	0x000048b0


	//   ....[103]....
        /*0624*/ 	.word	0x000048e0


	//   ....[104]....
        /*0628*/ 	.word	0x00004910


	//   ....[105]....
        /*062c*/ 	.word	0x000049d0


	//   ....[106]....
        /*0630*/ 	.word	0x00004a20


	//   ....[107]....
        /*0634*/ 	.word	0x00004a30


	//   ....[108]....
        /*0638*/ 	.word	0x00004a80


	//   ....[109]....
        /*063c*/ 	.word	0x00004ab0


	//   ....[110]....
        /*0640*/ 	.word	0x00004ae0


	//   ....[111]....
        /*0644*/ 	.word	0x00004b10


	//   ....[112]....
        /*0648*/ 	.word	0x00004b40


	//   ....[113]....
        /*064c*/ 	.word	0x00004b70


	//   ....[114]....
        /*0650*/ 	.word	0x00004c60


	//   ....[115]....
        /*0654*/ 	.word	0x00004c80


	//   ....[116]....
        /*0658*/ 	.word	0x00004c90


	//   ....[117]....
        /*065c*/ 	.word	0x00004ce0


	//   ....[118]....
        /*0660*/ 	.word	0x00004d10


	//   ....[119]....
        /*0664*/ 	.word	0x00004d40


	//   ....[120]....
        /*0668*/ 	.word	0x00004d70


	//   ....[121]....
        /*066c*/ 	.word	0x00004da0


	//   ....[122]....
        /*0670*/ 	.word	0x00004dd0


	//   ....[123]....
        /*0674*/ 	.word	0x00004ec0


	//   ....[124]....
        /*0678*/ 	.word	0x00004f00


	//   ....[125]....
        /*067c*/ 	.word	0x00004f10


	//   ....[126]....
        /*0680*/ 	.word	0x00004f60


	//   ....[127]....
        /*0684*/ 	.word	0x00004f90


	//   ....[128]....
        /*0688*/ 	.word	0x00004fc0


	//   ....[129]....
        /*068c*/ 	.word	0x00004ff0


	//   ....[130]....
        /*0690*/ 	.word	0x00005020


	//   ....[131]....
        /*0694*/ 	.word	0x00005050


	//   ....[132]....
        /*0698*/ 	.word	0x00005140


	//   ....[133]....
        /*069c*/ 	.word	0x00005170


	//   ....[134]....
        /*06a0*/ 	.word	0x00005180


	//   ....[135]....
        /*06a4*/ 	.word	0x000051d0


	//   ....[136]....
        /*06a8*/ 	.word	0x00005200


	//   ....[137]....
        /*06ac*/ 	.word	0x00005230


	//   ....[138]....
        /*06b0*/ 	.word	0x00005260


	//   ....[139]....
        /*06b4*/ 	.word	0x00005290


	//   ....[140]....
        /*06b8*/ 	.word	0x000052c0


	//   ....[141]....
        /*06bc*/ 	.word	0x000053e0


	//   ....[142]....
        /*06c0*/ 	.word	0x000053f0


	//   ....[143]....
        /*06c4*/ 	.word	0x00005440


	//   ....[144]....
        /*06c8*/ 	.word	0x00005470


	//   ....[145]....
        /*06cc*/ 	.word	0x000054a0


	//   ....[146]....
        /*06d0*/ 	.word	0x000054d0


	//   ....[147]....
        /*06d4*/ 	.word	0x00005500


	//   ....[148]....
        /*06d8*/ 	.word	0x00005530


	//   ....[149]....
        /*06dc*/ 	.word	0x00005560


	//   ....[150]....
        /*06e0*/ 	.word	0x00005600


	//   ....[151]....
        /*06e4*/ 	.word	0x00005620


	//   ....[152]....
        /*06e8*/ 	.word	0x00005630


	//   ....[153]....
        /*06ec*/ 	.word	0x00005680


	//   ....[154]....
        /*06f0*/ 	.word	0x000056b0


	//   ....[155]....
        /*06f4*/ 	.word	0x000056e0


	//   ....[156]....
        /*06f8*/ 	.word	0x00005710


	//   ....[157]....
        /*06fc*/ 	.word	0x00005740


	//   ....[158]....
        /*0700*/ 	.word	0x00005770


	//   ....[159]....
        /*0704*/ 	.word	0x000058a0


	//   ....[160]....
        /*0708*/ 	.word	0x00005d40


	//   ....[161]....
        /*070c*/ 	.word	0x00006070


	//   ....[162]....
        /*0710*/ 	.word	0x00006130


	//   ....[163]....
        /*0714*/ 	.word	0x000061f0


	//   ....[164]....
        /*0718*/ 	.word	0x000062b0


	//   ....[165]....
        /*071c*/ 	.word	0x00006370


	//   ....[166]....
        /*0720*/ 	.word	0x00006430


	//   ....[167]....
        /*0724*/ 	.word	0x000064f0


	//   ....[168]....
        /*0728*/ 	.word	0x000065b0


	//   ....[169]....
        /*072c*/ 	.word	0x00006670


	//   ....[170]....
        /*0730*/ 	.word	0x00006730


	//   ....[171]....
        /*0734*/ 	.word	0x000067f0


	//   ....[172]....
        /*0738*/ 	.word	0x000068b0


	//   ....[173]....
        /*073c*/ 	.word	0x00006970


	//   ....[174]....
        /*0740*/ 	.word	0x00006a30


	//   ....[175]....
        /*0744*/ 	.word	0x00006af0


	//   ....[176]....
        /*0748*/ 	.word	0x00006bb0


	//   ....[177]....
        /*074c*/ 	.word	0x00006c70


	//   ....[178]....
        /*0750*/ 	.word	0x00006e60


	//   ....[179]....
        /*0754*/ 	.word	0x00006f90


	//   ....[180]....
        /*0758*/ 	.word	0x000070c0


	//   ....[181]....
        /*075c*/ 	.word	0x000071f0


	//   ....[182]....
        /*0760*/ 	.word	0x00007320


	//   ....[183]....
        /*0764*/ 	.word	0x00007450


	//   ....[184]....
        /*0768*/ 	.word	0x00007580


	//   ....[185]....
        /*076c*/ 	.word	0x000076b0


	//   ....[186]....
        /*0770*/ 	.word	0x000077e0


	//   ....[187]....
        /*0774*/ 	.word	0x00007910


	//   ....[188]....
        /*0778*/ 	.word	0x00007a40


	//   ....[189]....
        /*077c*/ 	.word	0x00007b60


	//   ....[190]....
        /*0780*/ 	.word	0x00007c70


	//   ....[191]....
        /*0784*/ 	.word	0x00007d80


	//   ....[192]....
        /*0788*/ 	.word	0x00007e90


	//   ....[193]....
        /*078c*/ 	.word	0x00007fa0


	//   ....[194]....
        /*0790*/ 	.word	0x000080b0


	//   ....[195]....
        /*0794*/ 	.word	0x00008eb0


	//   ....[196]....
        /*0798*/ 	.word	0x00008f40


	//   ....[197]....
        /*079c*/ 	.word	0x00008fc0


	//   ....[198]....
        /*07a0*/ 	.word	0x00009050


	//   ....[199]....
        /*07a4*/ 	.word	0x000090d0


	//   ....[200]....
        /*07a8*/ 	.word	0x00009160


	//   ....[201]....
        /*07ac*/ 	.word	0x000091e0


	//   ....[202]....
        /*07b0*/ 	.word	0x00009270


	//   ....[203]....
        /*07b4*/ 	.word	0x000092f0


	//   ....[204]....
        /*07b8*/ 	.word	0x00009380


	//   ....[205]....
        /*07bc*/ 	.word	0x00009400


	//   ....[206]....
        /*07c0*/ 	.word	0x00009490


	//   ....[207]....
        /*07c4*/ 	.word	0x00009510


	//   ....[208]....
        /*07c8*/ 	.word	0x000095a0


	//   ....[209]....
        /*07cc*/ 	.word	0x00009620


	//   ....[210]....
        /*07d0*/ 	.word	0x000096b0


	//   ....[211]....
        /*07d4*/ 	.word	0x00009730


	//   ....[212]....
        /*07d8*/ 	.word	0x00009890


	//   ....[213]....
        /*07dc*/ 	.word	0x00009960


	//   ....[214]....
        /*07e0*/ 	.word	0x00009a10


	//   ....[215]....
        /*07e4*/ 	.word	0x00009ad0


	//   ....[216]....
        /*07e8*/ 	.word	0x00009b80


	//   ....[217]....
        /*07ec*/ 	.word	0x00009c40


	//   ....[218]....
        /*07f0*/ 	.word	0x00009cf0


	//   ....[219]....
        /*07f4*/ 	.word	0x00009db0


	//   ....[220]....
        /*07f8*/ 	.word	0x00009e60


	//   ....[221]....
        /*07fc*/ 	.word	0x00009f20


	//   ....[222]....
        /*0800*/ 	.word	0x00009fd0


	//   ....[223]....
        /*0804*/ 	.word	0x0000a090


	//   ....[224]....
        /*0808*/ 	.word	0x0000a140


	//   ....[225]....
        /*080c*/ 	.word	0x0000a200


	//   ....[226]....
        /*0810*/ 	.word	0x0000a2a0


	//   ....[227]....
        /*0814*/ 	.word	0x0000a360


	//   ....[228]....
        /*0818*/ 	.word	0x0000a400


	//   ....[229]....
        /*081c*/ 	.word	0x0000a470


	//   ....[230]....
        /*0820*/ 	.word	0x0000a4e0


	//   ....[231]....
        /*0824*/ 	.word	0x0000a550


	//   ....[232]....
        /*0828*/ 	.word	0x0000a5c0


	//   ....[233]....
        /*082c*/ 	.word	0x0000a630


	//----- nvinfo : EIATTR_VRC_CTA_INIT_COUNT
	.align		4
.L_224:
        /*0830*/ 	.byte	0x02, 0x4a
	.zero		1
	.zero		1


	//----- nvinfo : EIATTR_EXIT_INSTR_OFFSETS
	.align		4
        /*0834*/ 	.byte	0x04, 0x1c
        /*0836*/ 	.short	(.L_226 - .L_225)


	//   ....[0]....
.L_225:
        /*0838*/ 	.word	0x00002570


	//   ....[1]....
        /*083c*/ 	.word	0x000028d0


	//   ....[2]....
        /*0840*/ 	.word	0x000028f0


	//   ....[3]....
        /*0844*/ 	.word	0x00009740


	//   ....[4]....
        /*0848*/ 	.word	0x0000a410


	//----- nvinfo : EIATTR_MAX_THREADS
	.align		4
.L_226:
        /*084c*/ 	.byte	0x04, 0x05
        /*084e*/ 	.short	(.L_228 - .L_227)
.L_227:
        /*0850*/ 	.word	0x00000180
        /*0854*/ 	.word	0x00000001
        /*0858*/ 	.word	0x00000001


	//----- nvinfo : EIATTR_CRS_STACK_SIZE
	.align		4
.L_228:
        /*085c*/ 	.byte	0x04, 0x1e
        /*085e*/ 	.short	(.L_230 - .L_229)
.L_229:
        /*0860*/ 	.word	0x00000000


	//----- nvinfo : EIATTR_CBANK_PARAM_SIZE
	.align		4
.L_230:
        /*0864*/ 	.byte	0x03, 0x19
        /*0866*/ 	.short	0x004d


	//----- nvinfo : EIATTR_PARAM_CBANK
	.align		4
        /*0868*/ 	.byte	0x04, 0x0a
        /*086a*/ 	.short	(.L_232 - .L_231)
	.align		4
.L_231:
        /*086c*/ 	.word	index@(.nv.constant0._ZN3cub18CUB_300001_SM_10006detail10radix_sort29DeviceRadixSortOnesweepKernelINS1_5radix10policy_hubIiiyE10Policy1000ELNS0_9SortOrderE0EiiyiiNS1_21identity_decomposer_tEEEvPT5_SB_PT3_PKSC_PT1_PKSG_PT2_PKSK_T4_iiT6_)
        /*0870*/ 	.short	0x0380
        /*0872*/ 	.short	0x004d


	//----- nvinfo : EIATTR_SW_WAR
	.align		4
.L_232:
        /*0874*/ 	.byte	0x04, 0x36
        /*0876*/ 	.short	(.L_234 - .L_233)
.L_233:
        /*0878*/ 	.word	0x00000008
.L_234:


//--------------------- .nv.info._ZN3cub18CUB_300001_SM_10006detail10radix_sort33DeviceRadixSortExclusiveSumKernelINS1_5radix10policy_hubIiiyE10Policy1000EyEEvPT0_ --------------------------
	.section	.nv.info._ZN3cub18CUB_300001_SM_10006detail10radix_sort33DeviceRadixSortExclusiveSumKernelINS1_5radix10policy_hubIiiyE10Policy1000EyEEvPT0_,"",@"SHT_CUDA_INFO"
	.sectionflags	@""
	.align	4


	//----- nvinfo : EIATTR_CUDA_API_VERSION
	.align		4
        /*0000*/ 	.byte	0x04, 0x37
        /*0002*/ 	.short	(.L_236 - .L_235)
.L_235:
        /*0004*/ 	.word	0x00000082


	//----- nvinfo : EIATTR_KPARAM_INFO
	.align		4
.L_236:
        /*0008*/ 	.byte	0x04, 0x17
        /*000a*/ 	.short	(.L_238 - .L_237)
.L_237:
        /*000c*/ 	.word	0x00000000
        /*0010*/ 	.short	0x0000
        /*0012*/ 	.short	0x0000
        /*0014*/ 	.byte	0x00, 0xf5, 0x21, 0x00


	//----- nvinfo : EIATTR_SPARSE_MMA_MASK
	.align		4
.L_238:
        /*0018*/ 	.byte	0x03, 0x50
        /*001a*/ 	.short	0x0000


	//----- nvinfo : EIATTR_MAXREG_COUNT
	.align		4
        /*001c*/ 	.byte	0x03, 0x1b
        /*001e*/ 	.short	0x00ff


	//----- nvinfo : EIATTR_NUM_BARRIERS
	.align		4
        /*0020*/ 	.byte	0x02, 0x4c
        /*0022*/ 	.byte	0x01
	.zero		1


	//----- nvinfo : EIATTR_MERCURY_ISA_VERSION
	.align		4
        /*0024*/ 	.byte	0x03, 0x5f
        /*0026*/ 	.short	0x0101


	//----- nvinfo : EIATTR_COOP_GROUP_MASK_REGIDS
	.align		4
        /*0028*/ 	.byte	0x04, 0x29
        /*002a*/ 	.short	(.L_240 - .L_239)


	//   ....[0]....
.L_239:
        /*002c*/ 	.word	0xffffffff


	//   ....[1]....
        /*0030*/ 	.word	0xffffffff


	//   ....[2]....
        /*0034*/ 	.word	0xffffffff


	//   ....[3]....
        /*0038*/ 	.word	0xffffffff


	//   ....[4]....
        /*003c*/ 	.word	0xffffffff


	//   ....[5]....
        /*0040*/ 	.word	0xffffffff


	//   ....[6]....
        /*0044*/ 	.word	0xffffffff


	//   ....[7]....
        /*0048*/ 	.word	0xffffffff


	//   ....[8]....
        /*004c*/ 	.word	0xffffffff


	//   ....[9]....
        /*0050*/ 	.word	0xffffffff


	//   ....[10]....
        /*0054*/ 	.word	0x05000015


	//   ....[11]....
        /*0058*/ 	.word	0x05000015


	//   ....[12]....
        /*005c*/ 	.word	0x05000015


	//   ....[13]....
        /*0060*/ 	.word	0x05000015


	//   ....[14]....
        /*0064*/ 	.word	0x05000015


	//   ....[15]....
        /*0068*/ 	.word	0x05000015


	//   ....[16]....
        /*006c*/ 	.word	0x05000015


	//   ....[17]....
        /*0070*/ 	.word	0x05000015


	//   ....[18]....
        /*0074*/ 	.word	0x05000015


	//   ....[19]....
        /*0078*/ 	.word	0x05000015


	//----- nvinfo : EIATTR_COOP_GROUP_INSTR_OFFSETS
	.align		4
.L_240:
        /*007c*/ 	.byte	0x04, 0x28
        /*007e*/ 	.short	(.L_242 - .L_241)


	//   ....[0]....
.L_241:
        /*0080*/ 	.word	0x00000250


	//   ....[1]....
        /*0084*/ 	.word	0x00000260


	//   ....[2]....
        /*0088*/ 	.word	0x000002a0


	//   ....[3]....
        /*008c*/ 	.word	0x000002c0


	//   ....[4]....
        /*0090*/ 	.word	0x00000310


	//   ....[5]....
        /*0094*/ 	.word	0x00000320


	//   ....[6]....
        /*0098*/ 	.word	0x00000360


	//   ....[7]....
        /*009c*/ 	.word	0x00000380


	//   ....[8]....
        /*00a0*/ 	.word	0x000003d0


	//   ....[9]....
        /*00a4*/ 	.word	0x000003e0


	//   ....[10]....
        /*00a8*/ 	.word	0x00000660


	//   ....[11]....
        /*00ac*/ 	.word	0x000006b0


	//   ....[12]....
        /*00b0*/ 	.word	0x00000740


	//   ....[13]....
        /*00b4*/ 	.word	0x00000790


	//   ....[14]....
        /*00b8*/ 	.word	0x00000820


	//   ....[15]....
        /*00bc*/ 	.word	0x00000870


	//   ....[16]....
        /*00c0*/ 	.word	0x00000900


	//   ....[17]....
        /*00c4*/ 	.word	0x00000950


	//   ....[18]....
        /*00c8*/ 	.word	0x000009e0


	//   ....[19]....
        /*00cc*/ 	.word	0x00000a30


	//----- nvinfo : EIATTR_VRC_CTA_INIT_COUNT
	.align		4
.L_242:
        /*00d0*/ 	.byte	0x02, 0x4a
	.zero		1
	.zero		1


	//----- nvinfo : EIATTR_EXIT_INSTR_OFFSETS
	.align		4
        /*00d4*/ 	.byte	0x04, 0x1c
        /*00d6*/ 	.short	(.L_244 - .L_243)


	//   ....[0]....
.L_243:
        /*00d8*/ 	.word	0x000005d0


	//   ....[1]....
        /*00dc*/ 	.word	0x00000600


	//----- nvinfo : EIATTR_CRS_STACK_SIZE
	.align		4
.L_244:
        /*00e0*/ 	.byte	0x04, 0x1e
        /*00e2*/ 	.short	(.L_246 - .L_245)
.L_245:
        /*00e4*/ 	.word	0x00000000


	//----- nvinfo : EIATTR_CBANK_PARAM_SIZE
	.align		4
.L_246:
        /*00e8*/ 	.byte	0x03, 0x19
        /*00ea*/ 	.short	0x0008


	//----- nvinfo : EIATTR_PARAM_CBANK
	.align		4
        /*00ec*/ 	.byte	0x04, 0x0a
        /*00ee*/ 	.short	(.L_248 - .L_247)
	.align		4
.L_247:
        /*00f0*/ 	.word	index@(.nv.constant0._ZN3cub18CUB_300001_SM_10006detail10radix_sort33DeviceRadixSortExclusiveSumKernelINS1_5radix10policy_hubIiiyE10Policy1000EyEEvPT0_)
        /*00f4*/ 	.short	0x0380
        /*00f6*/ 	.short	0x0008


	//----- nvinfo : EIATTR_SW_WAR
	.align		4
.L_248:
        /*00f8*/ 	.byte	0x04, 0x36
        /*00fa*/ 	.short	(.L_250 - .L_249)
.L_249:
        /*00fc*/ 	.word	0x00000008
.L_250:


//--------------------- .nv.info._ZN3cub18CUB_300001_SM_10006detail10radix_sort30DeviceRadixSortHistogramKernelINS1_5radix10policy_hubIiiyE10Policy1000ELNS0_9SortOrderE0EiyNS1_21identity_decomposer_tEEEvPT2_PKT1_SA_iiT3_ --------------------------
	.section	.nv.info._ZN3cub18CUB_300001_SM_10006detail10radix_sort30DeviceRadixSortHistogramKernelINS1_5radix10policy_hubIiiyE10Policy1000ELNS0_9SortOrderE0EiyNS1_21identity_decomposer_tEEEvPT2_PKT1_SA_iiT3_,"",@"SHT_CUDA_INFO"
	.sectionflags	@""
	.align	4


	//----- nvinfo : EIATTR_CUDA_API_VERSION
	.align		4
        /*0000*/ 	.byte	0x04, 0x37
        /*0002*/ 	.short	(.L_252 - .L_251)
.L_251:
        /*0004*/ 	.word	0x00000082


	//----- nvinfo : EIATTR_KPARAM_INFO
	.align		4
.L_252:
        /*0008*/ 	.byte	0x04, 0x17
        /*000a*/ 	.short	(.L_254 - .L_253)
.L_253:
        /*000c*/ 	.word	0x00000000
        /*0010*/ 	.short	0x0005
        /*0012*/ 	.short	0x0020
        /*0014*/ 	.byte	0x00, 0xf0, 0x05, 0x00


	//----- nvinfo : EIATTR_KPARAM_INFO
	.align		4
.L_254:
        /*0018*/ 	.byte	0x04, 0x17
        /*001a*/ 	.short	(.L_256 - .L_255)
.L_255:
        /*001c*/ 	.word	0x00000000
        /*0020*/ 	.short	0x0004
        /*0022*/ 	.short	0x001c
        /*0024*/ 	.byte	0x00, 0xf0, 0x11, 0x00


	//----- nvinfo : EIATTR_KPARAM_INFO
	.align		4
.L_256:
        /*0028*/ 	.byte	0x04, 0x17
        /*002a*/ 	.short	(.L_258 - .L_257)
.L_257:
        /*002c*/ 	.word	0x00000000
        /*0030*/ 	.short	0x0003
        /*0032*/ 	.short	0x0018
        /*0034*/ 	.byte	0x00, 0xf0, 0x11, 0x00


	//----- nvinfo : EIATTR_KPARAM_INFO
	.align		4
.L_258:
        /*0038*/ 	.byte	0x04, 0x17
        /*003a*/ 	.short	(.L_260 - .L_259)
.L_259:
        /*003c*/ 	.word	0x00000000
        /*0040*/ 	.short	0x0002
        /*0042*/ 	.short	0x0010
        /*0044*/ 	.byte	0x00, 0xf0, 0x21, 0x00


	//----- nvinfo : EIATTR_KPARAM_INFO
	.align		4
.L_260:
        /*0048*/ 	.byte	0x04, 0x17
        /*004a*/ 	.short	(.L_262 - .L_261)
.L_261:
        /*004c*/ 	.word	0x00000000
        /*0050*/ 	.short	0x0001
        /*0052*/ 	.short	0x0008
        /*0054*/ 	.byte	0x00, 0xf5, 0x21, 0x00


	//----- nvinfo : EIATTR_KPARAM_INFO
	.align		4
.L_262:
        /*0058*/ 	.byte	0x04, 0x17
        /*005a*/ 	.short	(.L_264 - .L_263)
.L_263:
        /*005c*/ 	.word	0x00000000
        /*0060*/ 	.short	0x0000
        /*0062*/ 	.short	0x0000
        /*0064*/ 	.byte	0x00, 0xf5, 0x21, 0x00


	//----- nvinfo : EIATTR_SPARSE_MMA_MASK
	.align		4
.L_264:
        /*0068*/ 	.byte	0x03, 0x50
        /*006a*/ 	.short	0x0000


	//----- nvinfo : EIATTR_MAXREG_COUNT
	.align		4
        /*006c*/ 	.byte	0x03, 0x1b
        /*006e*/ 	.short	0x00ff


	//----- nvinfo : EIATTR_NUM_BARRIERS
	.align		4
        /*0070*/ 	.byte	0x02, 0x4c
        /*0072*/ 	.byte	0x01
	.zero		1


	//----- nvinfo : EIATTR_MERCURY_ISA_VERSION
	.align		4
        /*0074*/ 	.byte	0x03, 0x5f
        /*0076*/ 	.short	0x0101


	//----- nvinfo : EIATTR_VRC_CTA_INIT_COUNT
	.align		4
        /*0078*/ 	.byte	0x02, 0x4a
	.zero		1
	.zero		1


	//----- nvinfo : EIATTR_EXIT_INSTR_OFFSETS
	.align		4
        /*007c*/ 	.byte	0x04, 0x1c
        /*007e*/ 	.short	(.L_266 - .L_265)


	//   ....[0]....
.L_265:
        /*0080*/ 	.word	0x00000040


	//   ....[1]....
        /*0084*/ 	.word	0x00002ee0


	//----- nvinfo : EIATTR_MAX_THREADS
	.align		4
.L_266:
        /*0088*/ 	.byte	0x04, 0x05
        /*008a*/ 	.short	(.L_268 - .L_267)
.L_267:
        /*008c*/ 	.word	0x00000080
        /*0090*/ 	.word	0x00000001
        /*0094*/ 	.word	0x00000001


	//----- nvinfo : EIATTR_CRS_STACK_SIZE
	.align		4
.L_268:
        /*0098*/ 	.byte	0x04, 0x1e
        /*009a*/ 	.short	(.L_270 - .L_269)
.L_269:
        /*009c*/ 	.word	0x00000000


	//----- nvinfo : EIATTR_CBANK_PARAM_SIZE
	.align		4
.L_270:
        /*00a0*/ 	.byte	0x03, 0x19
        /*00a2*/ 	.short	0x0021


	//----- nvinfo : EIATTR_PARAM_CBANK
	.align		4
        /*00a4*/ 	.byte	0x04, 0x0a
        /*00a6*/ 	.short	(.L_272 - .L_271)
	.align		4
.L_271:
        /*00a8*/ 	.word	index@(.nv.constant0._ZN3cub18CUB_300001_SM_10006detail10radix_sort30DeviceRadixSortHistogramKernelINS1_5radix10policy_hubIiiyE10Policy1000ELNS0_9SortOrderE0EiyNS1_21identity_decomposer_tEEEvPT2_PKT1_SA_iiT3_)
        /*00ac*/ 	.short	0x0380
        /*00ae*/ 	.short	0x0021


	//----- nvinfo : EIATTR_SW_WAR
	.align		4
.L_272:
        /*00b0*/ 	.byte	0x04, 0x36
        /*00b2*/ 	.short	(.L_274 - .L_273)
.L_273:
        /*00b4*/ 	.word	0x00000008
.L_274:


//--------------------- .nv.info._ZN3cub18CUB_300001_SM_10006detail10radix_sort31DeviceRadixSortSingleTileKernelINS1_5radix10policy_hubIiiyE10Policy1000ELNS0_9SortOrderE0EiiyNS1_21identity_decomposer_tEEEvPKT1_PSA_PKT2_PSE_T3_iiT4_ --------------------------
	.section	.nv.info._ZN3cub18CUB_300001_SM_10006detail10radix_sort31DeviceRadixSortSingleTileKernelINS1_5radix10policy_hubIiiyE10Policy1000ELNS0_9SortOrderE0EiiyNS1_21identity_decomposer_tEEEvPKT1_PSA_PKT2_PSE_T3_iiT4_,"",@"SHT_CUDA_INFO"
	.sectionflags	@""
	.align	4


	//----- nvinfo : EIATTR_CUDA_API_VERSION
	.align		4
        /*0000*/ 	.byte	0x04, 0x37
        /*0002*/ 	.short	(.L_276 - .L_275)
.L_275:
        /*0004*/ 	.word	0x00000082


	//----- nvinfo : EIATTR_KPARAM_INFO
	.align		4
.L_276:
        /*0008*/ 	.byte	0x04, 0x17
        /*000a*/ 	.short	(.L_278 - .L_277)
.L_277:
        /*000c*/ 	.word	0x00000000
        /*0010*/ 	.short	0x0007
        /*0012*/ 	.short	0x0030
        /*0014*/ 	.byte	0x00, 0xf0, 0x05, 0x00


	//----- nvinfo : EIATTR_KPARAM_INFO
	.align		4
.L_278:
        /*0018*/ 	.byte	0x04, 0x17
        /*001a*/ 	.short	(.L_280 - .L_279)
.L_279:
        /*001c*/ 	.word	0x00000000
        /*0020*/ 	.short	0x0006
        /*0022*/ 	.short	0x002c
        /*0024*/ 	.byte	0x00, 0xf0, 0x11, 0x00


	//----- nvinfo : EIATTR_KPARAM_INFO
	.align		4
.L_280:
        /*0028*/ 	.byte	0x04, 0x17
        /*002a*/ 	.short	(.L_282 - .L_281)
.L_281:
        /*002c*/ 	.word	0x00000000
        /*0030*/ 	.short	0x0005
        /*0032*/ 	.short	0x0028
        /*0034*/ 	.byte	0x00, 0xf0, 0x11, 0x00


	//----- nvinfo : EIATTR_KPARAM_INFO
	.align		4
.L_282:
        /*0038*/ 	.byte	0x04, 0x17
        /*003a*/ 	.short	(.L_284 - .L_283)
.L_283:
        /*003c*/ 	.word	0x00000000
        /*0040*/ 	.short	0x0004
        /*0042*/ 	.short	0x0020
        /*0044*/ 	.byte	0x00, 0xf0, 0x21, 0x00


	//----- nvinfo : EIATTR_KPARAM_INFO
	.align		4
.L_284:
        /*0048*/ 	.byte	0x04, 0x17
        /*004a*/ 	.short	(.L_286 - .L_285)
.L_285:
        /*004c*/ 	.word	0x00000000
        /*0050*/ 	.short	0x0003
        /*0052*/ 	.short	0x0018
        /*0054*/ 	.byte	0x00, 0xf5, 0x21, 0x00


	//----- nvinfo : EIATTR_KPARAM_INFO
	.align		4
.L_286:
        /*0058*/ 	.byte	0x04, 0x17
        /*005a*/ 	.short	(.L_288 - .L_287)
.L_287:
        /*005c*/ 	.word	0x00000000
        /*0060*/ 	.short	0x0002
        /*0062*/ 	.short	0x0010
        /*0064*/ 	.byte	0x00, 0xf5, 0x21, 0x00


	//----- nvinfo : EIATTR_KPARAM_INFO
	.align		4
.L_288:
        /*0068*/ 	.byte	0x04, 0x17
        /*006a*/ 	.short	(.L_290 - .L_289)
.L_289:
        /*006c*/ 	.word	0x00000000
        /*0070*/ 	.short	0x0001
        /*0072*/ 	.short	0x0008
        /*0074*/ 	.byte	0x00, 0xf5, 0x21, 0x00


	//----- nvinfo : EIATTR_KPARAM_INFO
	.align		4
.L_290:
        /*0078*/ 	.byte	0x04, 0x17
        /*007a*/ 	.short	(.L_292 - .L_291)
.L_291:
        /*007c*/ 	.word	0x00000000
        /*0080*/ 	.short	0x0000
        /*0082*/ 	.short	0x0000
        /*0084*/ 	.byte	0x00, 0xf5, 0x21, 0x00


	//----- nvinfo : EIATTR_SPARSE_MMA_MASK
	.align		4
.L_292:
        /*0088*/ 	.byte	0x03, 0x50
        /*008a*/ 	.short	0x0000


	//----- nvinfo : EIATTR_MAXREG_COUNT
	.align		4
        /*008c*/ 	.byte	0x03, 0x1b
        /*008e*/ 	.short	0x00ff


	//----- nvinfo : EIATTR_NUM_BARRIERS
	.align		4
        /*0090*/ 	.byte	0x02, 0x4c
        /*0092*/ 	.byte	0x01
	.zero		1


	//----- nvinfo : EIATTR_MERCURY_ISA_VERSION
	.align		4
        /*0094*/ 	.byte	0x03, 0x5f
        /*0096*/ 	.short	0x0101


	//----- nvinfo : EIATTR_COOP_GROUP_MASK_REGIDS
	.align		4
        /*0098*/ 	.byte	0x04, 0x29
        /*009a*/ 	.short	(.L_294 - .L_293)


	//   ....[0]....
.L_293:
        /*009c*/ 	.word	0xffffffff


	//   ....[1]....
        /*00a0*/ 	.word	0xffffffff


	//   ....[2]....
        /*00a4*/ 	.word	0xffffffff


	//   ....[3]....
        /*00a8*/ 	.word	0xffffffff


	//   ....[4]....
        /*00ac*/ 	.word	0xffffffff


	//----- nvinfo : EIATTR_COOP_GROUP_INSTR_OFFSETS
	.align		4
.L_294:
        /*00b0*/ 	.byte	0x04, 0x28
        /*00b2*/ 	.short	(.L_296 - .L_295)


	//   ....[0]....
.L_295:
        /*00b4*/ 	.word	0x00001e20


	//   ....[1]....
        /*00b8*/ 	.word	0x00001e40


	//   ....[2]....
        /*00bc*/ 	.word	0x00001e60


	//   ....[3]....
        /*00c0*/ 	.word	0x00001e80


	//   ....[4]....
        /*00c4*/ 	.word	0x00001ea0


	//----- nvinfo : EIATTR_VRC_CTA_INIT_COUNT
	.align		4
.L_296:
        /*00c8*/ 	.byte	0x02, 0x4a
	.zero		1
	.zero		1


	//----- nvinfo : EIATTR_EXIT_INSTR_OFFSETS
	.align		4
        /*00cc*/ 	.byte	0x04, 0x1c
        /*00ce*/ 	.short	(.L_298 - .L_297)


	//   ....[0]....
.L_297:
        /*00d0*/ 	.word	0x00003bf0


	//   ....[1]....
        /*00d4*/ 	.word	0x00003c40


	//----- nvinfo : EIATTR_MAX_THREADS
	.align		4
.L_298:
        /*00d8*/ 	.byte	0x04, 0x05
        /*00da*/ 	.short	(.L_300 - .L_299)
.L_299:
        /*00dc*/ 	.word	0x00000100
        /*00e0*/ 	.word	0x00000001
        /*00e4*/ 	.word	0x00000001


	//----- nvinfo : EIATTR_CBANK_PARAM_SIZE
	.align		4
.L_300:
        /*00e8*/ 	.byte	0x03, 0x19
        /*00ea*/ 	.short	0x0031


	//----- nvinfo : EIATTR_PARAM_CBANK
	.align		4
        /*00ec*/ 	.byte	0x04, 0x0a
        /*00ee*/ 	.short	(.L_302 - .L_301)
	.align		4
.L_301:
        /*00f0*/ 	.word	index@(.nv.constant0._ZN3cub18CUB_300001_SM_10006detail10radix_sort31DeviceRadixSortSingleTileKernelINS1_5radix10policy_hubIiiyE10Policy1000ELNS0_9SortOrderE0EiiyNS1_21identity_decomposer_tEEEvPKT1_PSA_PKT2_PSE_T3_iiT4_)
        /*00f4*/ 	.short	0x0380
        /*00f6*/ 	.short	0x0031


	//----- nvinfo : EIATTR_SW_WAR
	.align		4
.L_302:
        /*00f8*/ 	.byte	0x04, 0x36
        /*00fa*/ 	.short	(.L_304 - .L_303)
.L_303:
        /*00fc*/ 	.word	0x00000008
.L_304:


//--------------------- .nv.info._ZN3cub18CUB_300001_SM_10006detail10radix_sort29DeviceRadixSortOnesweepKernelINS1_5radix10policy_hubIiN4cuda3std3__45tupleIJiiEEEyE10Policy1000ELNS0_9SortOrderE0EiSA_yiiNS1_21identity_decomposer_tEEEvPT5_SG_PT3_PKSH_PT1_PKSL_PT2_PKSP_T4_iiT6_ --------------------------
	.section	.nv.info._ZN3cub18CUB_300001_SM_10006detail10radix_sort29DeviceRadixSortOnesweepKernelINS1_5radix10policy_hubIiN4cuda3std3__45tupleIJiiEEEyE10Policy1000ELNS0_9SortOrderE0EiSA_yiiNS1_21identity_decomposer_tEEEvPT5_SG_PT3_PKSH_PT1_PKSL_PT2_PKSP_T4_iiT6_,"",@"SHT_CUDA_INFO"
	.sectionflags	@""
	.align	4


	//----- nvinfo : EIATTR_CUDA_API_VERSION
	.align		4
        /*0000*/ 	.byte	0x04, 0x37
        /*0002*/ 	.short	(.L_306 - .L_305)
.L_305:
        /*0004*/ 	.word	0x00000082


	//----- nvinfo : EIATTR_KPARAM_INFO
	.align		4
.L_306:
        /*0008*/ 	.byte	0x04, 0x17
        /*000a*/ 	.short	(.L_308 - .L_307)
.L_307:
        /*000c*/ 	.word	0x00000000
        /*0010*/ 	.short	0x000b
        /*0012*/ 	.short	0x004c
        /*0014*/ 	.byte	0x00, 0xf0, 0x05, 0x00


	//----- nvinfo : EIATTR_KPARAM_INFO
	.align		4
.L_308:
        /*0018*/ 	.byte	0x04, 0x17
        /*001a*/ 	.short	(.L_310 - .L_309)
.L_309:
        /*001c*/ 	.word	0x00000000
        /*0020*/ 	.short	0x000a
        /*0022*/ 	.short	0x0048
        /*0024*/ 	.byte	0x00, 0xf0, 0x11, 0x00


	//----- nvinfo : EIATTR_KPARAM_INFO
	.align		4
.L_310:
        /*0028*/ 	.byte	0x04, 0x17
        /*002a*/ 	.short	(.L_312 - .L_311)
.L_311:
        /*002c*/ 	.word	0x00000000
        /*0030*/ 	.short	0x0009
        /*0032*/ 	.short	0x0044
        /*0034*/ 	.byte	0x00, 0xf0, 0x11, 0x00


	//----- nvinfo : EIATTR_KPARAM_INFO
	.align		4
.L_312:
        /*0038*/ 	.byte	0x04, 0x17
        /*003a*/ 	.short	(.L_314 - .L_313)
.L_313:
        /*003c*/ 	.word	0x00000000
        /*0040*/ 	.short	0x0008
        /*0042*/ 	.short	0x0040
        /*0044*/ 	.byte	0x00, 0xf0, 0x11, 0x00


	//----- nvinfo : EIATTR_KPARAM_INFO
	.align		4
.L_314:
        /*0048*/ 	.byte	0x04, 0x17
        /*004a*/ 	.short	(.L_316 - .L_315)
.L_315:
        /*004c*/ 	.word	0x00000000
        /*0050*/ 	.short	0x0007
        /*0052*/ 	.short	0x0038
        /*0054*/ 	.byte	0x00, 0xf5, 0x21, 0x00


	//----- nvinfo : EIATTR_KPARAM_INFO
	.align		4
.L_316:
        /*0058*/ 	.byte	0x04, 0x17
        /*005a*/ 	.short	(.L_318 - .L_317)
.L_317:
        /*005c*/ 	.word	0x00000000
        /*0060*/ 	.short	0x0006
        /*0062*/ 	.short	0x0030
        /*0064*/ 	.byte	0x00, 0xf5, 0x21, 0x00


	//----- nvinfo : EIATTR_KPARAM_INFO
	.align		4
.L_318:
        /*0068*/ 	.byte	0x04, 0x17
        /*006a*/ 	.short	(.L_320 - .L_319)
.L_319:
        /*006c*/ 	.word	0x00000000
        /*0070*/ 	.short	0x0005
        /*0072*/ 	.short	0x0028
        /*0074*/ 	.byte	0x00, 0xf5, 0x21, 0x00


	//----- nvinfo : EIATTR_KPARAM_INFO
	.align		4
.L_320:
        /*0078*/ 	.byte	0x04, 0x17
        /*007a*/ 	.short	(.L_322 - .L_321)
.L_321:
        /*007c*/ 	.word	0x00000000
        /*0080*/ 	.short	0x0004
        /*0082*/ 	.short	0x0020
        /*0084*/ 	.byte	0x00, 0xf5, 0x21, 0x00


	//----- nvinfo : EIATTR_KPARAM_INFO
	.align		4
.L_322:
        /*0088*/ 	.byte	0x04, 0x17
        /*008a*/ 	.short	(.L_324 - .L_323)
.L_323:
        /*008c*/ 	.word	0x00000000
        /*0090*/ 	.short	0x0003
        /*0092*/ 	.short	0x0018
        /*0094*/ 	.byte	0x00, 0xf5, 0x21, 0x00


	//----- nvinfo : EIATTR_KPARAM_INFO
	.align		4
.L_324:
        /*0098*/ 	.byte	0x04, 0x17
        /*009a*/ 	.short	(.L_326 - .L_325)
.L_325:
        /*009c*/ 	.word	0x00000000
        /*00a0*/ 	.short	0x0002
        /*00a2*/ 	.short	0x0010
        /*00a4*/ 	.byte	0x00, 0xf5, 0x21, 0x00


	//----- nvinfo : EIATTR_KPARAM_INFO
	.align		4
.L_326:
        /*00a8*/ 	.byte	0x04, 0x17
        /*00aa*/ 	.short	(.L_328 - .L_327)
.L_327:
        /*00ac*/ 	.word	0x00000000
        /*00b0*/ 	.short	0x0001
        /*00b2*/ 	.short	0x0008
        /*00b4*/ 	.byte	0x00, 0xf5, 0x21, 0x00


	//----- nvinfo : EIATTR_KPARAM_INFO
	.align		4
.L_328:
        /*00b8*/ 	.byte	0x04, 0x17
        /*00ba*/ 	.short	(.L_330 - .L_329)
.L_329:
        /*00bc*/ 	.word	0x00000000
        /*00c0*/ 	.short	0x0000
        /*00c2*/ 	.short	0x0000
        /*00c4*/ 	.byte	0x00, 0xf5, 0x21, 0x00


	//----- nvinfo : EIATTR_SPARSE_MMA_MASK
	.align		4
.L_330:
        /*00c8*/ 	.byte	0x03, 0x50
        /*00ca*/ 	.short	0x0000


	//----- nvinfo : EIATTR_MAXREG_COUNT
	.align		4
        /*00cc*/ 	.byte	0x03, 0x1b
        /*00ce*/ 	.short	0x00a8


	//----- nvinfo : EIATTR_NUM_BARRIERS
	.align		4
        /*00d0*/ 	.byte	0x02, 0x4c
        /*00d2*/ 	.byte	0x01
	.zero		1


	//----- nvinfo : EIATTR_MERCURY_ISA_VERSION
	.align		4
        /*00d4*/ 	.byte	0x03, 0x5f
        /*00d6*/ 	.short	0x0101


	//----- nvinfo : EIATTR_COOP_GROUP_MASK_REGIDS
	.align		4
        /*00d8*/ 	.byte	0x04, 0x29
        /*00da*/ 	.short	(.L_332 - .L_331)


	//   ....[0]....
.L_331:
        /*00dc*/ 	.word	0xffffffff


	//   ....[1]....
        /*00e0*/ 	.word	0x0500000c


	//   ....[2]....
        /*00e4*/ 	.word	0xffffffff


	//   ....[3]....
        /*00e8*/ 	.word	0xffffffff


	//   ....[4]....
        /*00ec*/ 	.word	0xffffffff


	//   ....[5]....
        /*00f0*/ 	.word	0xffffffff


	//   ....[6]....
        /*00f4*/ 	.word	0xffffffff


	//   ....[7]....
        /*00f8*/ 	.word	0xffffffff


	//   ....[8]....
        /*00fc*/ 	.word	0xffffffff


	//   ....[9]....
        /*0100*/ 	.word	0xffffffff


	//   ....[10]....
        /*0104*/ 	.word	0xffffffff


	//   ....[11]....
        /*0108*/ 	.word	0xffffffff


	//   ....[12]....
        /*010c*/ 	.word	0xffffffff


	//   ....[13]....
        /*0110*/ 	.word	0xffffffff


	//   ....[14]....
        /*0114*/ 	.word	0xffffffff


	//   ....[15]....
        /*0118*/ 	.word	0xffffffff


	//   ....[16]....
        /*011c*/ 	.word	0xffffffff


	//   ....[17]....
        /*0120*/ 	.word	0xffffffff


	//   ....[18]....
        /*0124*/ 	.word	0xffffffff


	//   ....[19]....
        /*0128*/ 	.word	0xffffffff


	//   ....[20]....
        /*012c*/ 	.word	0xffffffff


	//   ....[21]....
        /*0130*/ 	.word	0xffffffff


	//   ....[22]....
        /*0134*/ 	.word	0xffffffff


	//   ....[23]....
        /*0138*/ 	.word	0xffffffff


	//   ....[24]....
        /*013c*/ 	.word	0xffffffff


	//   ....[25]....
        /*0140*/ 	.word	0xffffffff


	//   ....[26]....
        /*0144*/ 	.word	0xffffffff


	//   ....[27]....
        /*0148*/ 	.word	0xffffffff


	//   ....[28]....
        /*014c*/ 	.word	0xffffffff


	//   ....[29]....
        /*0150*/ 	.word	0xffffffff


	//   ....[30]....
        /*0154*/ 	.word	0xffffffff


	//   ....[31]....
        /*0158*/ 	.word	0xffffffff


	//   ....[32]....
        /*015c*/ 	.word	0xffffffff


	//   ....[33]....
        /*0160*/ 	.word	0xffffffff


	//   ....[34]....
        /*0164*/ 	.word	0xffffffff


	//   ....[35]....
        /*0168*/ 	.word	0xffffffff


	//   ....[36]....
        /*016c*/ 	.word	0xffffffff


	//   ....[37]....
        /*0170*/ 	.word	0xffffffff


	//   ....[38]....
        /*0174*/ 	.word	0xffffffff


	//   ....[39]....
        /*0178*/ 	.word	0xffffffff


	//   ....[40]....
        /*017c*/ 	.word	0xffffffff


	//   ....[41]....
        /*0180*/ 	.word	0xffffffff


	//   ....[42]....
        /*0184*/ 	.word	0xffffffff


	//   ....[43]....
        /*0188*/ 	.word	0xffffffff


	//   ....[44]....
        /*018c*/ 	.word	0xffffffff


	//   ....[45]....
        /*0190*/ 	.word	0xffffffff


	//   ....[46]....
        /*0194*/ 	.word	0xffffffff


	//   ....[47]....
        /*0198*/ 	.word	0xffffffff


	//   ....[48]....
        /*019c*/ 	.word	0xffffffff


	//   ....[49]....
        /*01a0*/ 	.word	0xffffffff


	//   ....[50]....
        /*01a4*/ 	.word	0xffffffff


	//   ....[51]....
        /*01a8*/ 	.word	0xffffffff


	//   ....[52]....
        /*01ac*/ 	.word	0xffffffff


	//   ....[53]....
        /*01b0*/ 	.word	0xffffffff


	//   ....[54]....
        /*01b4*/ 	.word	0xffffffff


	//   ....[55]....
        /*01b8*/ 	.word	0xffffffff


	//   ....[56]....
        /*01bc*/ 	.word	0xffffffff


	//   ....[57]....
        /*01c0*/ 	.word	0xffffffff


	//   ....[58]....
        /*01c4*/ 	.word	0xffffffff


	//   ....[59]....
        /*01c8*/ 	.word	0xffffffff


	//   ....[60]....
        /*01cc*/ 	.word	0xffffffff


	//   ....[61]....
        /*01d0*/ 	.word	0xffffffff


	//   ....[62]....
        /*01d4*/ 	.word	0xffffffff


	//   ....[63]....
        /*01d8*/ 	.word	0xffffffff


	//   ....[64]....
        /*01dc*/ 	.word	0xffffffff


	//   ....[65]....
        /*01e0*/ 	.word	0xffffffff


	//   ....[66]....
        /*01e4*/ 	.word	0xffffffff


	//   ....[67]....
        /*01e8*/ 	.word	0xffffffff


	//   ....[68]....
        /*01ec*/ 	.word	0xffffffff


	//   ....[69]....
        /*01f0*/ 	.word	0xffffffff


	//   ....[70]....
        /*01f4*/ 	.word	0xffffffff


	//   ....[71]....
        /*01f8*/ 	.word	0xffffffff


	//   ....[72]....
        /*01fc*/ 	.word	0xffffffff


	//   ....[73]....
        /*0200*/ 	.word	0xffffffff


	//   ....[74]....
        /*0204*/ 	.word	0xffffffff


	//   ....[75]....
        /*0208*/ 	.word	0xffffffff


	//   ....[76]....
        /*020c*/ 	.word	0xffffffff


	//   ....[77]....
        /*0210*/ 	.word	0xffffffff


	//   ....[78]....
        /*0214*/ 	.word	0xffffffff


	//   ....[79]....
        /*0218*/ 	.word	0xffffffff


	//   ....[80]....
        /*021c*/ 	.word	0xffffffff


	//   ....[81]....
        /*0220*/ 	.word	0xffffffff


	//   ....[82]....
        /*0224*/ 	.word	0xffffffff


	//   ....[83]....
        /*0228*/ 	.word	0xffffffff


	//   ....[84]....
        /*022c*/ 	.word	0xffffffff


	//   ....[85]....
        /*0230*/ 	.word	0xffffffff


	//   ....[86]....
        /*0234*/ 	.word	0xffffffff


	//   ....[87]....
        /*0238*/ 	.word	0xffffffff


	//   ....[88]....
        /*023c*/ 	.word	0xffffffff


	//   ....[89]....
        /*0240*/ 	.word	0xffffffff


	//   ....[90]....
        /*0244*/ 	.word	0xffffffff


	//   ....[91]....
        /*0248*/ 	.word	0xffffffff


	//   ....[92]....
        /*024c*/ 	.word	0xffffffff


	//   ....[93]....
        /*0250*/ 	.word	0xffffffff


	//   ....[94]....
        /*0254*/ 	.word	0xffffffff


	//   ....[95]....
        /*0258*/ 	.word	0xffffffff


	//   ....[96]....
        /*025c*/ 	.word	0xffffffff


	//   ....[97]....
        /*0260*/ 	.word	0xffffffff


	//   ....[98]....
        /*0264*/ 	.word	0xffffffff


	//   ....[99]....
        /*0268*/ 	.word	0xffffffff


	//   ....[100]....
        /*026c*/ 	.word	0xffffffff


	//   ....[101]....
        /*0270*/ 	.word	0xffffffff


	//   ....[102]....
        /*0274*/ 	.word	0xffffffff


	//   ....[103]....
        /*0278*/ 	.word	0xffffffff


	//   ....[104]....
        /*027c*/ 	.word	0xffffffff


	//   ....[105]....
        /*0280*/ 	.word	0xffffffff


	//   ....[106]....
        /*0284*/ 	.word	0xffffffff


	//   ....[107]....
        /*0288*/ 	.word	0xffffffff


	//   ....[108]....
        /*028c*/ 	.word	0xffffffff


	//   ....[109]....
        /*0290*/ 	.word	0xffffffff


	//   ....[110]....
        /*0294*/ 	.word	0xffffffff


	//   ....[111]....
        /*0298*/ 	.word	0xffffffff


	//   ....[112]....
        /*029c*/ 	.word	0xffffffff


	//   ....[113]....
        /*02a0*/ 	.word	0xffffffff


	//   ....[114]....
        /*02a4*/ 	.word	0xffffffff


	//   ....[115]....
        /*02a8*/ 	.word	0xffffffff


	//   ....[116]....
        /*02ac*/ 	.word	0xffffffff


	//   ....[117]....
        /*02b0*/ 	.word	0xffffffff


	//   ....[118]....
        /*02b4*/ 	.word	0xffffffff


	//   ....[119]....
        /*02b8*/ 	.word	0xffffffff


	//   ....[120]....
        /*02bc*/ 	.word	0xffffffff


	//   ....[121]....
        /*02c0*/ 	.word	0xffffffff


	//   ....[122]....
        /*02c4*/ 	.word	0xffffffff


	//   ....[123]....
        /*02c8*/ 	.word	0xffffffff


	//   ....[124]....
        /*02cc*/ 	.word	0xffffffff


	//   ....[125]....
        /*02d0*/ 	.word	0xffffffff


	//   ....[126]....
        /*02d4*/ 	.word	0xffffffff


	//   ....[127]....
        /*02d8*/ 	.word	0xffffffff


	//   ....[128]....
        /*02dc*/ 	.word	0xffffffff


	//   ....[129]....
        /*02e0*/ 	.word	0xffffffff


	//   ....[130]....
        /*02e4*/ 	.word	0xffffffff


	//   ....[131]....
        /*02e8*/ 	.word	0xffffffff


	//   ....[132]....
        /*02ec*/ 	.word	0xffffffff


	//   ....[133]....
        /*02f0*/ 	.word	0x05000020


	//   ....[134]....
        /*02f4*/ 	.word	0xffffffff


	//   ....[135]....
        /*02f8*/ 	.word	0xffffffff


	//   ....[136]....
        /*02fc*/ 	.word	0xffffffff


	//   ....[137]....
        /*0300*/ 	.word	0xffffffff


	//   ....[138]....
        /*0304*/ 	.word	0xffffffff


	//   ....[139]....
        /*0308*/ 	.word	0xffffffff


	//   ....[140]....
        /*030c*/ 	.word	0xffffffff


	//   ....[141]....
        /*0310*/ 	.word	0xffffffff


	//   ....[142]....
        /*0314*/ 	.word	0xffffffff


	//   ....[143]....
        /*0318*/ 	.word	0xffffffff


	//   ....[144]....
        /*031c*/ 	.word	0xffffffff


	//   ....[145]....
        /*0320*/ 	.word	0xffffffff


	//   ....[146]....
        /*0324*/ 	.word	0xffffffff


	//   ....[147]....
        /*0328*/ 	.word	0xffffffff


	//   ....[148]....
        /*032c*/ 	.word	0xffffffff


	//   ....[149]....
        /*0330*/ 	.word	0xffffffff


	//   ....[150]....
        /*0334*/ 	.word	0xffffffff


	//   ....[151]....
        /*0338*/ 	.word	0xffffffff


	//   ....[152]....
        /*033c*/ 	.word	0xffffffff


	//   ....[153]....
        /*0340*/ 	.word	0xffffffff


	//   ....[154]....
        /*0344*/ 	.word	0xffffffff


	//   ....[155]....
        /*0348*/ 	.word	0xffffffff


	//   ....[156]....
        /*034c*/ 	.word	0xffffffff


	//   ....[157]....
        /*0350*/ 	.word	0xffffffff


	//   ....[158]....
        /*0354*/ 	.word	0xffffffff


	//   ....[159]....
        /*0358*/ 	.word	0xffffffff


	//   ....[160]....
        /*035c*/ 	.word	0xffffffff


	//   ....[161]....
        /*0360*/ 	.word	0xffffffff


	//   ....[162]....
        /*0364*/ 	.word	0xffffffff


	//   ....[163]....
        /*0368*/ 	.word	0xffffffff


	//   ....[164]....
        /*036c*/ 	.word	0xffffffff


	//   ....[165]....
        /*0370*/ 	.word	0xffffffff


	//   ....[166]....
        /*0374*/ 	.word	0xffffffff


	//   ....[167]....
        /*0378*/ 	.word	0xffffffff


	//   ....[168]....
        /*037c*/ 	.word	0xffffffff


	//   ....[169]....
        /*0380*/ 	.word	0xffffffff


	//   ....[170]....
        /*0384*/ 	.word	0xffffffff


	//   ....[171]....
        /*0388*/ 	.word	0xffffffff


	//   ....[172]....
        /*038c*/ 	.word	0xffffffff


	//   ....[173]....
        /*0390*/ 	.word	0xffffffff


	//   ....[174]....
        /*0394*/ 	.word	0xffffffff


	//   ....[175]....
        /*0398*/ 	.word	0xffffffff


	//   ....[176]....
        /*039c*/ 	.word	0xffffffff


	//   ....[177]....
        /*03a0*/ 	.word	0xffffffff


	//   ....[178]....
        /*03a4*/ 	.word	0xffffffff


	//   ....[179]....
        /*03a8*/ 	.word	0xffffffff


	//   ....[180]....
        /*03ac*/ 	.word	0xffffffff


	//   ....[181]....
        /*03b0*/ 	.word	0xffffffff


	//   ....[182]....
        /*03b4*/ 	.word	0xffffffff


	//   ....[183]....
        /*03b8*/ 	.word	0xffffffff


	//   ....[184]....
        /*03bc*/ 	.word	0xffffffff


	//   ....[185]....
        /*03c0*/ 	.word	0xffffffff


	//   ....[186]....
        /*03c4*/ 	.word	0xffffffff


	//   ....[187]....
        /*03c8*/ 	.word	0xffffffff


	//   ....[188]....
        /*03cc*/ 	.word	0xffffffff


	//   ....[189]....
        /*03d0*/ 	.word	0xffffffff


	//   ....[190]....
        /*03d4*/ 	.word	0x0500003b


	//   ....[191]....
        /*03d8*/ 	.word	0x0500003b


	//   ....[192]....
        /*03dc*/ 	.word	0x0500003b


	//   ....[193]....
        /*03e0*/ 	.word	0x0500003b


	//   ....[194]....
        /*03e4*/ 	.word	0x0500003b


	//----- nvinfo : EIATTR_COOP_GROUP_INSTR_OFFSETS
	.align		4
.L_332:
        /*03e8*/ 	.byte	0x04, 0x28
        /*03ea*/ 	.short	(.L_334 - .L_333)


	//   ....[0]....
.L_333:
        /*03ec*/ 	.word	0x00000e20


	//   ....[1]....
        /*03f0*/ 	.word	0x00001650


	//   ....[2]....
        /*03f4*/ 	.word	0x00002b70


	//   ....[3]....
        /*03f8*/ 	.word	0x00002b90


	//   ....[4]....
        /*03fc*/ 	.word	0x00002bb0


	//   ....[5]....
        /*0400*/ 	.word	0x00002bd0


	//   ....[6]....
        /*0404*/ 	.word	0x00002bf0


	//   ....[7]....
        /*0408*/ 	.word	0x00003080


	//   ....[8]....
        /*040c*/ 	.word	0x00003090


	//   ....[9]....
        /*0410*/ 	.word	0x000030b0


	//   ....[10]....
        /*0414*/ 	.word	0x000030d0


	//   ....[11]....
        /*0418*/ 	.word	0x00003120


	//   ....[12]....
        /*041c*/ 	.word	0x00003150


	//   ....[13]....
        /*0420*/ 	.word	0x00003190


	//   ....[14]....
        /*0424*/ 	.word	0x000031b0


	//   ....[15]....
        /*0428*/ 	.word	0x000032b0


	//   ....[16]....
        /*042c*/ 	.word	0x000032c0


	//   ....[17]....
        /*0430*/ 	.word	0x000032e0


	//   ....[18]....
        /*0434*/ 	.word	0x00003320


	//   ....[19]....
        /*0438*/ 	.word	0x00003350


	//   ....[20]....
        /*043c*/ 	.word	0x00003390


	//   ....[21]....
        /*0440*/ 	.word	0x000033b0


	//   ....[22]....
        /*0444*/ 	.word	0x000033d0


	//   ....[23]....
        /*0448*/ 	.word	0x00003410


	//   ....[24]....
        /*044c*/ 	.word	0x000034f0


	//   ....[25]....
        /*0450*/ 	.word	0x00003500


	//   ....[26]....
        /*0454*/ 	.word	0x00003520


	//   ....[27]....
        /*0458*/ 	.word	0x00003560


	//   ....[28]....
        /*045c*/ 	.word	0x00003590


	//   ....[29]....
        /*0460*/ 	.word	0x000035d0


	//   ....[30]....
        /*0464*/ 	.word	0x000035f0


	//   ....[31]....
        /*0468*/ 	.word	0x00003610


	//   ....[32]....
        /*046c*/ 	.word	0x00003650


	//   ....[33]....
        /*0470*/ 	.word	0x00003740


	//   ....[34]....
        /*0474*/ 	.word	0x00003750


	//   ....[35]....
        /*0478*/ 	.word	0x00003770


	//   ....[36]....
        /*047c*/ 	.word	0x000037b0


	//   ....[37]....
        /*0480*/ 	.word	0x000037e0


	//   ....[38]....
        /*0484*/ 	.word	0x00003820


	//   ....[39]....
        /*0488*/ 	.word	0x00003840


	//   ....[40]....
        /*048c*/ 	.word	0x00003860


	//   ....[41]....
        /*0490*/ 	.word	0x000038a0


	//   ....[42]....
        /*0494*/ 	.word	0x00003970


	//   ....[43]....
        /*0498*/ 	.word	0x00003980


	//   ....[44]....
        /*049c*/ 	.word	0x000039a0


	//   ....[45]....
        /*04a0*/ 	.word	0x000039e0


	//   ....[46]....
        /*04a4*/ 	.word	0x00003a10


	//   ....[47]....
        /*04a8*/ 	.word	0x00003a50


	//   ....[48]....
        /*04ac*/ 	.word	0x00003a70


	//   ....[49]....
        /*04b0*/ 	.word	0x00003a90


	//   ....[50]....
        /*04b4*/ 	.word	0x00003ad0


	//   ....[51]....
        /*04b8*/ 	.word	0x00003bb0


	//   ....[52]....
        /*04bc*/ 	.word	0x00003bc0


	//   ....[53]....
        /*04c0*/ 	.word	0x00003be0


	//   ....[54]....
        /*04c4*/ 	.word	0x00003c20


	//   ....[55]....
        /*04c8*/ 	.word	0x00003c50


	//   ....[56]....
        /*04cc*/ 	.word	0x00003c90


	//   ....[57]....
        /*04d0*/ 	.word	0x00003cb0


	//   ....[58]....
        /*04d4*/ 	.word	0x00003cd0


	//   ....[59]....
        /*04d8*/ 	.word	0x00003d10


	//   ....[60]....
        /*04dc*/ 	.word	0x00003e00


	//   ....[61]....
        /*04e0*/ 	.word	0x00003e10


	//   ....[62]....
        /*04e4*/ 	.word	0x00003e30


	//   ....[63]....
        /*04e8*/ 	.word	0x00003e70


	//   ....[64]....
        /*04ec*/ 	.word	0x00003ea0


	//   ....[65]....
        /*04f0*/ 	.word	0x00003ee0


	//   ....[66]....
        /*04f4*/ 	.word	0x00003f00


	//   ....[67]....
        /*04f8*/ 	.word	0x00003f20


	//   ....[68]....
        /*04fc*/ 	.word	0x00003f70


	//   ....[69]....
        /*0500*/ 	.word	0x00004020


	//   ....[70]....
        /*0504*/ 	.word	0x00004050


	//   ....[71]....
        /*0508*/ 	.word	0x00004060


	//   ....[72]....
        /*050c*/ 	.word	0x00004080


	//   ....[73]....
        /*0510*/ 	.word	0x000040c0


	//   ....[74]....
        /*0514*/ 	.word	0x000040f0


	//   ....[75]....
        /*0518*/ 	.word	0x00004130


	//   ....[76]....
        /*051c*/ 	.word	0x00004150


	//   ....[77]....
        /*0520*/ 	.word	0x00004170


	//   ....[78]....
        /*0524*/ 	.word	0x00004280


	//   ....[79]....
        /*0528*/ 	.word	0x00004290


	//   ....[80]....
        /*052c*/ 	.word	0x000042b0


	//   ....[81]....
        /*0530*/ 	.word	0x000042f0


	//   ....[82]....
        /*0534*/ 	.word	0x00004320


	//   ....[83]....
        /*0538*/ 	.word	0x00004360


	//   ....[84]....
        /*053c*/ 	.word	0x00004380


	//   ....[85]....
        /*0540*/ 	.word	0x000043a0


	//   ....[86]....
        /*0544*/ 	.word	0x000043f0


	//   ....[87]....
        /*0548*/ 	.word	0x000044a0


	//   ....[88]....
        /*054c*/ 	.word	0x000044c0


	//   ....[89]....
        /*0550*/ 	.word	0x000044d0


	//   ....[90]....
        /*0554*/ 	.word	0x00004500


	//   ....[91]....
        /*0558*/ 	.word	0x00004520


	//   ....[92]....
        /*055c*/ 	.word	0x00004570


	//   ....[93]....
        /*0560*/ 	.word	0x00004590


	//   ....[94]....
        /*0564*/ 	.word	0x000045d0


	//   ....[95]....
        /*0568*/ 	.word	0x000045f0


	//   ....[96]....
        /*056c*/ 	.word	0x00004700


	//   ....[97]....
        /*0570*/ 	.word	0x00004710


	//   ....[98]....
        /*0574*/ 	.word	0x00004740


	//   ....[99]....
        /*0578*/ 	.word	0x00004770


	//   ....[100]....
        /*057c*/ 	.word	0x000047c0


	//   ....[101]....
        /*0580*/ 	.word	0x000047d0


	//   ....[102]....
        /*0584*/ 	.word	0x00004810


	//   ....[103]....
        /*0588*/ 	.word	0x00004840


	//   ....[104]....
        /*058c*/ 	.word	0x00004880


	//   ....[105]....
        /*0590*/ 	.word	0x00004920


	//   ....[106]....
        /*0594*/ 	.word	0x00004950


	//   ....[107]....
        /*0598*/ 	.word	0x00004960


	//   ....[108]....
        /*059c*/ 	.word	0x000049b0


	//   ....[109]....
        /*05a0*/ 	.word	0x000049e0


	//   ....[110]....
        /*05a4*/ 	.word	0x00004a10


	//   ....[111]....
        /*05a8*/ 	.word	0x00004a40


	//   ....[112]....
        /*05ac*/ 	.word	0x00004a70


	//   ....[113]....
        /*05b0*/ 	.word	0x00004aa0


	//   ....[114]....
        /*05b4*/ 	.word	0x00004b60


	//   ....[115]....
        /*05b8*/ 	.word	0x00004b90


	//   ....[116]....
        /*05bc*/ 	.word	0x00004ba0


	//   ....[117]....
        /*05c0*/ 	.word	0x00004bf0


	//   ....[118]....
        /*05c4*/ 	.word	0x00004c20


	//   ....[119]....
        /*05c8*/ 	.word	0x00004c50


	//   ....[120]....
        /*05cc*/ 	.word	0x00004c80


	//   ....[121]....
        /*05d0*/ 	.word	0x00004cb0


	//   ....[122]....
        /*05d4*/ 	.word	0x00004ce0


	//   ....[123]....
        /*05d8*/ 	.word	0x00004da0


	//   ....[124]....
        /*05dc*/ 	.word	0x00004dd0


	//   ....[125]....
        /*05e0*/ 	.word	0x00004de0


	//   ....[126]....
        /*05e4*/ 	.word	0x00004e30


	//   ....[127]....
        /*05e8*/ 	.word	0x00004e60


	//   ....[128]....
        /*05ec*/ 	.word	0x00004e90


	//   ....[129]....
        /*05f0*/ 	.word	0x00004ec0


	//   ....[130]....
        /*05f4*/ 	.word	0x00004ef0


	//   ....[131]....
        /*05f8*/ 	.word	0x00004f20


	//   ....[132]....
        /*05fc*/ 	.word	0x00004fd0


	//   ....[133]....
        /*0600*/ 	.word	0x00005490


	//   ....[134]....
        /*0604*/ 	.word	0x00005760


	//   ....[135]....
        /*0608*/ 	.word	0x00005820


	//   ....[136]....
        /*060c*/ 	.word	0x000058e0


	//   ....[137]....
        /*0610*/ 	.word	0x000059a0


	//   ....[138]....
        /*0614*/ 	.word	0x00005a60


	//   ....[139]....
        /*0618*/ 	.word	0x00005b20


	//   ....[140]....
        /*061c*/ 	.word	0x00005be0


	//   ....[141]....
        /*0620*/ 	.word	0x00005ca0


	//   ....[142]....
        /*0624*/ 	.word	0x00005d60


	//   ....[143]....
        /*0628*/ 	.word	0x00005e20


	//   ....[144]....
        /*062c*/ 	.word	0x00005ee0


	//   ....[145]....
        /*0630*/ 	.word	0x00005fa0


	//   ....[146]....
        /*0634*/ 	.word	0x00006060


	//   ....[147]....
        /*0638*/ 	.word	0x00006120


	//   ....[148]....
        /*063c*/ 	.word	0x00006340


	//   ....[149]....
        /*0640*/ 	.word	0x000064a0


	//   ....[150]....
        /*0644*/ 	.word	0x00006600


	//   ....[151]....
        /*0648*/ 	.word	0x00006760


	//   ....[152]....
        /*064c*/ 	.word	0x000068c0


	//   ....[153]....
        /*0650*/ 	.word	0x00006a20


	//   ....[154]....
        /*0654*/ 	.word	0x00006b80


	//   ....[155]....
        /*0658*/ 	.word	0x00006ce0


	//   ....[156]....
        /*065c*/ 	.word	0x00006e30


	//   ....[157]....
        /*0660*/ 	.word	0x00006f70


	//   ....[158]....
        /*0664*/ 	.word	0x000070b0


	//   ....[159]....
        /*0668*/ 	.word	0x000071f0


	//   ....[160]....
        /*066c*/ 	.word	0x00007330


	//   ....[161]....
        /*0670*/ 	.word	0x00007470


	//   ....[162]....
        /*0674*/ 	.word	0x000081e0


	//   ....[163]....
        /*0678*/ 	.word	0x00008270


	//   ....[164]....
        /*067c*/ 	.word	0x00008300


	//   ....[165]....
        /*0680*/ 	.word	0x00008390


	//   ....[166]....
        /*0684*/ 	.word	0x00008420


	//   ....[167]....
        /*0688*/ 	.word	0x000084b0


	//   ....[168]....
        /*068c*/ 	.word	0x00008540


	//   ....[169]....
        /*0690*/ 	.word	0x000085d0


	//   ....[170]....
        /*0694*/ 	.word	0x00008660


	//   ....[171]....
        /*0698*/ 	.word	0x000086f0


	//   ....[172]....
        /*069c*/ 	.word	0x00008780


	//   ....[173]....
        /*06a0*/ 	.word	0x00008810


	//   ....[174]....
        /*06a4*/ 	.word	0x000088a0


	//   ....[175]....
        /*06a8*/ 	.word	0x00008930


	//   ....[176]....
        /*06ac*/ 	.word	0x00008b20


	//   ....[177]....
        /*06b0*/ 	.word	0x00008c30


	//   ....[178]....
        /*06b4*/ 	.word	0x00008d40


	//   ....[179]....
        /*06b8*/ 	.word	0x00008e50


	//   ....[180]....
        /*06bc*/ 	.word	0x00008f60


	//   ....[181]....
        /*06c0*/ 	.word	0x00009070


	//   ....[182]....
        /*06c4*/ 	.word	0x00009180


	//   ....[183]....
        /*06c8*/ 	.word	0x00009280


	//   ....[184]....
        /*06cc*/ 	.word	0x00009370


	//   ....[185]....
        /*06d0*/ 	.word	0x00009460


	//   ....[186]....
        /*06d4*/ 	.word	0x00009550


	//   ....[187]....
        /*06d8*/ 	.word	0x00009640


	//   ....[188]....
        /*06dc*/ 	.word	0x00009740


	//   ....[189]....
        /*06e0*/ 	.word	0x000097f0


	//   ....[190]....
        /*06e4*/ 	.word	0x00009860


	//   ....[191]....
        /*06e8*/ 	.word	0x000098d0


	//   ....[192]....
        /*06ec*/ 	.word	0x00009940


	//   ....[193]....
        /*06f0*/ 	.word	0x000099b0


	//   ....[194]....
        /*06f4*/ 	.word	0x00009a20


	//----- nvinfo : EIATTR_VRC_CTA_INIT_COUNT
	.align		4
.L_334:
        /*06f8*/ 	.byte	0x02, 0x4a
	.zero		1
	.zero		1


	//----- nvinfo : EIATTR_EXIT_INSTR_OFFSETS
	.align		4
        /*06fc*/ 	.byte	0x04, 0x1c
        /*06fe*/ 	.short	(.L_336 - .L_335)


	//   ....[0]....
.L_335:
        /*0700*/ 	.word	0x000025c0


	//   ....[1]....
        /*0704*/ 	.word	0x00002960


	//   ....[2]....
        /*0708*/ 	.word	0x00002990


	//   ....[3]....
        /*070c*/ 	.word	0x00008940


	//   ....[4]....
        /*0710*/ 	.word	0x00009800


	//----- nvinfo : EIATTR_MAX_THREADS
	.align		4
.L_336:
        /*0714*/ 	.byte	0x04, 0x05
        /*0716*/ 	.short	(.L_338 - .L_337)
.L_337:
        /*0718*/ 	.word	0x00000180
        /*071c*/ 	.word	0x00000001
        /*0720*/ 	.word	0x00000001


	//----- nvinfo : EIATTR_CRS_STACK_SIZE
	.align		4
.L_338:
        /*0724*/ 	.byte	0x04, 0x1e
        /*0726*/ 	.short	(.L_340 - .L_339)
.L_339:
        /*0728*/ 	.word	0x00000000


	//----- nvinfo : EIATTR_CBANK_PARAM_SIZE
	.align		4
.L_340:
        /*072c*/ 	.byte	0x03, 0x19
        /*072e*/ 	.short	0x004d


	//----- nvinfo : EIATTR_PARAM_CBANK
	.align		4
        /*0730*/ 	.byte	0x04, 0x0a
        /*0732*/ 	.short	(.L_342 - .L_341)
	.align		4
.L_341:
        /*0734*/ 	.word	index@(.nv.constant0._ZN3cub18CUB_300001_SM_10006detail10radix_sort29DeviceRadixSortOnesweepKernelINS1_5radix10policy_hubIiN4cuda3std3__45tupleIJiiEEEyE10Policy1000ELNS0_9SortOrderE0EiSA_yiiNS1_21identity_decomposer_tEEEvPT5_SG_PT3_PKSH_PT1_PKSL_PT2_PKSP_T4_iiT6_)
        /*0738*/ 	.short	0x0380
        /*073a*/ 	.short	0x004d


	//----- nvinfo : EIATTR_SW_WAR
	.align		4
.L_342:
        /*073c*/ 	.byte	0x04, 0x36
        /*073e*/ 	.short	(.L_344 - .L_343)
.L_343:
        /*0740*/ 	.word	0x00000008
.L_344:


//--------------------- .nv.info._ZN3cub18CUB_300001_SM_10006detail10radix_sort33DeviceRadixSortExclusiveSumKernelINS1_5radix10policy_hubIiN4cuda3std3__45tupleIJiiEEEyE10Policy1000EyEEvPT0_ --------------------------
	.section	.nv.info._ZN3cub18CUB_300001_SM_10006detail10radix_sort33DeviceRadixSortExclusiveSumKernelINS1_5radix10policy_hubIiN4cuda3std3__45tupleIJiiEEEyE10Policy1000EyEEvPT0_,"",@"SHT_CUDA_INFO"
	.sectionflags	@""
	.align	4


	//----- nvinfo : EIATTR_CUDA_API_VERSION
	.align		4
        /*0000*/ 	.byte	0x04, 0x37
        /*0002*/ 	.short	(.L_346 - .L_345)
.L_345:
        /*0004*/ 	.word	0x00000082


	//----- nvinfo : EIATTR_KPARAM_INFO
	.align		4
.L_346:
        /*0008*/ 	.byte	0x04, 0x17
        /*000a*/ 	.short	(.L_348 - .L_347)
.L_347:
        /*000c*/ 	.word	0x00000000
        /*0010*/ 	.short	0x0000
        /*0012*/ 	.short	0x0000
        /*0014*/ 	.byte	0x00, 0xf5, 0x21, 0x00


	//----- nvinfo : EIATTR_SPARSE_MMA_MASK
	.align		4
.L_348:
        /*0018*/ 	.byte	0x03, 0x50
        /*001a*/ 	.short	0x0000


	//----- nvinfo : EIATTR_MAXREG_COUNT
	.align		4
        /*001c*/ 	.byte	0x03, 0x1b
        /*001e*/ 	.short	0x00ff


	//----- nvinfo : EIATTR_NUM_BARRIERS
	.align		4
        /*0020*/ 	.byte	0x02, 0x4c
        /*0022*/ 	.byte	0x01
	.zero		1


	//----- nvinfo : EIATTR_MERCURY_ISA_VERSION
	.align		4
        /*0024*/ 	.byte	0x03, 0x5f
        /*0026*/ 	.short	0x0101


	//----- nvinfo : EIATTR_COOP_GROUP_MASK_REGIDS
	.align		4
        /*0028*/ 	.byte	0x04, 0x29
        /*002a*/ 	.short	(.L_350 - .L_349)


	//   ....[0]....
.L_349:
        /*002c*/ 	.word	0xffffffff


	//   ....[1]....
        /*0030*/ 	.word	0xffffffff


	//   ....[2]....
        /*0034*/ 	.word	0xffffffff


	//   ....[3]....
        /*0038*/ 	.word	0xffffffff


	//   ....[4]....
        /*003c*/ 	.word	0xffffffff


	//   ....[5]....
        /*0040*/ 	.word	0xffffffff


	//   ....[6]....
        /*0044*/ 	.word	0xffffffff


	//   ....[7]....
        /*0048*/ 	.word	0xffffffff


	//   ....[8]....
        /*004c*/ 	.word	0xffffffff


	//   ....[9]....
        /*0050*/ 	.word	0xffffffff


	//   ....[10]....
        /*0054*/ 	.word	0x05000015


	//   ....[11]....
        /*0058*/ 	.word	0x05000015


	//   ....[12]....
        /*005c*/ 	.word	0x05000015


	//   ....[13]....
        /*0060*/ 	.word	0x05000015


	//   ....[14]....
        /*0064*/ 	.word	0x05000015


	//   ....[15]....
        /*0068*/ 	.word	0x05000015


	//   ....[16]....
        /*006c*/ 	.word	0x05000015


	//   ....[17]....
        /*0070*/ 	.word	0x05000015


	//   ....[18]....
        /*0074*/ 	.word	0x05000015


	//   ....[19]....
        /*0078*/ 	.word	0x05000015


	//----- nvinfo : EIATTR_COOP_GROUP_INSTR_OFFSETS
	.align		4
.L_350:
        /*007c*/ 	.byte	0x04, 0x28
        /*007e*/ 	.short	(.L_352 - .L_351)


	//   ....[0]....
.L_351:
        /*0080*/ 	.word	0x00000250


	//   ....[1]....
        /*0084*/ 	.word	0x00000260


	//   ....[2]....
        /*0088*/ 	.word	0x000002a0


	//   ....[3]....
        /*008c*/ 	.word	0x000002c0


	//   ....[4]....
        /*0090*/ 	.word	0x00000310


	//   ....[5]....
        /*0094*/ 	.word	0x00000320


	//   ....[6]....
        /*0098*/ 	.word	0x00000360


	//   ....[7]....
        /*009c*/ 	.word	0x00000380


	//   ....[8]....
        /*00a0*/ 	.word	0x000003d0


	//   ....[9]....
        /*00a4*/ 	.word	0x000003e0


	//   ....[10]....
        /*00a8*/ 	.word	0x00000660


	//   ....[11]....
        /*00ac*/ 	.word	0x000006b0


	//   ....[12]....
        /*00b0*/ 	.word	0x00000740


	//   ....[13]....
        /*00b4*/ 	.word	0x00000790


	//   ....[14]....
        /*00b8*/ 	.word	0x00000820


	//   ....[15]....
        /*00bc*/ 	.word	0x00000870


	//   ....[16]....
        /*00c0*/ 	.word	0x00000900


	//   ....[17]....
        /*00c4*/ 	.word	0x00000950


	//   ....[18]....
        /*00c8*/ 	.word	0x000009e0


	//   ....[19]....
        /*00cc*/ 	.word	0x00000a30


	//----- nvinfo : EIATTR_VRC_CTA_INIT_COUNT
	.align		4
.L_352:
        /*00d0*/ 	.byte	0x02, 0x4a
	.zero		1
	.zero		1


	//----- nvinfo : EIATTR_EXIT_INSTR_OFFSETS
	.align		4
        /*00d4*/ 	.byte	0x04, 0x1c
        /*00d6*/ 	.short	(.L_354 - .L_353)


	//   ....[0]....
.L_353:
        /*00d8*/ 	.word	0x000005d0


	//   ....[1]....
        /*00dc*/ 	.word	0x00000600


	//----- nvinfo : EIATTR_CRS_STACK_SIZE
	.align		4
.L_354:
        /*00e0*/ 	.byte	0x04, 0x1e
        /*00e2*/ 	.short	(.L_356 - .L_355)
.L_355:
        /*00e4*/ 	.word	0x00000000


	//----- nvinfo : EIATTR_CBANK_PARAM_SIZE
	.align		4
.L_356:
        /*00e8*/ 	.byte	0x03, 0x19
        /*00ea*/ 	.short	0x0008


	//----- nvinfo : EIATTR_PARAM_CBANK
	.align		4
        /*00ec*/ 	.byte	0x04, 0x0a
        /*00ee*/ 	.short	(.L_358 - .L_357)
	.align		4
.L_357:
        /*00f0*/ 	.word	index@(.nv.constant0._ZN3cub18CUB_300001_SM_10006detail10radix_sort33DeviceRadixSortExclusiveSumKernelINS1_5radix10policy_hubIiN4cuda3std3__45tupleIJiiEEEyE10Policy1000EyEEvPT0_)
        /*00f4*/ 	.short	0x0380
        /*00f6*/ 	.short	0x0008


	//----- nvinfo : EIATTR_SW_WAR
	.align		4
.L_358:
        /*00f8*/ 	.byte	0x04, 0x36
        /*00fa*/ 	.short	(.L_360 - .L_359)
.L_359:
        /*00fc*/ 	.word	0x00000008
.L_360:


//--------------------- .nv.info._ZN3cub18CUB_300001_SM_10006detail10radix_sort30DeviceRadixSortHistogramKernelINS1_5radix10policy_hubIiN4cuda3std3__45tupleIJiiEEEyE10Policy1000ELNS0_9SortOrderE0EiyNS1_21identity_decomposer_tEEEvPT2_PKT1_SF_iiT3_ --------------------------
	.section	.nv.info._ZN3cub18CUB_300001_SM_10006detail10radix_sort30DeviceRadixSortHistogramKernelINS1_5radix10policy_hubIiN4cuda3std3__45tupleIJiiEEEyE10Policy1000ELNS0_9SortOrderE0EiyNS1_21identity_decomposer_tEEEvPT2_PKT1_SF_iiT3_,"",@"SHT_CUDA_INFO"
	.sectionflags	@""
	.align	4


	//----- nvinfo : EIATTR_CUDA_API_VERSION
	.align		4
        /*0000*/ 	.byte	0x04, 0x37
        /*0002*/ 	.short	(.L_362 - .L_361)
.L_361:
        /*0004*/ 	.word	0x00000082


	//----- nvinfo : EIATTR_KPARAM_INFO
	.align		4
.L_362:
        /*0008*/ 	.byte	0x04, 0x17
        /*000a*/ 	.short	(.L_364 - .L_363)
.L_363:
        /*000c*/ 	.word	0x00000000
        /*0010*/ 	.short	0x0005
        /*0012*/ 	.short	0x0020
        /*0014*/ 	.byte	0x00, 0xf0, 0x05, 0x00


	//----- nvinfo : EIATTR_KPARAM_INFO
	.align		4
.L_364:
        /*0018*/ 	.byte	0x04, 0x17
        /*001a*/ 	.short	(.L_366 - .L_365)
.L_365:
        /*001c*/ 	.word	0x00000000
        /*0020*/ 	.short	0x0004
        /*0022*/ 	.short	0x001c
        /*0024*/ 	.byte	0x00, 0xf0, 0x11, 0x00


	//----- nvinfo : EIATTR_KPARAM_INFO
	.align		4
.L_366:
        /*0028*/ 	.byte	0x04, 0x17
        /*002a*/ 	.short	(.L_368 - .L_367)
.L_367:
        /*002c*/ 	.word	0x00000000
        /*0030*/ 	.short	0x0003
        /*0032*/ 	.short	0x0018
        /*0034*/ 	.byte	0x00, 0xf0, 0x11, 0x00


	//----- nvinfo : EIATTR_KPARAM_INFO
	.align		4
.L_368:
        /*0038*/ 	.byte	0x04, 0x17
        /*003a*/ 	.short	(.L_370 - .L_369)
.L_369:
        /*003c*/ 	.word	0x00000000
        /*0040*/ 	.short	0x0002
        /*0042*/ 	.short	0x0010
        /*0044*/ 	.byte	0x00, 0xf0, 0x21, 0x00


	//----- nvinfo : EIATTR_KPARAM_INFO
	.align		4
.L_370:
        /*0048*/ 	.byte	0x04, 0x17
        /*004a*/ 	.short	(.L_372 - .L_371)
.L_371:
        /*004c*/ 	.word	0x00000000
        /*0050*/ 	.short	0x0001
        /*0052*/ 	.short	0x0008
        /*0054*/ 	.byte	0x00, 0xf5, 0x21, 0x00


	//----- nvinfo : EIATTR_KPARAM_INFO
	.align		4
.L_372:
        /*0058*/ 	.byte	0x04, 0x17
        /*005a*/ 	.short	(.L_374 - .L_373)
.L_373:
        /*005c*/ 	.word	0x00000000
        /*0060*/ 	.short	0x0000
        /*0062*/ 	.short	0x0000
        /*0064*/ 	.byte	0x00, 0xf5, 0x21, 0x00


	//----- nvinfo : EIATTR_SPARSE_MMA_MASK
	.align		4
.L_374:
        /*0068*/ 	.byte	0x03, 0x50
        /*006a*/ 	.short	0x0000


	//----- nvinfo : EIATTR_MAXREG_COUNT
	.align		4
        /*006c*/ 	.byte	0x03, 0x1b
        /*006e*/ 	.short	0x00ff


	//----- nvinfo : EIATTR_NUM_BARRIERS
	.align		4
        /*0070*/ 	.byte	0x02, 0x4c
        /*0072*/ 	.byte	0x01
	.zero		1


	//----- nvinfo : EIATTR_MERCURY_ISA_VERSION
	.align		4
        /*0074*/ 	.byte	0x03, 0x5f
        /*0076*/ 	.short	0x0101


	//----- nvinfo : EIATTR_VRC_CTA_INIT_COUNT
	.align		4
        /*0078*/ 	.byte	0x02, 0x4a
	.zero		1
	.zero		1


	//----- nvinfo : EIATTR_EXIT_INSTR_OFFSETS
	.align		4
        /*007c*/ 	.byte	0x04, 0x1c
        /*007e*/ 	.short	(.L_376 - .L_375)


	//   ....[0]....
.L_375:
        /*0080*/ 	.word	0x00000040


	//   ....[1]....
        /*0084*/ 	.word	0x00002ee0


	//----- nvinfo : EIATTR_MAX_THREADS
	.align		4
.L_376:
        /*0088*/ 	.byte	0x04, 0x05
        /*008a*/ 	.short	(.L_378 - .L_377)
.L_377:
        /*008c*/ 	.word	0x00000080
        /*0090*/ 	.word	0x00000001
        /*0094*/ 	.word	0x00000001


	//----- nvinfo : EIATTR_CRS_STACK_SIZE
	.align		4
.L_378:
        /*0098*/ 	.byte	0x04, 0x1e
        /*009a*/ 	.short	(.L_380 - .L_379)
.L_379:
        /*009c*/ 	.word	0x00000000


	//----- nvinfo : EIATTR_CBANK_PARAM_SIZE
	.align		4
.L_380:
        /*00a0*/ 	.byte	0x03, 0x19
        /*00a2*/ 	.short	0x0021


	//----- nvinfo : EIATTR_PARAM_CBANK
	.align		4
        /*00a4*/ 	.byte	0x04, 0x0a
        /*00a6*/ 	.short	(.L_382 - .L_381)
	.align		4
.L_381:
        /*00a8*/ 	.word	index@(.nv.constant0._ZN3cub18CUB_300001_SM_10006detail10radix_sort30DeviceRadixSortHistogramKernelINS1_5radix10policy_hubIiN4cuda3std3__45tupleIJiiEEEyE10Policy1000ELNS0_9SortOrderE0EiyNS1_21identity_decomposer_tEEEvPT2_PKT1_SF_iiT3_)
        /*00ac*/ 	.short	0x0380
        /*00ae*/ 	.short	0x0021


	//----- nvinfo : EIATTR_SW_WAR
	.align		4
.L_382:
        /*00b0*/ 	.byte	0x04, 0x36
        /*00b2*/ 	.short	(.L_384 - .L_383)
.L_383:
        /*00b4*/ 	.word	0x00000008
.L_384:


//--------------------- .nv.info._ZN3cub18CUB_300001_SM_10006detail10radix_sort31DeviceRadixSortSingleTileKernelINS1_5radix10policy_hubIiN4cuda3std3__45tupleIJiiEEEyE10Policy1000ELNS0_9SortOrderE0EiSA_yNS1_21identity_decomposer_tEEEvPKT1_PSF_PKT2_PSJ_T3_iiT4_ --------------------------
	.section	.nv.info._ZN3cub18CUB_300001_SM_10006detail10radix_sort31DeviceRadixSortSingleTileKernelINS1_5radix10policy_hubIiN4cuda3std3__45tupleIJiiEEEyE10Policy1000ELNS0_9SortOrderE0EiSA_yNS1_21identity_decomposer_tEEEvPKT1_PSF_PKT2_PSJ_T3_iiT4_,"",@"SHT_CUDA_INFO"
	.sectionflags	@""
	.align	4


	//----- nvinfo : EIATTR_CUDA_API_VERSION
	.align		4
        /*0000*/ 	.byte	0x04, 0x37
        /*0002*/ 	.short	(.L_386 - .L_385)
.L_385:
        /*0004*/ 	.word	0x00000082


	//----- nvinfo : EIATTR_KPARAM_INFO
	.align		4
.L_386:
        /*0008*/ 	.byte	0x04, 0x17
        /*000a*/ 	.short	(.L_388 - .L_387)
.L_387:
        /*000c*/ 	.word	0x00000000
        /*0010*/ 	.short	0x0007
        /*0012*/ 	.short	0x0030
        /*0014*/ 	.byte	0x00, 0xf0, 0x05, 0x00


	//----- nvinfo : EIATTR_KPARAM_INFO
	.align		4
.L_388:
        /*0018*/ 	.byte	0x04, 0x17
        /*001a*/ 	.short	(.L_390 - .L_389)
.L_389:
        /*001c*/ 	.word	0x00000000
        /*0020*/ 	.short	0x0006
        /*0022*/ 	.short	0x002c
        /*0024*/ 	.byte	0x00, 0xf0, 0x11, 0x00


	//----- nvinfo : EIATTR_KPARAM_INFO
	.align		4
.L_390:
        /*0028*/ 	.byte	0x04, 0x17
        /*002a*/ 	.short	(.L_392 - .L_391)
.L_391:
        /*002c*/ 	.word	0x00000000
        /*0030*/ 	.short	0x0005
        /*0032*/ 	.short	0x0028
        /*0034*/ 	.byte	0x00, 0xf0, 0x11, 0x00


	//----- nvinfo : EIATTR_KPARAM_INFO
	.align		4
.L_392:
        /*0038*/ 	.byte	0x04, 0x17
        /*003a*/ 	.short	(.L_394 - .L_393)
.L_393:
        /*003c*/ 	.word	0x00000000
        /*0040*/ 	.short	0x0004
        /*0042*/ 	.short	0x0020
        /*0044*/ 	.byte	0x00, 0xf0, 0x21, 0x00


	//----- nvinfo : EIATTR_KPARAM_INFO
	.align		4
.L_394:
        /*0048*/ 	.byte	0x04, 0x17
        /*004a*/ 	.short	(.L_396 - .L_395)
.L_395:
        /*004c*/ 	.word	0x00000000
        /*0050*/ 	.short	0x0003
        /*0052*/ 	.short	0x0018
        /*0054*/ 	.byte	0x00, 0xf5, 0x21, 0x00


	//----- nvinfo : EIATTR_KPARAM_INFO
	.align		4
.L_396:
        /*0058*/ 	.byte	0x04, 0x17
        /*005a*/ 	.short	(.L_398 - .L_397)
.L_397:
        /*005c*/ 	.word	0x00000000
        /*0060*/ 	.short	0x0002
        /*0062*/ 	.short	0x0010
        /*0064*/ 	.byte	0x00, 0xf5, 0x21, 0x00


	//----- nvinfo : EIATTR_KPARAM_INFO
	.align		4
.L_398:
        /*0068*/ 	.byte	0x04, 0x17
        /*006a*/ 	.short	(.L_400 - .L_399)
.L_399:
        /*006c*/ 	.word	0x00000000
        /*0070*/ 	.short	0x0001
        /*0072*/ 	.short	0x0008
        /*0074*/ 	.byte	0x00, 0xf5, 0x21, 0x00


	//----- nvinfo : EIATTR_KPARAM_INFO
	.align		4
.L_400:
        /*0078*/ 	.byte	0x04, 0x17
        /*007a*/ 	.short	(.L_402 - .L_401)
.L_401:
        /*007c*/ 	.word	0x00000000
        /*0080*/ 	.short	0x0000
        /*0082*/ 	.short	0x0000
        /*0084*/ 	.byte	0x00, 0xf5, 0x21, 0x00


	//----- nvinfo : EIATTR_SPARSE_MMA_MASK
	.align		4
.L_402:
        /*0088*/ 	.byte	0x03, 0x50
        /*008a*/ 	.short	0x0000


	//----- nvinfo : EIATTR_MAXREG_COUNT
	.align		4
        /*008c*/ 	.byte	0x03, 0x1b
        /*008e*/ 	.short	0x00ff


	//----- nvinfo : EIATTR_NUM_BARRIERS
	.align		4
        /*0090*/ 	.byte	0x02, 0x4c
        /*0092*/ 	.byte	0x01
	.zero		1


	//----- nvinfo : EIATTR_MERCURY_ISA_VERSION
	.align		4
        /*0094*/ 	.byte	0x03, 0x5f
        /*0096*/ 	.short	0x0101


	//----- nvinfo : EIATTR_COOP_GROUP_MASK_REGIDS
	.align		4
        /*0098*/ 	.byte	0x04, 0x29
        /*009a*/ 	.short	(.L_404 - .L_403)


	//   ....[0]....
.L_403:
        /*009c*/ 	.word	0xffffffff


	//   ....[1]....
        /*00a0*/ 	.word	0xffffffff


	//   ....[2]....
        /*00a4*/ 	.word	0xffffffff


	//   ....[3]....
        /*00a8*/ 	.word	0xffffffff


	//   ....[4]....
        /*00ac*/ 	.word	0xffffffff


	//----- nvinfo : EIATTR_COOP_GROUP_INSTR_OFFSETS
	.align		4
.L_404:
        /*00b0*/ 	.byte	0x04, 0x28
        /*00b2*/ 	.short	(.L_406 - .L_405)


	//   ....[0]....
.L_405:
        /*00b4*/ 	.word	0x000012f0


	//   ....[1]....
        /*00b8*/ 	.word	0x00001310


	//   ....[2]....
        /*00bc*/ 	.word	0x00001330


	//   ....[3]....
        /*00c0*/ 	.word	0x00001350


	//   ....[4]....
        /*00c4*/ 	.word	0x00001370


	//----- nvinfo : EIATTR_VRC_CTA_INIT_COUNT
	.align		4
.L_406:
        /*00c8*/ 	.byte	0x02, 0x4a
	.zero		1
	.zero		1


	//----- nvinfo : EIATTR_EXIT_INSTR_OFFSETS
	.align		4
        /*00cc*/ 	.byte	0x04, 0x1c
        /*00ce*/ 	.short	(.L_408 - .L_407)


	//   ....[0]....
.L_407:
        /*00d0*/ 	.word	0x000026f0


	//   ....[1]....
        /*00d4*/ 	.word	0x00002750


	//----- nvinfo : EIATTR_MAX_THREADS
	.align		4
.L_408:
        /*00d8*/ 	.byte	0x04, 0x05
        /*00da*/ 	.short	(.L_410 - .L_409)
.L_409:
        /*00dc*/ 	.word	0x00000100
        /*00e0*/ 	.word	0x00000001
        /*00e4*/ 	.word	0x00000001


	//----- nvinfo : EIATTR_CBANK_PARAM_SIZE
	.align		4
.L_410:
        /*00e8*/ 	.byte	0x03, 0x19
        /*00ea*/ 	.short	0x0031


	//----- nvinfo : EIATTR_PARAM_CBANK
	.align		4
        /*00ec*/ 	.byte	0x04, 0x0a
        /*00ee*/ 	.short	(.L_412 - .L_411)
	.align		4
.L_411:
        /*00f0*/ 	.word	index@(.nv.constant0._ZN3cub18CUB_300001_SM_10006detail10radix_sort31DeviceRadixSortSingleTileKernelINS1_5radix10policy_hubIiN4cuda3std3__45tupleIJiiEEEyE10Policy1000ELNS0_9SortOrderE0EiSA_yNS1_21identity_decomposer_tEEEvPKT1_PSF_PKT2_PSJ_T3_iiT4_)
        /*00f4*/ 	.short	0x0380
        /*00f6*/ 	.short	0x0031


	//----- nvinfo : EIATTR_SW_WAR
	.align		4
.L_412:
        /*00f8*/ 	.byte	0x04, 0x36
        /*00fa*/ 	.short	(.L_414 - .L_413)
.L_413:
        /*00fc*/ 	.word	0x00000008
.L_414:


//--------------------- .nv.info._ZN3cub18CUB_300001_SM_10006detail4scan16DeviceScanKernelINS2_10policy_hubIiiimN4cuda3std3__44plusIvEEE10Policy1000EPiSC_NS0_13ScanTileStateIiLb1EEES9_NS0_8NullTypeEmiLb0ESF_EEvT0_T1_T2_iT3_T4_T5_ --------------------------
	.section	.nv.info._ZN3cub18CUB_300001_SM_10006detail4scan16DeviceScanKernelINS2_10policy_hubIiiimN4cuda3std3__44plusIvEEE10Policy1000EPiSC_NS0_13ScanTileStateIiLb1EEES9_NS0_8NullTypeEmiLb0ESF_EEvT0_T1_T2_iT3_T4_T5_,"",@"SHT_CUDA_INFO"
	.sectionflags	@""
	.align	4


	//----- nvinfo : EIATTR_CUDA_API_VERSION
	.align		4
        /*0000*/ 	.byte	0x04, 0x37
        /*0002*/ 	.short	(.L_416 - .L_415)
.L_415:
        /*0004*/ 	.word	0x00000082


	//----- nvinfo : EIATTR_KPARAM_INFO
	.align		4
.L_416:
        /*0008*/ 	.byte	0x04, 0x17
        /*000a*/ 	.short	(.L_418 - .L_417)
.L_417:
        /*000c*/ 	.word	0x00000000
        /*0010*/ 	.short	0x0006
        /*0012*/ 	.short	0x0020
        /*0014*/ 	.byte	0x00, 0xf0, 0x21, 0x00


	//----- nvinfo : EIATTR_KPARAM_INFO
	.align		4
.L_418:
        /*0018*/ 	.byte	0x04, 0x17
        /*001a*/ 	.short	(.L_420 - .L_419)
.L_419:
        /*001c*/ 	.word	0x00000000
        /*0020*/ 	.short	0x0005
        /*0022*/ 	.short	0x001d
        /*0024*/ 	.byte	0x00, 0xf0, 0x05, 0x00


	//----- nvinfo : EIATTR_KPARAM_INFO
	.align		4
.L_420:
        /*0028*/ 	.byte	0x04, 0x17
        /*002a*/ 	.short	(.L_422 - .L_421)
.L_421:
        /*002c*/ 	.word	0x00000000
        /*0030*/ 	.short	0x0004
        /*0032*/ 	.short	0x001c
        /*0034*/ 	.byte	0x00, 0xf0, 0x05, 0x00


	//----- nvinfo : EIATTR_KPARAM_INFO
	.align		4
.L_422:
        /*0038*/ 	.byte	0x04, 0x17
        /*003a*/ 	.short	(.L_424 - .L_423)
.L_423:
        /*003c*/ 	.word	0x00000000
        /*0040*/ 	.short	0x0003
        /*0042*/ 	.short	0x0018
        /*0044*/ 	.byte	0x00, 0xf0, 0x11, 0x00


	//----- nvinfo : EIATTR_KPARAM_INFO
	.align		4
.L_424:
        /*0048*/ 	.byte	0x04, 0x17
        /*004a*/ 	.short	(.L_426 - .L_425)
.L_425:
        /*004c*/ 	.word	0x00000000
        /*0050*/ 	.short	0x0002
        /*0052*/ 	.short	0x0010
        /*0054*/ 	.byte	0x00, 0xf0, 0x21, 0x00


	//----- nvinfo : EIATTR_KPARAM_INFO
	.align		4
.L_426:
        /*0058*/ 	.byte	0x04, 0x17
        /*005a*/ 	.short	(.L_428 - .L_427)
.L_427:
        /*005c*/ 	.word	0x00000000
        /*0060*/ 	.short	0x0001
        /*0062*/ 	.short	0x0008
        /*0064*/ 	.byte	0x00, 0xf5, 0x21, 0x00


	//----- nvinfo : EIATTR_KPARAM_INFO
	.align		4
.L_428:
        /*0068*/ 	.byte	0x04, 0x17
        /*006a*/ 	.short	(.L_430 - .L_429)
.L_429:
        /*006c*/ 	.word	0x00000000
        /*0070*/ 	.short	0x0000
        /*0072*/ 	.short	0x0000
        /*0074*/ 	.byte	0x00, 0xf5, 0x21, 0x00


	//----- nvinfo : EIATTR_SPARSE_MMA_MASK
	.align		4
.L_430:
        /*0078*/ 	.byte	0x03, 0x50
        /*007a*/ 	.short	0x0000


	//----- nvinfo : EIATTR_MAXREG_COUNT
	.align		4
        /*007c*/ 	.byte	0x03, 0x1b
        /*007e*/ 	.short	0x0080


	//----- nvinfo : EIATTR_NUM_BARRIERS
	.align		4
        /*0080*/ 	.byte	0x02, 0x4c
        /*0082*/ 	.byte	0x01
	.zero		1


	//----- nvinfo : EIATTR_MERCURY_ISA_VERSION
	.align		4
        /*0084*/ 	.byte	0x03, 0x5f
        /*0086*/ 	.short	0x0101


	//----- nvinfo : EIATTR_COOP_GROUP_MASK_REGIDS
	.align		4
        /*0088*/ 	.byte	0x04, 0x29
        /*008a*/ 	.short	(.L_432 - .L_431)


	//   ....[0]....
.L_431:
        /*008c*/ 	.word	0xffffffff


	//   ....[1]....
        /*0090*/ 	.word	0xffffffff


	//   ....[2]....
        /*0094*/ 	.word	0xffffffff


	//   ....[3]....
        /*0098*/ 	.word	0xffffffff


	//   ....[4]....
        /*009c*/ 	.word	0xffffffff


	//   ....[5]....
        /*00a0*/ 	.word	0xffffffff


	//   ....[6]....
        /*00a4*/ 	.word	0xffffffff


	//   ....[7]....
        /*00a8*/ 	.word	0xffffffff


	//   ....[8]....
        /*00ac*/ 	.word	0xffffffff


	//   ....[9]....
        /*00b0*/ 	.word	0xffffffff


	//   ....[10]....
        /*00b4*/ 	.word	0xffffffff


	//   ....[11]....
        /*00b8*/ 	.word	0xffffffff


	//   ....[12]....
        /*00bc*/ 	.word	0xffffffff


	//   ....[13]....
        /*00c0*/ 	.word	0xffffffff


	//   ....[14]....
        /*00c4*/ 	.word	0xffffffff


	//   ....[15]....
        /*00c8*/ 	.word	0xffffffff


	//   ....[16]....
        /*00cc*/ 	.word	0xffffffff


	//   ....[17]....
        /*00d0*/ 	.word	0xffffffff


	//   ....[18]....
        /*00d4*/ 	.word	0xffffffff


	//   ....[19]....
        /*00d8*/ 	.word	0xffffffff


	//   ....[20]....
        /*00dc*/ 	.word	0xffffffff


	//   ....[21]....
        /*00e0*/ 	.word	0xffffffff


	//   ....[22]....
        /*00e4*/ 	.word	0xffffffff


	//   ....[23]....
        /*00e8*/ 	.word	0xffffffff


	//   ....[24]....
        /*00ec*/ 	.word	0xffffffff


	//   ....[25]....
        /*00f0*/ 	.word	0xffffffff


	//   ....[26]....
        /*00f4*/ 	.word	0xffffffff


	//   ....[27]....
        /*00f8*/ 	.word	0xffffffff


	//   ....[28]....
        /*00fc*/ 	.word	0xffffffff


	//   ....[29]....
        /*0100*/ 	.word	0xffffffff


	//   ....[30]....
        /*0104*/ 	.word	0xffffffff


	//   ....[31]....
        /*0108*/ 	.word	0xffffffff


	//   ....[32]....
        /*010c*/ 	.word	0xffffffff


	//   ....[33]....
        /*0110*/ 	.word	0xffffffff


	//   ....[34]....
        /*0114*/ 	.word	0xffffffff


	//   ....[35]....
        /*0118*/ 	.word	0xffffffff


	//   ....[36]....
        /*011c*/ 	.word	0xffffffff


	//   ....[37]....
        /*0120*/ 	.word	0xffffffff


	//   ....[38]....
        /*0124*/ 	.word	0xffffffff


	//   ....[39]....
        /*0128*/ 	.word	0xffffffff


	//   ....[40]....
        /*012c*/ 	.word	0xffffffff


	//   ....[41]....
        /*0130*/ 	.word	0xffffffff


	//   ....[42]....
        /*0134*/ 	.word	0xffffffff


	//   ....[43]....
        /*0138*/ 	.word	0xffffffff


	//   ....[44]....
        /*013c*/ 	.word	0xffffffff


	//   ....[45]....
        /*0140*/ 	.word	0xffffffff


	//   ....[46]....
        /*0144*/ 	.word	0xffffffff


	//   ....[47]....
        /*0148*/ 	.word	0xffffffff


	//   ....[48]....
        /*014c*/ 	.word	0xffffffff


	//   ....[49]....
        /*0150*/ 	.word	0xffffffff


	//   ....[50]....
        /*0154*/ 	.word	0xffffffff


	//   ....[51]....
        /*0158*/ 	.word	0xffffffff


	//   ....[52]....
        /*015c*/ 	.word	0xffffffff


	//   ....[53]....
        /*0160*/ 	.word	0xffffffff


	//   ....[54]....
        /*0164*/ 	.word	0xffffffff


	//   ....[55]....
        /*0168*/ 	.word	0xffffffff


	//   ....[56]....
        /*016c*/ 	.word	0xffffffff


	//   ....[57]....
        /*0170*/ 	.word	0xffffffff


	//   ....[58]....
        /*0174*/ 	.word	0xffffffff


	//   ....[59]....
        /*0178*/ 	.word	0xffffffff


	//   ....[60]....
        /*017c*/ 	.word	0x05000008


	//   ....[61]....
        /*0180*/ 	.word	0x05000008


	//   ....[62]....
        /*0184*/ 	.word	0x05000008


	//   ....[63]....
        /*0188*/ 	.word	0x05000008


	//   ....[64]....
        /*018c*/ 	.word	0x05000008


	//   ....[65]....
        /*0190*/ 	.word	0x05000008


	//   ....[66]....
        /*0194*/ 	.word	0x05000008


	//   ....[67]....
        /*0198*/ 	.word	0x05000008


	//   ....[68]....
        /*019c*/ 	.word	0x05000008


	//   ....[69]....
        /*01a0*/ 	.word	0x05000008


	//   ....[70]....
        /*01a4*/ 	.word	0x05000008


	//   ....[71]....
        /*01a8*/ 	.word	0x05000008


	//   ....[72]....
        /*01ac*/ 	.word	0x05000008


	//   ....[73]....
        /*01b0*/ 	.word	0x05000008


	//   ....[74]....
        /*01b4*/ 	.word	0x05000008


	//   ....[75]....
        /*01b8*/ 	.word	0x05000008


	//   ....[76]....
        /*01bc*/ 	.word	0x05000008


	//   ....[77]....
        /*01c0*/ 	.word	0x05000008


	//   ....[78]....
        /*01c4*/ 	.word	0x05000008


	//   ....[79]....
        /*01c8*/ 	.word	0x05000008


	//   ....[80]....
        /*01cc*/ 	.word	0x05000008


	//   ....[81]....
        /*01d0*/ 	.word	0x05000008


	//   ....[82]....
        /*01d4*/ 	.word	0x05000008


	//   ....[83]....
        /*01d8*/ 	.word	0x05000008


	//   ....[84]....
        /*01dc*/ 	.word	0x05000008


	//   ....[85]....
        /*01e0*/ 	.word	0x05000008


	//   ....[86]....
        /*01e4*/ 	.word	0x05000008


	//   ....[87]....
        /*01e8*/ 	.word	0x05000008


	//   ....[88]....
        /*01ec*/ 	.word	0x05000008


	//   ....[89]....
        /*01f0*/ 	.word	0x05000008


	//   ....[90]....
        /*01f4*/ 	.word	0x05000008


	//   ....[91]....
        /*01f8*/ 	.word	0x05000008


	//   ....[92]....
        /*01fc*/ 	.word	0x05000008


	//   ....[93]....
        /*0200*/ 	.word	0x05000008


	//   ....[94]....
        /*0204*/ 	.word	0x05000008


	//   ....[95]....
        /*0208*/ 	.word	0x05000008


	//----- nvinfo : EIATTR_COOP_GROUP_INSTR_OFFSETS
	.align		4
.L_432:
        /*020c*/ 	.byte	0x04, 0x28
        /*020e*/ 	.short	(.L_434 - .L_433)


	//   ....[0]....
.L_433:
        /*0210*/ 	.word	0x00000470


	//   ....[1]....
        /*0214*/ 	.word	0x000006a0


	//   ....[2]....
        /*0218*/ 	.word	0x000006c0


	//   ....[3]....
        /*021c*/ 	.word	0x000006e0


	//   ....[4]....
        /*0220*/ 	.word	0x00000700


	//   ....[5]....
        /*0224*/ 	.word	0x00000720


	//   ....[6]....
        /*0228*/ 	.word	0x00000b20


	//   ....[7]....
        /*022c*/ 	.word	0x00000b40


	//   ....[8]....
        /*0230*/ 	.word	0x00000b60


	//   ....[9]....
        /*0234*/ 	.word	0x00000b80


	//   ....[10]....
        /*0238*/ 	.word	0x00000ba0


	//   ....[11]....
        /*023c*/ 	.word	0x00000fa0


	//   ....[12]....
        /*0240*/ 	.word	0x00001030


	//   ....[13]....
        /*0244*/ 	.word	0x00001090


	//   ....[14]....
        /*0248*/ 	.word	0x00001130


	//   ....[15]....
        /*024c*/ 	.word	0x00001190


	//   ....[16]....
        /*0250*/ 	.word	0x000011d0


	//   ....[17]....
        /*0254*/ 	.word	0x00001220


	//   ....[18]....
        /*0258*/ 	.word	0x00001270


	//   ....[19]....
        /*025c*/ 	.word	0x00001280


	//   ....[20]....
        /*0260*/ 	.word	0x00001360


	//   ....[21]....
        /*0264*/ 	.word	0x000013f0


	//   ....[22]....
        /*0268*/ 	.word	0x00001440


	//   ....[23]....
        /*026c*/ 	.word	0x000014a0


	//   ....[24]....
        /*0270*/ 	.word	0x00001500


	//   ....[25]....
        /*0274*/ 	.word	0x00001540


	//   ....[26]....
        /*0278*/ 	.word	0x00001580


	//   ....[27]....
        /*027c*/ 	.word	0x000015c0


	//   ....[28]....
        /*0280*/ 	.word	0x000015d0


	//   ....[29]....
        /*0284*/ 	.word	0x00001a50


	//   ....[30]....
        /*0288*/ 	.word	0x00002410


	//   ....[31]....
        /*028c*/ 	.word	0x00002640


	//   ....[32]....
        /*0290*/ 	.word	0x00002660


	//   ....[33]....
        /*0294*/ 	.word	0x00002680


	//   ....[34]....
        /*0298*/ 	.word	0x000026a0


	//   ....[35]....
        /*029c*/ 	.word	0x000026c0


	//   ....[36]....
        /*02a0*/ 	.word	0x00002a50


	//   ....[37]....
        /*02a4*/ 	.word	0x00002a70


	//   ....[38]....
        /*02a8*/ 	.word	0x00002a90


	//   ....[39]....
        /*02ac*/ 	.word	0x00002ab0


	//   ....[40]....
        /*02b0*/ 	.word	0x00002ad0


	//   ....[41]....
        /*02b4*/ 	.word	0x00002ed0


	//   ....[42]....
        /*02b8*/ 	.word	0x00002f60


	//   ....[43]....
        /*02bc*/ 	.word	0x00002fc0


	//   ....[44]....
        /*02c0*/ 	.word	0x00003030


	//   ....[45]....
        /*02c4*/ 	.word	0x00003090


	//   ....[46]....
        /*02c8*/ 	.word	0x000030f0


	//   ....[47]....
        /*02cc*/ 	.word	0x00003140


	//   ....[48]....
        /*02d0*/ 	.word	0x000031a0


	//   ....[49]....
        /*02d4*/ 	.word	0x000031b0


	//   ....[50]....
        /*02d8*/ 	.word	0x00003290


	//   ....[51]....
        /*02dc*/ 	.word	0x00003320


	//   ....[52]....
        /*02e0*/ 	.word	0x00003370


	//   ....[53]....
        /*02e4*/ 	.word	0x000033e0


	//   ....[54]....
        /*02e8*/ 	.word	0x00003440


	//   ....[55]....
        /*02ec*/ 	.word	0x00003490


	//   ....[56]....
        /*02f0*/ 	.word	0x000034f0


	//   ....[57]....
        /*02f4*/ 	.word	0x00003530


	//   ....[58]....
        /*02f8*/ 	.word	0x00003540


	//   ....[59]....
        /*02fc*/ 	.word	0x000039d0


	//   ....[60]....
        /*0300*/ 	.word	0x00003f90


	//   ....[61]....
        /*0304*/ 	.word	0x00004010


	//   ....[62]....
        /*0308*/ 	.word	0x000040b0


	//   ....[63]....
        /*030c*/ 	.word	0x000041a0


	//   ....[64]....
        /*0310*/ 	.word	0x00004220


	//   ....[65]....
        /*0314*/ 	.word	0x000042a0


	//   ....[66]....
        /*0318*/ 	.word	0x00004320


	//   ....[67]....
        /*031c*/ 	.word	0x000043a0


	//   ....[68]....
        /*0320*/ 	.word	0x00004440


	//   ....[69]....
        /*0324*/ 	.word	0x000044b0


	//   ....[70]....
        /*0328*/ 	.word	0x00004530


	//   ....[71]....
        /*032c*/ 	.word	0x000045b0


	//   ....[72]....
        /*0330*/ 	.word	0x00004660


	//   ....[73]....
        /*0334*/ 	.word	0x000046e0


	//   ....[74]....
        /*0338*/ 	.word	0x00004750


	//   ....[75]....
        /*033c*/ 	.word	0x000047c0


	//   ....[76]....
        /*0340*/ 	.word	0x00004830


	//   ....[77]....
        /*0344*/ 	.word	0x00004890


	//   ....[78]....
        /*0348*/ 	.word	0x00004900


	//   ....[79]....
        /*034c*/ 	.word	0x00004980


	//   ....[80]....
        /*0350*/ 	.word	0x00004a20


	//   ....[81]....
        /*0354*/ 	.word	0x00004af0


	//   ....[82]....
        /*0358*/ 	.word	0x00004b70


	//   ....[83]....
        /*035c*/ 	.word	0x00004c10


	//   ....[84]....
        /*0360*/ 	.word	0x00004ca0


	//   ....[85]....
        /*0364*/ 	.word	0x00004d10


	//   ....[86]....
        /*0368*/ 	.word	0x00004db0


	//   ....[87]....
        /*036c*/ 	.word	0x00004e20


	//   ....[88]....
        /*0370*/ 	.word	0x00004ea0


	//   ....[89]....
        /*0374*/ 	.word	0x00004f20


	//   ....[90]....
        /*0378*/ 	.word	0x00004fd0


	//   ....[91]....
        /*037c*/ 	.word	0x00005070


	//   ....[92]....
        /*0380*/ 	.word	0x00005100


	//   ....[93]....
        /*0384*/ 	.word	0x000051a0


	//   ....[94]....
        /*0388*/ 	.word	0x00005220


	//   ....[95]....
        /*038c*/ 	.word	0x00005280


	//----- nvinfo : EIATTR_VRC_CTA_INIT_COUNT
	.align		4
.L_434:
        /*0390*/ 	.byte	0x02, 0x4a
	.zero		1
	.zero		1


	//----- nvinfo : EIATTR_EXIT_INSTR_OFFSETS
	.align		4
        /*0394*/ 	.byte	0x04, 0x1c
        /*0396*/ 	.short	(.L_436 - .L_435)


	//   ....[0]....
.L_435:
        /*0398*/ 	.word	0x00001cc0


	//   ....[1]....
        /*039c*/ 	.word	0x00001cf0


	//   ....[2]....
        /*03a0*/ 	.word	0x00003f20


	//   ....[3]....
        /*03a4*/ 	.word	0x00003f40


	//----- nvinfo : EIATTR_MAX_THREADS
	.align		4
.L_436:
        /*03a8*/ 	.byte	0x04, 0x05
        /*03aa*/ 	.short	(.L_438 - .L_437)
.L_437:
        /*03ac*/ 	.word	0x000001a0
        /*03b0*/ 	.word	0x00000001
        /*03b4*/ 	.word	0x00000001


	//----- nvinfo : EIATTR_CRS_STACK_SIZE
	.align		4
.L_438:
        /*03b8*/ 	.byte	0x04, 0x1e
        /*03ba*/ 	.short	(.L_440 - .L_439)
.L_439:
        /*03bc*/ 	.word	0x00000000


	//----- nvinfo : EIATTR_CBANK_PARAM_SIZE
	.align		4
.L_440:
        /*03c0*/ 	.byte	0x03, 0x19
        /*03c2*/ 	.short	0x0028


	//----- nvinfo : EIATTR_PARAM_CBANK
	.align		4
        /*03c4*/ 	.byte	0x04, 0x0a
        /*03c6*/ 	.short	(.L_442 - .L_441)
	.align		4
.L_441:
        /*03c8*/ 	.word	index@(.nv.constant0._ZN3cub18CUB_300001_SM_10006detail4scan16DeviceScanKernelINS2_10policy_hubIiiimN4cuda3std3__44plusIvEEE10Policy1000EPiSC_NS0_13ScanTileStateIiLb1EEES9_NS0_8NullTypeEmiLb0ESF_EEvT0_T1_T2_iT3_T4_T5_)
        /*03cc*/ 	.short	0x0380
        /*03ce*/ 	.short	0x0028


	//----- nvinfo : EIATTR_SW_WAR
	.align		4
.L_442:
        /*03d0*/ 	.byte	0x04, 0x36
        /*03d2*/ 	.short	(.L_444 - .L_443)
.L_443:
        /*03d4*/ 	.word	0x00000008
.L_444:


//--------------------- .nv.info._ZN3cub18CUB_300001_SM_10006detail4scan16DeviceScanKernelINS2_10policy_hubIiiijN4cuda3std3__44plusIvEEE10Policy1000EPiSC_NS0_13ScanTileStateIiLb1EEES9_NS0_8NullTypeEjiLb0ESF_EEvT0_T1_T2_iT3_T4_T5_ --------------------------
	.section	.nv.info._ZN3cub18CUB_300001_SM_10006detail4scan16DeviceScanKernelINS2_10policy_hubIiiijN4cuda3std3__44plusIvEEE10Policy1000EPiSC_NS0_13ScanTileStateIiLb1EEES9_NS0_8NullTypeEjiLb0ESF_EEvT0_T1_T2_iT3_T4_T5_,"",@"SHT_CUDA_INFO"
	.sectionflags	@""
	.align	4


	//----- nvinfo : EIATTR_CUDA_API_VERSION
	.align		4
        /*0000*/ 	.byte	0x04, 0x37
        /*0002*/ 	.short	(.L_446 - .L_445)
.L_445:
        /*0004*/ 	.word	0x00000082


	//----- nvinfo : EIATTR_KPARAM_INFO
	.align		4
.L_446:
        /*0008*/ 	.byte	0x04, 0x17
        /*000a*/ 	.short	(.L_448 - .L_447)
.L_447:
        /*000c*/ 	.word	0x00000000
        /*0010*/ 	.short	0x0006
        /*0012*/ 	.short	0x0020
        /*0014*/ 	.byte	0x00, 0xf0, 0x11, 0x00


	//----- nvinfo : EIATTR_KPARAM_INFO
	.align		4
.L_448:
        /*0018*/ 	.byte	0x04, 0x17
        /*001a*/ 	.short	(.L_450 - .L_449)
.L_449:
        /*001c*/ 	.word	0x00000000
        /*0020*/ 	.short	0x0005
        /*0022*/ 	.short	0x001d
        /*0024*/ 	.byte	0x00, 0xf0, 0x05, 0x00


	//----- nvinfo : EIATTR_KPARAM_INFO
	.align		4
.L_450:
        /*0028*/ 	.byte	0x04, 0x17
        /*002a*/ 	.short	(.L_452 - .L_451)
.L_451:
        /*002c*/ 	.word	0x00000000
        /*0030*/ 	.short	0x0004
        /*0032*/ 	.short	0x001c
        /*0034*/ 	.byte	0x00, 0xf0, 0x05, 0x00


	//----- nvinfo : EIATTR_KPARAM_INFO
	.align		4
.L_452:
        /*0038*/ 	.byte	0x04, 0x17
        /*003a*/ 	.short	(.L_454 - .L_453)
.L_453:
        /*003c*/ 	.word	0x00000000
        /*0040*/ 	.short	0x0003
        /*0042*/ 	.short	0x0018
        /*0044*/ 	.byte	0x00, 0xf0, 0x11, 0x00


	//----- nvinfo : EIATTR_KPARAM_INFO
	.align		4
.L_454:
        /*0048*/ 	.byte	0x04, 0x17
        /*004a*/ 	.short	(.L_456 - .L_455)
.L_455:
        /*004c*/ 	.word	0x00000000
        /*0050*/ 	.short	0x0002
        /*0052*/ 	.short	0x0010
        /*0054*/ 	.byte	0x00, 0xf0, 0x21, 0x00


	//----- nvinfo : EIATTR_KPARAM_INFO
	.align		4
.L_456:
        /*0058*/ 	.byte	0x04, 0x17
        /*005a*/ 	.short	(.L_458 - .L_457)
.L_457:
        /*005c*/ 	.word	0x00000000
        /*0060*/ 	.short	0x0001
        /*0062*/ 	.short	0x0008
        /*0064*/ 	.byte	0x00, 0xf5, 0x21, 0x00


	//----- nvinfo : EIATTR_KPARAM_INFO
	.align		4
.L_458:
        /*0068*/ 	.byte	0x04, 0x17
        /*006a*/ 	.short	(.L_460 - .L_459)
.L_459:
        /*006c*/ 	.word	0x00000000
        /*0070*/ 	.short	0x0000
        /*0072*/ 	.short	0x0000
        /*0074*/ 	.byte	0x00, 0xf5, 0x21, 0x00


	//----- nvinfo : EIATTR_SPARSE_MMA_MASK
	.align		4
.L_460:
        /*0078*/ 	.byte	0x03, 0x50
        /*007a*/ 	.short	0x0000


	//----- nvinfo : EIATTR_MAXREG_COUNT
	.align		4
        /*007c*/ 	.byte	0x03, 0x1b
        /*007e*/ 	.short	0x00a8


	//----- nvinfo : EIATTR_NUM_BARRIERS
	.align		4
        /*0080*/ 	.byte	0x02, 0x4c
        /*0082*/ 	.byte	0x01
	.zero		1


	//----- nvinfo : EIATTR_MERCURY_ISA_VERSION
	.align		4
        /*0084*/ 	.byte	0x03, 0x5f
        /*0086*/ 	.short	0x0101


	//----- nvinfo : EIATTR_UNUSED_LOAD_BYTE_OFFSET
	.align		4
        /*0088*/ 	.byte	0x04, 0x44
        /*008a*/ 	.short	(.L_462 - .L_461)


	//   ....[0]....
.L_461:
        /*008c*/ 	.word	0x000029a0
        /*0090*/ 	.word	0x00000fff


	//----- nvinfo : EIATTR_COOP_GROUP_MASK_REGIDS
	.align		4
.L_462:
        /*0094*/ 	.byte	0x04, 0x29
        /*0096*/ 	.short	(.L_464 - .L_463)


	//   ....[0]....
.L_463:
        /*0098*/ 	.word	0xffffffff


	//   ....[1]....
        /*009c*/ 	.word	0xffffffff


	//   ....[2]....
        /*00a0*/ 	.word	0xffffffff


	//   ....[3]....
        /*00a4*/ 	.word	0xffffffff


	//   ....[4]....
        /*00a8*/ 	.word	0xffffffff


	//   ....[5]....
        /*00ac*/ 	.word	0xffffffff


	//   ....[6]....
        /*00b0*/ 	.word	0xffffffff


	//   ....[7]....
        /*00b4*/ 	.word	0xffffffff


	//   ....[8]....
        /*00b8*/ 	.word	0xffffffff


	//   ....[9]....
        /*00bc*/ 	.word	0xffffffff


	//   ....[10]....
        /*00c0*/ 	.word	0xffffffff


	//   ....[11]....
        /*00c4*/ 	.word	0xffffffff


	//   ....[12]....
        /*00c8*/ 	.word	0xffffffff


	//   ....[13]....
        /*00cc*/ 	.word	0xffffffff


	//   ....[14]....
        /*00d0*/ 	.word	0xffffffff


	//   ....[15]....
        /*00d4*/ 	.word	0xffffffff


	//   ....[16]....
        /*00d8*/ 	.word	0xffffffff


	//   ....[17]....
        /*00dc*/ 	.word	0xffffffff


	//   ....[18]....
        /*00e0*/ 	.word	0xffffffff


	//   ....[19]....
        /*00e4*/ 	.word	0xffffffff


	//   ....[20]....
        /*00e8*/ 	.word	0xffffffff


	//   ....[21]....
        /*00ec*/ 	.word	0xffffffff


	//   ....[22]....
        /*00f0*/ 	.word	0xffffffff


	//   ....[23]....
        /*00f4*/ 	.word	0xffffffff


	//   ....[24]....
        /*00f8*/ 	.word	0xffffffff


	//   ....[25]....
        /*00fc*/ 	.word	0xffffffff


	//   ....[26]....
        /*0100*/ 	.word	0xffffffff


	//   ....[27]....
        /*0104*/ 	.word	0xffffffff


	//   ....[28]....
        /*0108*/ 	.word	0xffffffff


	//   ....[29]....
        /*010c*/ 	.word	0xffffffff


	//   ....[30]....
        /*0110*/ 	.word	0xffffffff


	//   ....[31]....
        /*0114*/ 	.word	0xffffffff


	//   ....[32]....
        /*0118*/ 	.word	0xffffffff


	//   ....[33]....
        /*011c*/ 	.word	0xffffffff


	//   ....[34]....
        /*0120*/ 	.word	0xffffffff


	//   ....[35]....
        /*0124*/ 	.word	0xffffffff


	//   ....[36]....
        /*0128*/ 	.word	0xffffffff


	//   ....[37]....
        /*012c*/ 	.word	0xffffffff


	//   ....[38]....
        /*0130*/ 	.word	0xffffffff


	//   ....[39]....
        /*0134*/ 	.word	0xffffffff


	//   ....[40]....
        /*0138*/ 	.word	0xffffffff


	//   ....[41]....
        /*013c*/ 	.word	0xffffffff


	//   ....[42]....
        /*0140*/ 	.word	0xffffffff


	//   ....[43]....
        /*0144*/ 	.word	0xffffffff


	//   ....[44]....
        /*0148*/ 	.word	0xffffffff


	//   ....[45]....
        /*014c*/ 	.word	0xffffffff


	//   ....[46]....
        /*0150*/ 	.word	0xffffffff


	//   ....[47]....
        /*0154*/ 	.word	0xffffffff


	//   ....[48]....
        /*0158*/ 	.word	0xffffffff


	//   ....[49]....
        /*015c*/ 	.word	0xffffffff


	//   ....[50]....
        /*0160*/ 	.word	0xffffffff


	//   ....[51]....
        /*0164*/ 	.word	0xffffffff


	//   ....[52]....
        /*0168*/ 	.word	0xffffffff


	//   ....[53]....
        /*016c*/ 	.word	0xffffffff


	//   ....[54]....
        /*0170*/ 	.word	0xffffffff


	//   ....[55]....
        /*0174*/ 	.word	0xffffffff


	//   ....[56]....
        /*0178*/ 	.word	0xffffffff


	//   ....[57]....
        /*017c*/ 	.word	0xffffffff


	//   ....[58]....
        /*0180*/ 	.word	0xffffffff


	//   ....[59]....
        /*0184*/ 	.word	0xffffffff


	//   ....[60]....
        /*0188*/ 	.word	0x05000015


	//   ....[61]....
        /*018c*/ 	.word	0x05000015


	//   ....[62]....
        /*0190*/ 	.word	0x05000015


	//   ....[63]....
        /*0194*/ 	.word	0x05000015


	//   ....[64]....
        /*0198*/ 	.word	0x05000015


	//   ....[65]....
        /*019c*/ 	.word	0x05000015


	//   ....[66]....
        /*01a0*/ 	.word	0x05000015


	//   ....[67]....
        /*01a4*/ 	.word	0x05000015


	//   ....[68]....
        /*01a8*/ 	.word	0x05000015


	//   ....[69]....
        /*01ac*/ 	.word	0x05000015


	//   ....[70]....
        /*01b0*/ 	.word	0x05000015


	//   ....[71]....
        /*01b4*/ 	.word	0x05000015


	//   ....[72]....
        /*01b8*/ 	.word	0x05000015


	//   ....[73]....
        /*01bc*/ 	.word	0x05000015


	//   ....[74]....
        /*01c0*/ 	.word	0x05000015


	//   ....[75]....
        /*01c4*/ 	.word	0x05000015


	//   ....[76]....
        /*01c8*/ 	.word	0x05000015


	//   ....[77]....
        /*01cc*/ 	.word	0x05000015


	//   ....[78]....
        /*01d0*/ 	.word	0x05000015


	//   ....[79]....
        /*01d4*/ 	.word	0x05000015


	//   ....[80]....
        /*01d8*/ 	.word	0x05000015


	//   ....[81]....
        /*01dc*/ 	.word	0x05000015


	//   ....[82]....
        /*01e0*/ 	.word	0x05000015


	//   ....[83]....
        /*01e4*/ 	.word	0x05000015


	//   ....[84]....
        /*01e8*/ 	.word	0x05000015


	//   ....[85]....
        /*01ec*/ 	.word	0x05000015


	//   ....[86]....
        /*01f0*/ 	.word	0x05000015


	//   ....[87]....
        /*01f4*/ 	.word	0x05000015


	//   ....[88]....
        /*01f8*/ 	.word	0x05000015


	//   ....[89]....
        /*01fc*/ 	.word	0x05000015


	//   ....[90]....
        /*0200*/ 	.word	0x05000015


	//   ....[91]....
        /*0204*/ 	.word	0x05000015


	//   ....[92]....
        /*0208*/ 	.word	0x05000015


	//   ....[93]....
        /*020c*/ 	.word	0x05000015


	//   ....[94]....
        /*0210*/ 	.word	0x05000015


	//   ....[95]....
        /*0214*/ 	.word	0x05000015


	//----- nvinfo : EIATTR_COOP_GROUP_INSTR_OFFSETS
	.align		4
.L_464:
        /*0218*/ 	.byte	0x04, 0x28
        /*021a*/ 	.short	(.L_466 - .L_465)


	//   ....[0]....
.L_465:
        /*021c*/ 	.word	0x000004b0


	//   ....[1]....
        /*0220*/ 	.word	0x00000680


	//   ....[2]....
        /*0224*/ 	.word	0x000006a0


	//   ....[3]....
        /*0228*/ 	.word	0x000006c0


	//   ....[4]....
        /*022c*/ 	.word	0x000006e0


	//   ....[5]....
        /*0230*/ 	.word	0x00000700


	//   ....[6]....
        /*0234*/ 	.word	0x00000ae0


	//   ....[7]....
        /*0238*/ 	.word	0x00000b00


	//   ....[8]....
        /*023c*/ 	.word	0x00000b20


	//   ....[9]....
        /*0240*/ 	.word	0x00000b40


	//   ....[10]....
        /*0244*/ 	.word	0x00000b60


	//   ....[11]....
        /*0248*/ 	.word	0x00000f10


	//   ....[12]....
        /*024c*/ 	.word	0x000010e0


	//   ....[13]....
        /*0250*/ 	.word	0x00001140


	//   ....[14]....
        /*0254*/ 	.word	0x000011d0


	//   ....[15]....
        /*0258*/ 	.word	0x00001230


	//   ....[16]....
        /*025c*/ 	.word	0x00001280


	//   ....[17]....
        /*0260*/ 	.word	0x000012e0


	//   ....[18]....
        /*0264*/ 	.word	0x00001320


	//   ....[19]....
        /*0268*/ 	.word	0x00001330


	//   ....[20]....
        /*026c*/ 	.word	0x00001410


	//   ....[21]....
        /*0270*/ 	.word	0x000015e0


	//   ....[22]....
        /*0274*/ 	.word	0x00001630


	//   ....[23]....
        /*0278*/ 	.word	0x00001690


	//   ....[24]....
        /*027c*/ 	.word	0x000016f0


	//   ....[25]....
        /*0280*/ 	.word	0x00001730


	//   ....[26]....
        /*0284*/ 	.word	0x00001770


	//   ....[27]....
        /*0288*/ 	.word	0x000017b0


	//   ....[28]....
        /*028c*/ 	.word	0x000017c0


	//   ....[29]....
        /*0290*/ 	.word	0x00001be0


	//   ....[30]....
        /*0294*/ 	.word	0x000026c0


	//   ....[31]....
        /*0298*/ 	.word	0x00002890


	//   ....[32]....
        /*029c*/ 	.word	0x000028b0


	//   ....[33]....
        /*02a0*/ 	.word	0x000028d0


	//   ....[34]....
        /*02a4*/ 	.word	0x000028f0


	//   ....[35]....
        /*02a8*/ 	.word	0x00002910


	//   ....[36]....
        /*02ac*/ 	.word	0x00002c90


	//   ....[37]....
        /*02b0*/ 	.word	0x00002cb0


	//   ....[38]....
        /*02b4*/ 	.word	0x00002cd0


	//   ....[39]....
        /*02b8*/ 	.word	0x00002cf0


	//   ....[40]....
        /*02bc*/ 	.word	0x00002d10


	//   ....[41]....
        /*02c0*/ 	.word	0x000030d0


	//   ....[42]....
        /*02c4*/ 	.word	0x000032a0


	//   ....[43]....
        /*02c8*/ 	.word	0x00003300


	//   ....[44]....
        /*02cc*/ 	.word	0x00003360


	//   ....[45]....
        /*02d0*/ 	.word	0x000033c0


	//   ....[46]....
        /*02d4*/ 	.word	0x00003420


	//   ....[47]....
        /*02d8*/ 	.word	0x00003490


	//   ....[48]....
        /*02dc*/ 	.word	0x000034e0


	//   ....[49]....
        /*02e0*/ 	.word	0x000034f0


	//   ....[50]....
        /*02e4*/ 	.word	0x000035d0


	//   ....[51]....
        /*02e8*/ 	.word	0x000037a0


	//   ....[52]....
        /*02ec*/ 	.word	0x000037f0


	//   ....[53]....
        /*02f0*/ 	.word	0x00003860


	//   ....[54]....
        /*02f4*/ 	.word	0x000038c0


	//   ....[55]....
        /*02f8*/ 	.word	0x00003910


	//   ....[56]....
        /*02fc*/ 	.word	0x00003970


	//   ....[57]....
        /*0300*/ 	.word	0x000039b0


	//   ....[58]....
        /*0304*/ 	.word	0x000039c0


	//   ....[59]....
        /*0308*/ 	.word	0x00003e90


	//   ....[60]....
        /*030c*/ 	.word	0x00004470


	//   ....[61]....
        /*0310*/ 	.word	0x000044f0


	//   ....[62]....
        /*0314*/ 	.word	0x00004580


	//   ....[63]....
        /*0318*/ 	.word	0x00004670


	//   ....[64]....
        /*031c*/ 	.word	0x00004700


	//   ....[65]....
        /*0320*/ 	.word	0x00004790


	//   ....[66]....
        /*0324*/ 	.word	0x00004830


	//   ....[67]....
        /*0328*/ 	.word	0x000048b0


	//   ....[68]....
        /*032c*/ 	.word	0x000048e0


	//   ....[69]....
        /*0330*/ 	.word	0x00004980


	//   ....[70]....
        /*0334*/ 	.word	0x00004a00


	//   ....[71]....
        /*0338*/ 	.word	0x00004a80


	//   ....[72]....
        /*033c*/ 	.word	0x00004b40


	//   ....[73]....
        /*0340*/ 	.word	0x00004bd0


	//   ....[74]....
        /*0344*/ 	.word	0x00004c50


	//   ....[75]....
        /*0348*/ 	.word	0x00004cd0


	//   ....[76]....
        /*034c*/ 	.word	0x00004d50


	//   ....[77]....
        /*0350*/ 	.word	0x00004d80


	//   ....[78]....
        /*0354*/ 	.word	0x00004e20


	//   ....[79]....
        /*0358*/ 	.word	0x00004ea0


	//   ....[80]....
        /*035c*/ 	.word	0x00004f30


	//   ....[81]....
        /*0360*/ 	.word	0x00004fe0


	//   ....[82]....
        /*0364*/ 	.word	0x00005090


	//   ....[83]....
        /*0368*/ 	.word	0x00005120


	//   ....[84]....
        /*036c*/ 	.word	0x000051b0


	//   ....[85]....
        /*0370*/ 	.word	0x00005230


	//   ....[86]....
        /*0374*/ 	.word	0x00005270


	//   ....[87]....
        /*0378*/ 	.word	0x00005320


	//   ....[88]....
        /*037c*/ 	.word	0x000053a0


	//   ....[89]....
        /*0380*/ 	.word	0x00005420


	//   ....[90]....
        /*0384*/ 	.word	0x000054e0


	//   ....[91]....
        /*0388*/ 	.word	0x00005580


	//   ....[92]....
        /*038c*/ 	.word	0x00005610


	//   ....[93]....
        /*0390*/ 	.word	0x000056a0


	//   ....[94]....
        /*0394*/ 	.word	0x00005710


	//   ....[95]....
        /*0398*/ 	.word	0x00005790


	//----- nvinfo : EIATTR_VRC_CTA_INIT_COUNT
	.align		4
.L_466:
        /*039c*/ 	.byte	0x02, 0x4a
	.zero		1
	.zero		1


	//----- nvinfo : EIATTR_EXIT_INSTR_OFFSETS
	.align		4
        /*03a0*/ 	.byte	0x04, 0x1c
        /*03a2*/ 	.short	(.L_468 - .L_467)


	//   ....[0]....
.L_467:
        /*03a4*/ 	.word	0x00001eb0


	//   ....[1]....
        /*03a8*/ 	.word	0x00001ed0


	//   ....[2]....
        /*03ac*/ 	.word	0x00004400


	//   ....[3]....
        /*03b0*/ 	.word	0x00004420


	//----- nvinfo : EIATTR_MAX_THREADS
	.align		4
.L_468:
        /*03b4*/ 	.byte	0x04, 0x05
        /*03b6*/ 	.short	(.L_470 - .L_469)
.L_469:
        /*03b8*/ 	.word	0x00000180
        /*03bc*/ 	.word	0x00000001
        /*03c0*/ 	.word	0x00000001


	//----- nvinfo : EIATTR_CRS_STACK_SIZE
	.align		4
.L_470:
        /*03c4*/ 	.byte	0x04, 0x1e
        /*03c6*/ 	.short	(.L_472 - .L_471)
.L_471:
        /*03c8*/ 	.word	0x00000000


	//----- nvinfo : EIATTR_CBANK_PARAM_SIZE
	.align		4
.L_472:
        /*03cc*/ 	.byte	0x03, 0x19
        /*03ce*/ 	.short	0x0024


	//----- nvinfo : EIATTR_PARAM_CBANK
	.align		4
        /*03d0*/ 	.byte	0x04, 0x0a
        /*03d2*/ 	.short	(.L_474 - .L_473)
	.align		4
.L_473:
        /*03d4*/ 	.word	index@(.nv.constant0._ZN3cub18CUB_300001_SM_10006detail4scan16DeviceScanKernelINS2_10policy_hubIiiijN4cuda3std3__44plusIvEEE10Policy1000EPiSC_NS0_13ScanTileStateIiLb1EEES9_NS0_8NullTypeEjiLb0ESF_EEvT0_T1_T2_iT3_T4_T5_)
        /*03d8*/ 	.short	0x0380
        /*03da*/ 	.short	0x0024


	//----- nvinfo : EIATTR_SW_WAR
	.align		4
.L_474:
        /*03dc*/ 	.byte	0x04, 0x36
        /*03de*/ 	.short	(.L_476 - .L_475)
.L_475:
        /*03e0*/ 	.word	0x00000008
.L_476:


//--------------------- .nv.info._ZN3cub18CUB_300001_SM_10006detail4scan20DeviceScanInitKernelINS0_13ScanTileStateIiLb1EEEEEvT_i --------------------------
	.section	.nv.info._ZN3cub18CUB_300001_SM_10006detail4scan20DeviceScanInitKernelINS0_13ScanTileStateIiLb1EEEEEvT_i,"",@"SHT_CUDA_INFO"
	.sectionflags	@""
	.align	4


	//----- nvinfo : EIATTR_CUDA_API_VERSION
	.align		4
        /*0000*/ 	.byte	0x04, 0x37
        /*0002*/ 	.short	(.L_478 - .L_477)
.L_477:
        /*0004*/ 	.word	0x00000082


	//----- nvinfo : EIATTR_KPARAM_INFO
	.align		4
.L_478:
        /*0008*/ 	.byte	0x04, 0x17
        /*000a*/ 	.short	(.L_480 - .L_479)
.L_479:
        /*000c*/ 	.word	0x00000000
        /*0010*/ 	.short	0x0001
        /*0012*/ 	.short	0x0008
        /*0014*/ 	.byte	0x00, 0xf0, 0x11, 0x00


	//----- nvinfo : EIATTR_KPARAM_INFO
	.align		4
.L_480:
        /*0018*/ 	.byte	0x04, 0x17
        /*001a*/ 	.short	(.L_482 - .L_481)
.L_481:
        /*001c*/ 	.word	0x00000000
        /*0020*/ 	.short	0x0000
        /*0022*/ 	.short	0x0000
        /*0024*/ 	.byte	0x00, 0xf0, 0x21, 0x00


	//----- nvinfo : EIATTR_SPARSE_MMA_MASK
	.align		4
.L_482:
        /*0028*/ 	.byte	0x03, 0x50
        /*002a*/ 	.short	0x0000


	//----- nvinfo : EIATTR_MAXREG_COUNT
	.align		4
        /*002c*/ 	.byte	0x03, 0x1b
        /*002e*/ 	.short	0x00ff


	//----- nvinfo : EIATTR_MERCURY_ISA_VERSION
	.align		4
        /*0030*/ 	.byte	0x03, 0x5f
        /*0032*/ 	.short	0x0101


	//----- nvinfo : EIATTR_VRC_CTA_INIT_COUNT
	.align		4
        /*0034*/ 	.byte	0x02, 0x4a
	.zero		1
	.zero		1


	//----- nvinfo : EIATTR_EXIT_INSTR_OFFSETS
	.align		4
        /*0038*/ 	.byte	0x04, 0x1c
        /*003a*/ 	.short	(.L_484 - .L_483)


	//   ....[0]....
.L_483:
        /*003c*/ 	.word	0x000000f0


	//   ....[1]....
        /*0040*/ 	.word	0x00000130


	//----- nvinfo : EIATTR_CBANK_PARAM_SIZE
	.align		4
.L_484:
        /*0044*/ 	.byte	0x03, 0x19
        /*0046*/ 	.short	0x000c


	//----- nvinfo : EIATTR_PARAM_CBANK
	.align		4
        /*0048*/ 	.byte	0x04, 0x0a
        /*004a*/ 	.short	(.L_486 - .L_485)
	.align		4
.L_485:
        /*004c*/ 	.word	index@(.nv.constant0._ZN3cub18CUB_300001_SM_10006detail4scan20DeviceScanInitKernelINS0_13ScanTileStateIiLb1EEEEEvT_i)
        /*0050*/ 	.short	0x0380
        /*0052*/ 	.short	0x000c


	//----- nvinfo : EIATTR_SW_WAR
	.align		4
.L_486:
        /*0054*/ 	.byte	0x04, 0x36
        /*0056*/ 	.short	(.L_488 - .L_487)
.L_487:
        /*0058*/ 	.word	0x00000008
.L_488:


//--------------------- .nv.info._ZN3cub18CUB_300001_SM_10006detail9transform16transform_kernelINS2_10policy_hubILb1EN4cuda3std3__45tupleIJN6thrust24THRUST_300001_SM_1000_NS6detail15normal_iteratorINSA_7pointerINS8_IJiiEEENSA_8cuda_cub5par_tENSA_11use_defaultESH_EEEEEEEE10policy1000ElNS7_10__identityENSA_12zip_iteratorINS8_IJPiSP_EEEEEJPSE_EEEvT0_iT1_T2_DpNS2_10kernel_argIT3_EE --------------------------
	.section	.nv.info._ZN3cub18CUB_300001_SM_10006detail9transform16transform_kernelINS2_10policy_hubILb1EN4cuda3std3__45tupleIJN6thrust24THRUST_300001_SM_1000_NS6detail15normal_iteratorINSA_7pointerINS8_IJiiEEENSA_8cuda_cub5par_tENSA_11use_defaultESH_EEEEEEEE10policy1000ElNS7_10__identityENSA_12zip_iteratorINS8_IJPiSP_EEEEEJPSE_EEEvT0_iT1_T2_DpNS2_10kernel_argIT3_EE,"",@"SHT_CUDA_INFO"
	.sectionflags	@""
	.align	4


	//----- nvinfo : EIATTR_CUDA_API_VERSION
	.align		4
        /*0000*/ 	.byte	0x04, 0x37
        /*0002*/ 	.short	(.L_490 - .L_489)
.L_489:
        /*0004*/ 	.word	0x00000082


	//----- nvinfo : EIATTR_KPARAM_INFO
	.align		4
.L_490:
        /*0008*/ 	.byte	0x04, 0x17
        /*000a*/ 	.short	(.L_492 - .L_491)
.L_491:
        /*000c*/ 	.word	0x00000000
        /*0010*/ 	.short	0x0004
        /*0012*/ 	.short	0x0020
        /*0014*/ 	.byte	0x00, 0xf0, 0x41, 0x00


	//----- nvinfo : EIATTR_KPARAM_INFO
	.align		4
.L_492:
        /*0018*/ 	.byte	0x04, 0x17
        /*001a*/ 	.short	(.L_494 - .L_493)
.L_493:
        /*001c*/ 	.word	0x00000000
        /*0020*/ 	.short	0x0003
        /*0022*/ 	.short	0x0010
        /*0024*/ 	.byte	0x00, 0xf0, 0x41, 0x00


	//----- nvinfo : EIATTR_KPARAM_INFO
	.align		4
.L_494:
        /*0028*/ 	.byte	0x04, 0x17
        /*002a*/ 	.short	(.L_496 - .L_495)
.L_495:
        /*002c*/ 	.word	0x00000000
        /*0030*/ 	.short	0x0002
        /*0032*/ 	.short	0x000c
        /*0034*/ 	.byte	0x00, 0xf0, 0x05, 0x00


	//----- nvinfo : EIATTR_KPARAM_INFO
	.align		4
.L_496:
        /*0038*/ 	.byte	0x04, 0x17
        /*003a*/ 	.short	(.L_498 - .L_497)
.L_497:
        /*003c*/ 	.word	0x00000000
        /*0040*/ 	.short	0x0001
        /*0042*/ 	.short	0x0008
        /*0044*/ 	.byte	0x00, 0xf0, 0x11, 0x00


	//----- nvinfo : EIATTR_KPARAM_INFO
	.align		4
.L_498:
        /*0048*/ 	.byte	0x04, 0x17
        /*004a*/ 	.short	(.L_500 - .L_499)
.L_499:
        /*004c*/ 	.word	0x00000000
        /*0050*/ 	.short	0x0000
        /*0052*/ 	.short	0x0000
        /*0054*/ 	.byte	0x00, 0xf0, 0x21, 0x00


	//----- nvinfo : EIATTR_SPARSE_MMA_MASK
	.align		4
.L_500:
        /*0058*/ 	.byte	0x03, 0x50
        /*005a*/ 	.short	0x0000


	//----- nvinfo : EIATTR_MAXREG_COUNT
	.align		4
        /*005c*/ 	.byte	0x03, 0x1b
        /*005e*/ 	.short	0x00ff


	//----- nvinfo : EIATTR_MERCURY_ISA_VERSION
	.align		4
        /*0060*/ 	.byte	0x03, 0x5f
        /*0062*/ 	.short	0x0101


	//----- nvinfo : EIATTR_VRC_CTA_INIT_COUNT
	.align		4
        /*0064*/ 	.byte	0x02, 0x4a
	.zero		1
	.zero		1


	//----- nvinfo : EIATTR_EXIT_INSTR_OFFSETS
	.align		4
        /*0068*/ 	.byte	0x04, 0x1c
        /*006a*/ 	.short	(.L_502 - .L_501)


	//   ....[0]....
.L_501:
        /*006c*/ 	.word	0x000002e0


	//   ....[1]....
        /*0070*/ 	.word	0x00000bb0


	//   ....[2]....
        /*0074*/ 	.word	0x00000e60


	//   ....[3]....
        /*0078*/ 	.word	0x00000fe0


	//   ....[4]....
        /*007c*/ 	.word	0x00001010


	//   ....[5]....
        /*0080*/ 	.word	0x00001090


	//   ....[6]....
        /*0084*/ 	.word	0x000010b0


	//   ....[7]....
        /*0088*/ 	.word	0x000014e0


	//   ....[8]....
        /*008c*/ 	.word	0x00001680


	//   ....[9]....
        /*0090*/ 	.word	0x000017a0


	//   ....[10]....
        /*0094*/ 	.word	0x00001830


	//----- nvinfo : EIATTR_MAX_THREADS
	.align		4
.L_502:
        /*0098*/ 	.byte	0x04, 0x05
        /*009a*/ 	.short	(.L_504 - .L_503)
.L_503:
        /*009c*/ 	.word	0x00000080
        /*00a0*/ 	.word	0x00000001
        /*00a4*/ 	.word	0x00000001


	//----- nvinfo : EIATTR_CRS_STACK_SIZE
	.align		4
.L_504:
        /*00a8*/ 	.byte	0x04, 0x1e
        /*00aa*/ 	.short	(.L_506 - .L_505)
.L_505:
        /*00ac*/ 	.word	0x00000000


	//----- nvinfo : EIATTR_CBANK_PARAM_SIZE
	.align		4
.L_506:
        /*00b0*/ 	.byte	0x03, 0x19
        /*00b2*/ 	.short	0x0030


	//----- nvinfo : EIATTR_PARAM_CBANK
	.align		4
        /*00b4*/ 	.byte	0x04, 0x0a
        /*00b6*/ 	.short	(.L_508 - .L_507)
	.align		4
.L_507:
        /*00b8*/ 	.word	index@(.nv.constant0._ZN3cub18CUB_300001_SM_10006detail9transform16transform_kernelINS2_10policy_hubILb1EN4cuda3std3__45tupleIJN6thrust24THRUST_300001_SM_1000_NS6detail15normal_iteratorINSA_7pointerINS8_IJiiEEENSA_8cuda_cub5par_tENSA_11use_defaultESH_EEEEEEEE10policy1000ElNS7_10__identityENSA_12zip_iteratorINS8_IJPiSP_EEEEEJPSE_EEEvT0_iT1_T2_DpNS2_10kernel_argIT3_EE)
        /*00bc*/ 	.short	0x0380
        /*00be*/ 	.short	0x0030


	//----- nvinfo : EIATTR_SW_WAR
	.align		4
.L_508:
        /*00c0*/ 	.byte	0x04, 0x36
        /*00c2*/ 	.short	(.L_510 - .L_509)
.L_509:
        /*00c4*/ 	.word	0x00000008
.L_510:


//--------------------- .nv.info._ZN3cub18CUB_300001_SM_10006detail9transform16transform_kernelINS2_10policy_hubILb1EN4cuda3std3__45tupleIJN6thrust24THRUST_300001_SM_1000_NS6detail15normal_iteratorINSA_7pointerINS8_IJiiEEENSA_8cuda_cub5par_tENSA_11use_defaultESH_EEEEEEEE10policy1000EiNS7_10__identityENSA_12zip_iteratorINS8_IJPiSP_EEEEEJPSE_EEEvT0_iT1_T2_DpNS2_10kernel_argIT3_EE --------------------------
	.section	.nv.info._ZN3cub18CUB_300001_SM_10006detail9transform16transform_kernelINS2_10policy_hubILb1EN4cuda3std3__45tupleIJN6thrust24THRUST_300001_SM_1000_NS6detail15normal_iteratorINSA_7pointerINS8_IJiiEEENSA_8cuda_cub5par_tENSA_11use_defaultESH_EEEEEEEE10policy1000EiNS7_10__identityENSA_12zip_iteratorINS8_IJPiSP_EEEEEJPSE_EEEvT0_iT1_T2_DpNS2_10kernel_argIT3_EE,"",@"SHT_CUDA_INFO"
	.sectionflags	@""
	.align	4


	//----- nvinfo : EIATTR_CUDA_API_VERSION
	.align		4
        /*0000*/ 	.byte	0x04, 0x37
        /*0002*/ 	.short	(.L_512 - .L_511)
.L_511:
        /*0004*/ 	.word	0x00000082


	//----- nvinfo : EIATTR_KPARAM_INFO
	.align		4
.L_512:
        /*0008*/ 	.byte	0x04, 0x17
        /*000a*/ 	.short	(.L_514 - .L_513)
.L_513:
        /*000c*/ 	.word	0x00000000
        /*0010*/ 	.short	0x0004
        /*0012*/ 	.short	0x0020
        /*0014*/ 	.byte	0x00, 0xf0, 0x41, 0x00


	//----- nvinfo : EIATTR_KPARAM_INFO
	.align		4
.L_514:
        /*0018*/ 	.byte	0x04, 0x17
        /*001a*/ 	.short	(.L_516 - .L_515)
.L_515:
        /*001c*/ 	.word	0x00000000
        /*0020*/ 	.short	0x0003
        /*0022*/ 	.short	0x0010
        /*0024*/ 	.byte	0x00, 0xf0, 0x41, 0x00


	//----- nvinfo : EIATTR_KPARAM_INFO
	.align		4
.L_516:
        /*0028*/ 	.byte	0x04, 0x17
        /*002a*/ 	.short	(.L_518 - .L_517)
.L_517:
        /*002c*/ 	.word	0x00000000
        /*0030*/ 	.short	0x0002
        /*0032*/ 	.short	0x0008
        /*0034*/ 	.byte	0x00, 0xf0, 0x05, 0x00


	//----- nvinfo : EIATTR_KPARAM_INFO
	.align		4
.L_518:
        /*0038*/ 	.byte	0x04, 0x17
        /*003a*/ 	.short	(.L_520 - .L_519)
.L_519:
        /*003c*/ 	.word	0x00000000
        /*0040*/ 	.short	0x0001
        /*0042*/ 	.short	0x0004
        /*0044*/ 	.byte	0x00, 0xf0, 0x11, 0x00


	//----- nvinfo : EIATTR_KPARAM_INFO
	.align		4
.L_520:
        /*0048*/ 	.byte	0x04, 0x17
        /*004a*/ 	.short	(.L_522 - .L_521)
.L_521:
        /*004c*/ 	.word	0x00000000
        /*0050*/ 	.short	0x0000
        /*0052*/ 	.short	0x0000
        /*0054*/ 	.byte	0x00, 0xf0, 0x11, 0x00


	//----- nvinfo : EIATTR_SPARSE_MMA_MASK
	.align		4
.L_522:
        /*0058*/ 	.byte	0x03, 0x50
        /*005a*/ 	.short	0x0000


	//----- nvinfo : EIATTR_MAXREG_COUNT
	.align		4
        /*005c*/ 	.byte	0x03, 0x1b
        /*005e*/ 	.short	0x00ff


	//----- nvinfo : EIATTR_MERCURY_ISA_VERSION
	.align		4
        /*0060*/ 	.byte	0x03, 0x5f
        /*0062*/ 	.short	0x0101


	//----- nvinfo : EIATTR_VRC_CTA_INIT_COUNT
	.align		4
        /*0064*/ 	.byte	0x02, 0x4a
	.zero		1
	.zero		1


	//----- nvinfo : EIATTR_EXIT_INSTR_OFFSETS
	.align		4
        /*0068*/ 	.byte	0x04, 0x1c
        /*006a*/ 	.short	(.L_524 - .L_523)


	//   ....[0]....
.L_523:
        /*006c*/ 	.word	0x00000230


	//   ....[1]....
        /*0070*/ 	.word	0x00000660


	//   ....[2]....
        /*0074*/ 	.word	0x00000810


	//   ....[3]....
        /*0078*/ 	.word	0x00000930


	//   ....[4]....
        /*007c*/ 	.word	0x000009c0


	//   ....[5]....
        /*0080*/ 	.word	0x000009e0


	//   ....[6]....
        /*0084*/ 	.word	0x00000e30


	//   ....[7]....
        /*0088*/ 	.word	0x000010e0


	//   ....[8]....
        /*008c*/ 	.word	0x00001260


	//   ....[9]....
        /*0090*/ 	.word	0x00001290


	//   ....[10]....
        /*0094*/ 	.word	0x00001310


	//----- nvinfo : EIATTR_MAX_THREADS
	.align		4
.L_524:
        /*0098*/ 	.byte	0x04, 0x05
        /*009a*/ 	.short	(.L_526 - .L_525)
.L_525:
        /*009c*/ 	.word	0x00000080
        /*00a0*/ 	.word	0x00000001
        /*00a4*/ 	.word	0x00000001


	//----- nvinfo : EIATTR_CRS_STACK_SIZE
	.align		4
.L_526:
        /*00a8*/ 	.byte	0x04, 0x1e
        /*00aa*/ 	.short	(.L_528 - .L_527)
.L_527:
        /*00ac*/ 	.word	0x00000000


	//----- nvinfo : EIATTR_CBANK_PARAM_SIZE
	.align		4
.L_528:
        /*00b0*/ 	.byte	0x03, 0x19
        /*00b2*/ 	.short	0x0030


	//----- nvinfo : EIATTR_PARAM_CBANK
	.align		4
        /*00b4*/ 	.byte	0x04, 0x0a
        /*00b6*/ 	.short	(.L_530 - .L_529)
	.align		4
.L_529:
        /*00b8*/ 	.word	index@(.nv.constant0._ZN3cub18CUB_300001_SM_10006detail9transform16transform_kernelINS2_10policy_hubILb1EN4cuda3std3__45tupleIJN6thrust24THRUST_300001_SM_1000_NS6detail15normal_iteratorINSA_7pointerINS8_IJiiEEENSA_8cuda_cub5par_tENSA_11use_defaultESH_EEEEEEEE10policy1000EiNS7_10__identityENSA_12zip_iteratorINS8_IJPiSP_EEEEEJPSE_EEEvT0_iT1_T2_DpNS2_10kernel_argIT3_EE)
        /*00bc*/ 	.short	0x0380
        /*00be*/ 	.short	0x0030


	//----- nvinfo : EIATTR_SW_WAR
	.align		4
.L_530:
        /*00c0*/ 	.byte	0x04, 0x36
        /*00c2*/ 	.short	(.L_532 - .L_531)
.L_531:
        /*00c4*/ 	.word	0x00000008
.L_532:


//--------------------- .nv.info._ZN3cub18CUB_300001_SM_10006detail9transform16transform_kernelINS2_10policy_hubILb1EN4cuda3std3__45tupleIJN6thrust24THRUST_300001_SM_1000_NS12zip_iteratorINS8_IJPiSC_EEEEEEEEE10policy1000ElNS7_10__identityENSA_7pointerINS8_IJiiEEENSA_8cuda_cub5par_tENSA_11use_defaultESN_EEJSE_EEEvT0_iT1_T2_DpNS2_10kernel_argIT3_EE --------------------------
	.section	.nv.info._ZN3cub18CUB_300001_SM_10006detail9transform16transform_kernelINS2_10policy_hubILb1EN4cuda3std3__45tupleIJN6thrust24THRUST_300001_SM_1000_NS12zip_iteratorINS8_IJPiSC_EEEEEEEEE10policy1000ElNS7_10__identityENSA_7pointerINS8_IJiiEEENSA_8cuda_cub5par_tENSA_11use_defaultESN_EEJSE_EEEvT0_iT1_T2_DpNS2_10kernel_argIT3_EE,"",@"SHT_CUDA_INFO"
	.sectionflags	@""
	.align	4


	//----- nvinfo : EIATTR_CUDA_API_VERSION
	.align		4
        /*0000*/ 	.byte	0x04, 0x37
        /*0002*/ 	.short	(.L_534 - .L_533)
.L_533:
        /*0004*/ 	.word	0x00000082


	//----- nvinfo : EIATTR_KPARAM_INFO
	.align		4
.L_534:
        /*0008*/ 	.byte	0x04, 0x17
        /*000a*/ 	.short	(.L_536 - .L_535)
.L_535:
        /*000c*/ 	.word	0x00000000
        /*0010*/ 	.short	0x0004
        /*0012*/ 	.short	0x0018
        /*0014*/ 	.byte	0x00, 0xf0, 0x41, 0x00


	//----- nvinfo : EIATTR_KPARAM_INFO
	.align		4
.L_536:
        /*0018*/ 	.byte	0x04, 0x17
        /*001a*/ 	.short	(.L_538 - .L_537)
.L_537:
        /*001c*/ 	.word	0x00000000
        /*0020*/ 	.short	0x0003
        /*0022*/ 	.short	0x0010
        /*0024*/ 	.byte	0x00, 0xf0, 0x21, 0x00


	//----- nvinfo : EIATTR_KPARAM_INFO
	.align		4
.L_538:
        /*0028*/ 	.byte	0x04, 0x17
        /*002a*/ 	.short	(.L_540 - .L_539)
.L_539:
        /*002c*/ 	.word	0x00000000
        /*0030*/ 	.short	0x0002
        /*0032*/ 	.short	0x000c
        /*0034*/ 	.byte	0x00, 0xf0, 0x05, 0x00


	//----- nvinfo : EIATTR_KPARAM_INFO
	.align		4
.L_540:
        /*0038*/ 	.byte	0x04, 0x17
        /*003a*/ 	.short	(.L_542 - .L_541)
.L_541:
        /*003c*/ 	.word	0x00000000
        /*0040*/ 	.short	0x0001
        /*0042*/ 	.short	0x0008
        /*0044*/ 	.byte	0x00, 0xf0, 0x11, 0x00


	//----- nvinfo : EIATTR_KPARAM_INFO
	.align		4
.L_542:
        /*0048*/ 	.byte	0x04, 0x17
        /*004a*/ 	.short	(.L_544 - .L_543)
.L_543:
        /*004c*/ 	.word	0x00000000
        /*0050*/ 	.short	0x0000
        /*0052*/ 	.short	0x0000
        /*0054*/ 	.byte	0x00, 0xf0, 0x21, 0x00


	//----- nvinfo : EIATTR_SPARSE_MMA_MASK
	.align		4
.L_544:
        /*0058*/ 	.byte	0x03, 0x50
        /*005a*/ 	.short	0x0000


	//----- nvinfo : EIATTR_MAXREG_COUNT
	.align		4
        /*005c*/ 	.byte	0x03, 0x1b
        /*005e*/ 	.short	0x00ff


	//----- nvinfo : EIATTR_MERCURY_ISA_VERSION
	.align		4
        /*0060*/ 	.byte	0x03, 0x5f
        /*0062*/ 	.short	0x0101


	//----- nvinfo : EIATTR_VRC_CTA_INIT_COUNT
	.align		4
        /*0064*/ 	.byte	0x02, 0x4a
	.zero		1
	.zero		1


	//----- nvinfo : EIATTR_EXIT_INSTR_OFFSETS
	.align		4
        /*0068*/ 	.byte	0x04, 0x1c
        /*006a*/ 	.short	(.L_546 - .L_545)


	//   ....[0]....
.L_545:
        /*006c*/ 	.word	0x00000250


	//   ....[1]....
        /*0070*/ 	.word	0x00000b40


	//   ....[2]....
        /*0074*/ 	.word	0x00000df0


	//   ....[3]....
        /*0078*/ 	.word	0x00000f70


	//   ....[4]....
        /*007c*/ 	.word	0x00000fa0


	//   ....[5]....
        /*0080*/ 	.word	0x00001020


	//   ....[6]....
        /*0084*/ 	.word	0x00001050


	//   ....[7]....
        /*0088*/ 	.word	0x00001790


	//   ....[8]....
        /*008c*/ 	.word	0x00001a50


	//   ....[9]....
        /*0090*/ 	.word	0x00001c00


	//   ....[10]....
        /*0094*/ 	.word	0x00001d50


	//----- nvinfo : EIATTR_MAX_THREADS
	.align		4
.L_546:
        /*0098*/ 	.byte	0x04, 0x05
        /*009a*/ 	.short	(.L_548 - .L_547)
.L_547:
        /*009c*/ 	.word	0x00000080
        /*00a0*/ 	.word	0x00000001
        /*00a4*/ 	.word	0x00000001


	//----- nvinfo : EIATTR_CRS_STACK_SIZE
	.align		4
.L_548:
        /*00a8*/ 	.byte	0x04, 0x1e
        /*00aa*/ 	.short	(.L_550 - .L_549)
.L_549:
        /*00ac*/ 	.word	0x00000000


	//----- nvinfo : EIATTR_CBANK_PARAM_SIZE
	.align		4
.L_550:
        /*00b0*/ 	.byte	0x03, 0x19
        /*00b2*/ 	.short	0x0028


	//----- nvinfo : EIATTR_PARAM_CBANK
	.align		4
        /*00b4*/ 	.byte	0x04, 0x0a
        /*00b6*/ 	.short	(.L_552 - .L_551)
	.align		4
.L_551:
        /*00b8*/ 	.word	index@(.nv.constant0._ZN3cub18CUB_300001_SM_10006detail9transform16transform_kernelINS2_10policy_hubILb1EN4cuda3std3__45tupleIJN6thrust24THRUST_300001_SM_1000_NS12zip_iteratorINS8_IJPiSC_EEEEEEEEE10policy1000ElNS7_10__identityENSA_7pointerINS8_IJiiEEENSA_8cuda_cub5par_tENSA_11use_defaultESN_EEJSE_EEEvT0_iT1_T2_DpNS2_10kernel_argIT3_EE)
        /*00bc*/ 	.short	0x0380
        /*00be*/ 	.short	0x0028


	//----- nvinfo : EIATTR_SW_WAR
	.align		4
.L_552:
        /*00c0*/ 	.byte	0x04, 0x36
        /*00c2*/ 	.short	(.L_554 - .L_553)
.L_553:
        /*00c4*/ 	.word	0x00000008
.L_554:


//--------------------- .nv.info._ZN3cub18CUB_300001_SM_10006detail9transform16transform_kernelINS2_10policy_hubILb1EN4cuda3std3__45tupleIJN6thrust24THRUST_300001_SM_1000_NS12zip_iteratorINS8_IJPiSC_EEEEEEEEE10policy1000EiNS7_10__identityENSA_7pointerINS8_IJiiEEENSA_8cuda_cub5par_tENSA_11use_defaultESN_EEJSE_EEEvT0_iT1_T2_DpNS2_10kernel_argIT3_EE --------------------------
	.section	.nv.info._ZN3cub18CUB_300001_SM_10006detail9transform16transform_kernelINS2_10policy_hubILb1EN4cuda3std3__45tupleIJN6thrust24THRUST_300001_SM_1000_NS12zip_iteratorINS8_IJPiSC_EEEEEEEEE10policy1000EiNS7_10__identityENSA_7pointerINS8_IJiiEEENSA_8cuda_cub5par_tENSA_11use_defaultESN_EEJSE_EEEvT0_iT1_T2_DpNS2_10kernel_argIT3_EE,"",@"SHT_CUDA_INFO"
	.sectionflags	@""
	.align	4


	//----- nvinfo : EIATTR_CUDA_API_VERSION
	.align		4
        /*0000*/ 	.byte	0x04, 0x37
        /*0002*/ 	.short	(.L_556 - .L_555)
.L_555:
        /*0004*/ 	.word	0x00000082


	//----- nvinfo : EIATTR_KPARAM_INFO
	.align		4
.L_556:
        /*0008*/ 	.byte	0x04, 0x17
        /*000a*/ 	.short	(.L_558 - .L_557)
.L_557:
        /*000c*/ 	.word	0x00000000
        /*0010*/ 	.short	0x0004
        /*0012*/ 	.short	0x0018
        /*0014*/ 	.byte	0x00, 0xf0, 0x41, 0x00


	//----- nvinfo : EIATTR_KPARAM_INFO
	.align		4
.L_558:
        /*0018*/ 	.byte	0x04, 0x17
        /*001a*/ 	.short	(.L_560 - .L_559)
.L_559:
        /*001c*/ 	.word	0x00000000
        /*0020*/ 	.short	0x0003
        /*0022*/ 	.short	0x0010
        /*0024*/ 	.byte	0x00, 0xf0, 0x21, 0x00


	//----- nvinfo : EIATTR_KPARAM_INFO
	.align		4
.L_560:
        /*0028*/ 	.byte	0x04, 0x17
        /*002a*/ 	.short	(.L_562 - .L_561)
.L_561:
        /*002c*/ 	.word	0x00000000
        /*0030*/ 	.short	0x0002
        /*0032*/ 	.short	0x0008
        /*0034*/ 	.byte	0x00, 0xf0, 0x05, 0x00


	//----- nvinfo : EIATTR_KPARAM_INFO
	.align		4
.L_562:
        /*0038*/ 	.byte	0x04, 0x17
        /*003a*/ 	.short	(.L_564 - .L_563)
.L_563:
        /*003c*/ 	.word	0x00000000
        /*0040*/ 	.short	0x0001
        /*0042*/ 	.short	0x0004
        /*0044*/ 	.byte	0x00, 0xf0, 0x11, 0x00


	//----- nvinfo : EIATTR_KPARAM_INFO
	.align		4
.L_564:
        /*0048*/ 	.byte	0x04, 0x17
        /*004a*/ 	.short	(.L_566 - .L_565)
.L_565:
        /*004c*/ 	.word	0x00000000
        /*0050*/ 	.short	0x0000
        /*0052*/ 	.short	0x0000
        /*0054*/ 	.byte	0x00, 0xf0, 0x11, 0x00


	//----- nvinfo : EIATTR_SPARSE_MMA_MASK
	.align		4
.L_566:
        /*0058*/ 	.byte	0x03, 0x50
        /*005a*/ 	.short	0x0000


	//----- nvinfo : EIATTR_MAXREG_COUNT
	.align		4
        /*005c*/ 	.byte	0x03, 0x1b
        /*005e*/ 	.short	0x00ff


	//----- nvinfo : EIATTR_MERCURY_ISA_VERSION
	.align		4
        /*0060*/ 	.byte	0x03, 0x5f
        /*0062*/ 	.short	0x0101


	//----- nvinfo : EIATTR_VRC_CTA_INIT_COUNT
	.align		4
        /*0064*/ 	.byte	0x02, 0x4a
	.zero		1
	.zero		1


	//----- nvinfo : EIATTR_EXIT_INSTR_OFFSETS
	.align		4
        /*0068*/ 	.byte	0x04, 0x1c
        /*006a*/ 	.short	(.L_568 - .L_567)


	//   ....[0]....
.L_567:
        /*006c*/ 	.word	0x000001a0


	//   ....[1]....
        /*0070*/ 	.word	0x000008e0


	//   ....[2]....
        /*0074*/ 	.word	0x00000ba0


	//   ....[3]....
        /*0078*/ 	.word	0x00000d60


	//   ....[4]....
        /*007c*/ 	.word	0x00000f10


	//   ....[5]....
        /*0080*/ 	.word	0x00000f40


	//   ....[6]....
        /*0084*/ 	.word	0x000013c0


	//   ....[7]....
        /*0088*/ 	.word	0x000016b0


	//   ....[8]....
        /*008c*/ 	.word	0x00001850


	//   ....[9]....
        /*0090*/ 	.word	0x00001880


	//   ....[10]....
        /*0094*/ 	.word	0x00001910


	//----- nvinfo : EIATTR_MAX_THREADS
	.align		4
.L_568:
        /*0098*/ 	.byte	0x04, 0x05
        /*009a*/ 	.short	(.L_570 - .L_569)
.L_569:
        /*009c*/ 	.word	0x00000080
        /*00a0*/ 	.word	0x00000001
        /*00a4*/ 	.word	0x00000001


	//----- nvinfo : EIATTR_CRS_STACK_SIZE
	.align		4
.L_570:
        /*00a8*/ 	.byte	0x04, 0x1e
        /*00aa*/ 	.short	(.L_572 - .L_571)
.L_571:
        /*00ac*/ 	.word	0x00000000


	//----- nvinfo : EIATTR_CBANK_PARAM_SIZE
	.align		4
.L_572:
        /*00b0*/ 	.byte	0x03, 0x19
        /*00b2*/ 	.short	0x0028


	//----- nvinfo : EIATTR_PARAM_CBANK
	.align		4
        /*00b4*/ 	.byte	0x04, 0x0a
        /*00b6*/ 	.short	(.L_574 - .L_573)
	.align		4
.L_573:
        /*00b8*/ 	.word	index@(.nv.constant0._ZN3cub18CUB_300001_SM_10006detail9transform16transform_kernelINS2_10policy_hubILb1EN4cuda3std3__45tupleIJN6thrust24THRUST_300001_SM_1000_NS12zip_iteratorINS8_IJPiSC_EEEEEEEEE10policy1000EiNS7_10__identityENSA_7pointerINS8_IJiiEEENSA_8cuda_cub5par_tENSA_11use_defaultESN_EEJSE_EEEvT0_iT1_T2_DpNS2_10kernel_argIT3_EE)
        /*00bc*/ 	.short	0x0380
        /*00be*/ 	.short	0x0028


	//----- nvinfo : EIATTR_SW_WAR
	.align		4
.L_574:
        /*00c0*/ 	.byte	0x04, 0x36
        /*00c2*/ 	.short	(.L_576 - .L_575)
.L_575:
        /*00c4*/ 	.word	0x00000008
.L_576:


//--------------------- .nv.info._ZN3cub18CUB_300001_SM_10006detail11EmptyKernelIvEEvv --------------------------
	.section	.nv.info._ZN3cub18CUB_300001_SM_10006detail11EmptyKernelIvEEvv,"",@"SHT_CUDA_INFO"
	.sectionflags	@""
	.align	4


	//----- nvinfo : EIATTR_CUDA_API_VERSION
	.align		4
        /*0000*/ 	.byte	0x04, 0x37
        /*0002*/ 	.short	(.L_578 - .L_577)
.L_577:
        /*0004*/ 	.word	0x00000082


	//----- nvinfo : EIATTR_SPARSE_MMA_MASK
	.align		4
.L_578:
        /*0008*/ 	.byte	0x03, 0x50
        /*000a*/ 	.short	0x0000


	//----- nvinfo : EIATTR_MAXREG_COUNT
	.align		4
        /*000c*/ 	.byte	0x03, 0x1b
        /*000e*/ 	.short	0x00ff


	//----- nvinfo : EIATTR_MERCURY_ISA_VERSION
	.align		4
        /*0010*/ 	.byte	0x03, 0x5f
        /*0012*/ 	.short	0x0101


	//----- nvinfo : EIATTR_VRC_CTA_INIT_COUNT
	.align		4
        /*0014*/ 	.byte	0x02, 0x4a
	.zero		1
	.zero		1


	//----- nvinfo : EIATTR_EXIT_INSTR_OFFSETS
	.align		4
        /*0018*/ 	.byte	0x04, 0x1c
        /*001a*/ 	.short	(.L_580 - .L_579)


	//   ....[0]....
.L_579:
        /*001c*/ 	.word	0x00000010


	//----- nvinfo : EIATTR_SW_WAR
	.align		4
.L_580:
        /*0020*/ 	.byte	0x04, 0x36
        /*0022*/ 	.short	(.L_582 - .L_581)
.L_581:
        /*0024*/ 	.word	0x00000008
.L_582:


//--------------------- .nv.info._Z15broadcast_graphiiPiS_S_S_S_S_ --------------------------
	.section	.nv.info._Z15broadcast_graphiiPiS_S_S_S_S_,"",@"SHT_CUDA_INFO"
	.sectionflags	@""
	.align	4


	//----- nvinfo : EIATTR_CUDA_API_VERSION
	.align		4
        /*0000*/ 	.byte	0x04, 0x37
        /*0002*/ 	.short	(.L_584 - .L_583)
.L_583:
        /*0004*/ 	.word	0x00000082


	//----- nvinfo : EIATTR_KPARAM_INFO
	.align		4
.L_584:
        /*0008*/ 	.byte	0x04, 0x17
        /*000a*/ 	.short	(.L_586 - .L_585)
.L_585:
        /*000c*/ 	.word	0x00000000
        /*0010*/ 	.short	0x0007
        /*0012*/ 	.short	0x0030
        /*0014*/ 	.byte	0x00, 0xf5, 0x21, 0x00


	//----- nvinfo : EIATTR_KPARAM_INFO
	.align		4
.L_586:
        /*0018*/ 	.byte	0x04, 0x17
        /*001a*/ 	.short	(.L_588 - .L_587)
.L_587:
        /*001c*/ 	.word	0x00000000
        /*0020*/ 	.short	0x0006
        /*0022*/ 	.short	0x0028
        /*0024*/ 	.byte	0x00, 0xf5, 0x21, 0x00


	//----- nvinfo : EIATTR_KPARAM_INFO
	.align		4
.L_588:
        /*0028*/ 	.byte	0x04, 0x17
        /*002a*/ 	.short	(.L_590 - .L_589)
.L_589:
        /*002c*/ 	.word	0x00000000
        /*0030*/ 	.short	0x0005
        /*0032*/ 	.short	0x0020
        /*0034*/ 	.byte	0x00, 0xf5, 0x21, 0x00


	//----- nvinfo : EIATTR_KPARAM_INFO
	.align		4
.L_590:
        /*0038*/ 	.byte	0x04, 0x17
        /*003a*/ 	.short	(.L_592 - .L_591)
.L_591:
        /*003c*/ 	.word	0x00000000
        /*0040*/ 	.short	0x0004
        /*0042*/ 	.short	0x0018
        /*0044*/ 	.byte	0x00, 0xf5, 0x21, 0x00


	//----- nvinfo : EIATTR_KPARAM_INFO
	.align		4
.L_592:
        /*0048*/ 	.byte	0x04, 0x17
        /*004a*/ 	.short	(.L_594 - .L_593)
.L_593:
        /*004c*/ 	.word	0x00000000
        /*0050*/ 	.short	0x0003
        /*0052*/ 	.short	0x0010
        /*0054*/ 	.byte	0x00, 0xf5, 0x21, 0x00


	//----- nvinfo : EIATTR_KPARAM_INFO
	.align		4
.L_594:
        /*0058*/ 	.byte	0x04, 0x17
        /*005a*/ 	.short	(.L_596 - .L_595)
.L_595:
        /*005c*/ 	.word	0x00000000
        /*0060*/ 	.short	0x0002
        /*0062*/ 	.short	0x0008
        /*0064*/ 	.byte	0x00, 0xf5, 0x21, 0x00


	//----- nvinfo : EIATTR_KPARAM_INFO
	.align		4
.L_596:
        /*0068*/ 	.byte	0x04, 0x17
        /*006a*/ 	.short	(.L_598 - .L_597)
.L_597:
        /*006c*/ 	.word	0x00000000
        /*0070*/ 	.short	0x0001
        /*0072*/ 	.short	0x0004
        /*0074*/ 	.byte	0x00, 0xf0, 0x11, 0x00


	//----- nvinfo : EIATTR_KPARAM_INFO
	.align		4
.L_598:
        /*0078*/ 	.byte	0x04, 0x17
        /*007a*/ 	.short	(.L_600 - .L_599)
.L_599:
        /*007c*/ 	.word	0x00000000
        /*0080*/ 	.short	0x0000
        /*0082*/ 	.short	0x0000
        /*0084*/ 	.byte	0x00, 0xf0, 0x11, 0x00


	//----- nvinfo : EIATTR_SPARSE_MMA_MASK
	.align		4
.L_600:
        /*0088*/ 	.byte	0x03, 0x50
        /*008a*/ 	.short	0x0000


	//----- nvinfo : EIATTR_MAXREG_COUNT
	.align		4
        /*008c*/ 	.byte	0x03, 0x1b
        /*008e*/ 	.short	0x00ff


	//----- nvinfo : EIATTR_MERCURY_ISA_VERSION
	.align		4
        /*0090*/ 	.byte	0x03, 0x5f
        /*0092*/ 	.short	0x0101


	//----- nvinfo : EIATTR_VRC_CTA_INIT_COUNT
	.align		4
        /*0094*/ 	.byte	0x02, 0x4a
	.zero		1
	.zero		1


	//----- nvinfo : EIATTR_EXIT_INSTR_OFFSETS
	.align		4
        /*0098*/ 	.byte	0x04, 0x1c
        /*009a*/ 	.short	(.L_602 - .L_601)


	//   ....[0]....
.L_601:
        /*009c*/ 	.word	0x00000070


	//   ....[1]....
        /*00a0*/ 	.word	0x00000110


	//   ....[2]....
        /*00a4*/ 	.word	0x00000190


	//   ....[3]....
        /*00a8*/ 	.word	0x00000310


	//----- nvinfo : EIATTR_CRS_STACK_SIZE
	.align		4
.L_602:
        /*00ac*/ 	.byte	0x04, 0x1e
        /*00ae*/ 	.short	(.L_604 - .L_603)
.L_603:
        /*00b0*/ 	.word	0x00000000


	//----- nvinfo : EIATTR_CBANK_PARAM_SIZE
	.align		4
.L_604:
        /*00b4*/ 	.byte	0x03, 0x19
        /*00b6*/ 	.short	0x0038


	//----- nvinfo : EIATTR_PARAM_CBANK
	.align		4
        /*00b8*/ 	.byte	0x04, 0x0a
        /*00ba*/ 	.short	(.L_606 - .L_605)
	.align		4
.L_605:
        /*00bc*/ 	.word	index@(.nv.constant0._Z15broadcast_graphiiPiS_S_S_S_S_)
        /*00c0*/ 	.short	0x0380
        /*00c2*/ 	.short	0x0038


	//----- nvinfo : EIATTR_SW_WAR
	.align		4
.L_606:
        /*00c4*/ 	.byte	0x04, 0x36
        /*00c6*/ 	.short	(.L_608 - .L_607)
.L_607:
        /*00c8*/ 	.word	0x00000008
.L_608:


//--------------------- .nv.info._Z16initialize_graphiPiS_i --------------------------
	.section	.nv.info._Z16initialize_graphiPiS_i,"",@"SHT_CUDA_INFO"
	.sectionflags	@""
	.align	4


	//----- nvinfo : EIATTR_CUDA_API_VERSION
	.align		4
        /*0000*/ 	.byte	0x04, 0x37
        /*0002*/ 	.short	(.L_610 - .L_609)
.L_609:
        /*0004*/ 	.word	0x00000082


	//----- nvinfo : EIATTR_KPARAM_INFO
	.align		4
.L_610:
        /*0008*/ 	.byte	0x04, 0x17
        /*000a*/ 	.short	(.L_612 - .L_611)
.L_611:
        /*000c*/ 	.word	0x00000000
        /*0010*/ 	.short	0x0003
        /*0012*/ 	.short	0x0018
        /*0014*/ 	.byte	0x00, 0xf0, 0x11, 0x00


	//----- nvinfo : EIATTR_KPARAM_INFO
	.align		4
.L_612:
        /*0018*/ 	.byte	0x04, 0x17
        /*001a*/ 	.short	(.L_614 - .L_613)
.L_613:
        /*001c*/ 	.word	0x00000000
        /*0020*/ 	.short	0x0002
        /*0022*/ 	.short	0x0010
        /*0024*/ 	.byte	0x00, 0xf5, 0x21, 0x00


	//----- nvinfo : EIATTR_KPARAM_INFO
	.align		4
.L_614:
        /*0028*/ 	.byte	0x04, 0x17
        /*002a*/ 	.short	(.L_616 - .L_615)
.L_615:
        /*002c*/ 	.word	0x00000000
        /*0030*/ 	.short	0x0001
        /*0032*/ 	.short	0x0008
        /*0034*/ 	.byte	0x00, 0xf5, 0x21, 0x00


	//----- nvinfo : EIATTR_KPARAM_INFO
	.align		4
.L_616:
        /*0038*/ 	.byte	0x04, 0x17
        /*003a*/ 	.short	(.L_618 - .L_617)
.L_617:
        /*003c*/ 	.word	0x00000000
        /*0040*/ 	.short	0x0000
        /*0042*/ 	.short	0x0000
        /*0044*/ 	.byte	0x00, 0xf0, 0x11, 0x00


	//----- nvinfo : EIATTR_SPARSE_MMA_MASK
	.align		4
.L_618:
        /*0048*/ 	.byte	0x03, 0x50
        /*004a*/ 	.short	0x0000


	//----- nvinfo : EIATTR_MAXREG_COUNT
	.align		4
        /*004c*/ 	.byte	0x03, 0x1b
        /*004e*/ 	.short	0x00ff


	//----- nvinfo : EIATTR_MERCURY_ISA_VERSION
	.align		4
        /*0050*/ 	.byte	0x03, 0x5f
        /*0052*/ 	.short	0x0101


	//----- nvinfo : EIATTR_VRC_CTA_INIT_COUNT
	.align		4
        /*0054*/ 	.byte	0x02, 0x4a
	.zero		1
	.zero		1


	//----- nvinfo : EIATTR_EXIT_INSTR_OFFSETS
	.align		4
        /*0058*/ 	.byte	0x04, 0x1c
        /*005a*/ 	.short	(.L_620 - .L_619)


	//   ....[0]....
.L_619:
        /*005c*/ 	.word	0x00000070


	//   ....[1]....
        /*0060*/ 	.word	0x00000120


	//   ....[2]....
        /*0064*/ 	.word	0x00000150


	//----- nvinfo : EIATTR_CBANK_PARAM_SIZE
	.align		4
.L_620:
        /*0068*/ 	.byte	0x03, 0x19
        /*006a*/ 	.short	0x001c


	//----- nvinfo : EIATTR_PARAM_CBANK
	.align		4
        /*006c*/ 	.byte	0x04, 0x0a
        /*006e*/ 	.short	(.L_622 - .L_621)
	.align		4
.L_621:
        /*0070*/ 	.word	index@(.nv.constant0._Z16initialize_graphiPiS_i)
        /*0074*/ 	.short	0x0380
        /*0076*/ 	.short	0x001c


	//----- nvinfo : EIATTR_SW_WAR
	.align		4
.L_622:
        /*0078*/ 	.byte	0x04, 0x36
        /*007a*/ 	.short	(.L_624 - .L_623)
.L_623:
        /*007c*/ 	.word	0x00000008
.L_624:


//--------------------- .nv.info._Z12make_rev_mapPiS_i --------------------------
	.section	.nv.info._Z12make_rev_mapPiS_i,"",@"SHT_CUDA_INFO"
	.sectionflags	@""
	.align	4


	//----- nvinfo : EIATTR_CUDA_API_VERSION
	.align		4
        /*0000*/ 	.byte	0x04, 0x37
        /*0002*/ 	.short	(.L_626 - .L_625)
.L_625:
        /*0004*/ 	.word	0x00000082


	//----- nvinfo : EIATTR_KPARAM_INFO
	.align		4
.L_626:
        /*0008*/ 	.byte	0x04, 0x17
        /*000a*/ 	.short	(.L_628 - .L_627)
.L_627:
        /*000c*/ 	.word	0x00000000
        /*0010*/ 	.short	0x0002
        /*0012*/ 	.short	0x0010
        /*0014*/ 	.byte	0x00, 0xf0, 0x11, 0x00


	//----- nvinfo : EIATTR_KPARAM_INFO
	.align		4
.L_628:
        /*0018*/ 	.byte	0x04, 0x17
        /*001a*/ 	.short	(.L_630 - .L_629)
.L_629:
        /*001c*/ 	.word	0x00000000
        /*0020*/ 	.short	0x0001
        /*0022*/ 	.short	0x0008
        /*0024*/ 	.byte	0x00, 0xf5, 0x21, 0x00


	//----- nvinfo : EIATTR_KPARAM_INFO
	.align		4
.L_630:
        /*0028*/ 	.byte	0x04, 0x17
        /*002a*/ 	.short	(.L_632 - .L_631)
.L_631:
        /*002c*/ 	.word	0x00000000
        /*0030*/ 	.short	0x0000
        /*0032*/ 	.short	0x0000
        /*0034*/ 	.byte	0x00, 0xf5, 0x21, 0x00


	//----- nvinfo : EIATTR_SPARSE_MMA_MASK
	.align		4
.L_632:
        /*0038*/ 	.byte	0x03, 0x50
        /*003a*/ 	.short	0x0000


	//----- nvinfo : EIATTR_MAXREG_COUNT
	.align		4
        /*003c*/ 	.byte	0x03, 0x1b
        /*003e*/ 	.short	0x00ff


	//----- nvinfo : EIATTR_MERCURY_ISA_VERSION
	.align		4
        /*0040*/ 	.byte	0x03, 0x5f
        /*0042*/ 	.short	0x0101


	//----- nvinfo : EIATTR_VRC_CTA_INIT_COUNT
	.align		4
        /*0044*/ 	.byte	0x02, 0x4a
	.zero		1
	.zero		1


	//----- nvinfo : EIATTR_EXIT_INSTR_OFFSETS
	.align		4
        /*0048*/ 	.byte	0x04, 0x1c
        /*004a*/ 	.short	(.L_634 - .L_633)


	//   ....[0]....
.L_633:
        /*004c*/ 	.word	0x00000070


	//   ....[1]....
        /*0050*/ 	.word	0x000000f0


	//----- nvinfo : EIATTR_CBANK_PARAM_SIZE
	.align		4
.L_634:
        /*0054*/ 	.byte	0x03, 0x19
        /*0056*/ 	.short	0x0014


	//----- nvinfo : EIATTR_PARAM_CBANK
	.align		4
        /*0058*/ 	.byte	0x04, 0x0a
        /*005a*/ 	.short	(.L_636 - .L_635)
	.align		4
.L_635:
        /*005c*/ 	.word	index@(.nv.constant0._Z12make_rev_mapPiS_i)
        /*0060*/ 	.short	0x0380
        /*0062*/ 	.short	0x0014


	//----- nvinfo : EIATTR_SW_WAR
	.align		4
.L_636:
        /*0064*/ 	.byte	0x04, 0x36
        /*0066*/ 	.short	(.L_638 - .L_637)
.L_637:
        /*0068*/ 	.word	0x00000008
.L_638:


//--------------------- .nv.info._Z11preprocess5PiiS_S_S_S_S_ --------------------------
	.section	.nv.info._Z11preprocess5PiiS_S_S_S_S_,"",@"SHT_CUDA_INFO"
	.sectionflags	@""
	.align	4


	//----- nvinfo : EIATTR_CUDA_API_VERSION
	.align		4
        /*0000*/ 	.byte	0x04, 0x37
        /*0002*/ 	.short	(.L_640 - .L_639)
.L_639:
        /*0004*/ 	.word	0x00000082


	//----- nvinfo : EIATTR_KPARAM_INFO
	.align		4
.L_640:
        /*0008*/ 	.byte	0x04, 0x17
        /*000a*/ 	.short	(.L_642 - .L_641)
.L_641:
        /*000c*/ 	.word	0x00000000
        /*0010*/ 	.short	0x0006
        /*0012*/ 	.short	0x0030
        /*0014*/ 	.byte	0x00, 0xf5, 0x21, 0x00


	//----- nvinfo : EIATTR_KPARAM_INFO
	.align		4
.L_642:
        /*0018*/ 	.byte	0x04, 0x17
        /*001a*/ 	.short	(.L_644 - .L_643)
.L_643:
        /*001c*/ 	.word	0x00000000
        /*0020*/ 	.short	0x0005
        /*0022*/ 	.short	0x0028
        /*0024*/ 	.byte	0x00, 0xf5, 0x21, 0x00


	//----- nvinfo : EIATTR_KPARAM_INFO
	.align		4
.L_644:
        /*0028*/ 	.byte	0x04, 0x17
        /*002a*/ 	.short	(.L_646 - .L_645)
.L_645:
        /*002c*/ 	.word	0x00000000
        /*0030*/ 	.short	0x0004
        /*0032*/ 	.short	0x0020
        /*0034*/ 	.byte	0x00, 0xf5, 0x21, 0x00


	//----- nvinfo : EIATTR_KPARAM_INFO
	.align		4
.L_646:
        /*0038*/ 	.byte	0x04, 0x17
        /*003a*/ 	.short	(.L_648 - .L_647)
.L_647:
        /*003c*/ 	.word	0x00000000
        /*0040*/ 	.short	0x0003
        /*0042*/ 	.short	0x0018
        /*0044*/ 	.byte	0x00, 0xf5, 0x21, 0x00


	//----- nvinfo : EIATTR_KPARAM_INFO
	.align		4
.L_648:
        /*0048*/ 	.byte	0x04, 0x17
        /*004a*/ 	.short	(.L_650 - .L_649)
.L_649:
        /*004c*/ 	.word	0x00000000
        /*0050*/ 	.short	0x0002
        /*0052*/ 	.short	0x0010
        /*0054*/ 	.byte	0x00, 0xf5, 0x21, 0x00


	//----- nvinfo : EIATTR_KPARAM_INFO
	.align		4
.L_650:
        /*0058*/ 	.byte	0x04, 0x17
        /*005a*/ 	.short	(.L_652 - .L_651)
.L_651:
        /*005c*/ 	.word	0x00000000
        /*0060*/ 	.short	0x0001
        /*0062*/ 	.short	0x0008
        /*0064*/ 	.byte	0x00, 0xf0, 0x11, 0x00


	//----- nvinfo : EIATTR_KPARAM_INFO
	.align		4
.L_652:
        /*0068*/ 	.byte	0x04, 0x17
        /*006a*/ 	.short	(.L_654 - .L_653)
.L_653:
        /*006c*/ 	.word	0x00000000
        /*0070*/ 	.short	0x0000
        /*0072*/ 	.short	0x0000
        /*0074*/ 	.byte	0x00, 0xf5, 0x21, 0x00


	//----- nvinfo : EIATTR_SPARSE_MMA_MASK
	.align		4
.L_654:
        /*0078*/ 	.byte	0x03, 0x50
        /*007a*/ 	.short	0x0000


	//----- nvinfo : EIATTR_MAXREG_COUNT
	.align		4
        /*007c*/ 	.byte	0x03, 0x1b
        /*007e*/ 	.short	0x00ff


	//----- nvinfo : EIATTR_MERCURY_ISA_VERSION
	.align		4
        /*0080*/ 	.byte	0x03, 0x5f
        /*0082*/ 	.short	0x0101


	//----- nvinfo : EIATTR_VRC_CTA_INIT_COUNT
	.align		4
        /*0084*/ 	.byte	0x02, 0x4a
	.zero		1
	.zero		1


	//----- nvinfo : EIATTR_EXIT_INSTR_OFFSETS
	.align		4
        /*0088*/ 	.byte	0x04, 0x1c
        /*008a*/ 	.short	(.L_656 - .L_655)


	//   ....[0]....
.L_655:
        /*008c*/ 	.word	0x00000080


	//   ....[1]....
        /*0090*/ 	.word	0x000001f0


	//----- nvinfo : EIATTR_CBANK_PARAM_SIZE
	.align		4
.L_656:
        /*0094*/ 	.byte	0x03, 0x19
        /*0096*/ 	.short	0x0038


	//----- nvinfo : EIATTR_PARAM_CBANK
	.align		4
        /*0098*/ 	.byte	0x04, 0x0a
        /*009a*/ 	.short	(.L_658 - .L_657)
	.align		4
.L_657:
        /*009c*/ 	.word	index@(.nv.constant0._Z11preprocess5PiiS_S_S_S_S_)
        /*00a0*/ 	.short	0x0380
        /*00a2*/ 	.short	0x0038


	//----- nvinfo : EIATTR_SW_WAR
	.align		4
.L_658:
        /*00a4*/ 	.byte	0x04, 0x36
        /*00a6*/ 	.short	(.L_660 - .L_659)
.L_659:
        /*00a8*/ 	.word	0x00000008
.L_660:


//--------------------- .nv.info._Z11preprocess4PiS_PjS_S_S_S_S_ii --------------------------
	.section	.nv.info._Z11preprocess4PiS_PjS_S_S_S_S_ii,"",@"SHT_CUDA_INFO"
	.sectionflags	@""
	.align	4


	//----- nvinfo : EIATTR_CUDA_API_VERSION
	.align		4
        /*0000*/ 	.byte	0x04, 0x37
        /*0002*/ 	.short	(.L_662 - .L_661)
.L_661:
        /*0004*/ 	.word	0x00000082


	//----- nvinfo : EIATTR_KPARAM_INFO
	.align		4
.L_662:
        /*0008*/ 	.byte	0x04, 0x17
        /*000a*/ 	.short	(.L_664 - .L_663)
.L_663:
        /*000c*/ 	.word	0x00000000
        /*0010*/ 	.short	0x0009
        /*0012*/ 	.short	0x0044
        /*0014*/ 	.byte	0x00, 0xf0, 0x11, 0x00


	//----- nvinfo : EIATTR_KPARAM_INFO
	.align		4
.L_664:
        /*0018*/ 	.byte	0x04, 0x17
        /*001a*/ 	.short	(.L_666 - .L_665)
.L_665:
        /*001c*/ 	.word	0x00000000
        /*0020*/ 	.short	0x0008
        /*0022*/ 	.short	0x0040
        /*0024*/ 	.byte	0x00, 0xf0, 0x11, 0x00


	//----- nvinfo : EIATTR_KPARAM_INFO
	.align		4
.L_666:
        /*0028*/ 	.byte	0x04, 0x17
        /*002a*/ 	.short	(.L_668 - .L_667)
.L_667:
        /*002c*/ 	.word	0x00000000
        /*0030*/ 	.short	0x0007
        /*0032*/ 	.short	0x0038
        /*0034*/ 	.byte	0x00, 0xf5, 0x21, 0x00


	//----- nvinfo : EIATTR_KPARAM_INFO
	.align		4
.L_668:
        /*0038*/ 	.byte	0x04, 0x17
        /*003a*/ 	.short	(.L_670 - .L_669)
.L_669:
        /*003c*/ 	.word	0x00000000
        /*0040*/ 	.short	0x0006
        /*0042*/ 	.short	0x0030
        /*0044*/ 	.byte	0x00, 0xf5, 0x21, 0x00


	//----- nvinfo : EIATTR_KPARAM_INFO
	.align		4
.L_670:
        /*0048*/ 	.byte	0x04, 0x17
        /*004a*/ 	.short	(.L_672 - .L_671)
.L_671:
        /*004c*/ 	.word	0x00000000
        /*0050*/ 	.short	0x0005
        /*0052*/ 	.short	0x0028
        /*0054*/ 	.byte	0x00, 0xf5, 0x21, 0x00


	//----- nvinfo : EIATTR_KPARAM_INFO
	.align		4
.L_672:
        /*0058*/ 	.byte	0x04, 0x17
        /*005a*/ 	.short	(.L_674 - .L_673)
.L_673:
        /*005c*/ 	.word	0x00000000
        /*0060*/ 	.short	0x0004
        /*0062*/ 	.short	0x0020
        /*0064*/ 	.byte	0x00, 0xf5, 0x21, 0x00


	//----- nvinfo : EIATTR_KPARAM_INFO
	.align		4
.L_674:
        /*0068*/ 	.byte	0x04, 0x17
        /*006a*/ 	.short	(.L_676 - .L_675)
.L_675:
        /*006c*/ 	.word	0x00000000
        /*0070*/ 	.short	0x0003
        /*0072*/ 	.short	0x0018
        /*0074*/ 	.byte	0x00, 0xf5, 0x21, 0x00


	//----- nvinfo : EIATTR_KPARAM_INFO
	.align		4
.L_676:
        /*0078*/ 	.byte	0x04, 0x17
        /*007a*/ 	.short	(.L_678 - .L_677)
.L_677:
        /*007c*/ 	.word	0x00000000
        /*0080*/ 	.short	0x0002
        /*0082*/ 	.short	0x0010
        /*0084*/ 	.byte	0x00, 0xf5, 0x21, 0x00


	//----- nvinfo : EIATTR_KPARAM_INFO
	.align		4
.L_678:
        /*0088*/ 	.byte	0x04, 0x17
        /*008a*/ 	.short	(.L_680 - .L_679)
.L_679:
        /*008c*/ 	.word	0x00000000
        /*0090*/ 	.short	0x0001
        /*0092*/ 	.short	0x0008
        /*0094*/ 	.byte	0x00, 0xf5, 0x21, 0x00


	//----- nvinfo : EIATTR_KPARAM_INFO
	.align		4
.L_680:
        /*0098*/ 	.byte	0x04, 0x17
        /*009a*/ 	.short	(.L_682 - .L_681)
.L_681:
        /*009c*/ 	.word	0x00000000
        /*00a0*/ 	.short	0x0000
        /*00a2*/ 	.short	0x0000
        /*00a4*/ 	.byte	0x00, 0xf5, 0x21, 0x00


	//----- nvinfo : EIATTR_SPARSE_MMA_MASK
	.align		4
.L_682:
        /*00a8*/ 	.byte	0x03, 0x50
        /*00aa*/ 	.short	0x0000


	//----- nvinfo : EIATTR_MAXREG_COUNT
	.align		4
        /*00ac*/ 	.byte	0x03, 0x1b
        /*00ae*/ 	.short	0x00ff


	//----- nvinfo : EIATTR_MERCURY_ISA_VERSION
	.align		4
        /*00b0*/ 	.byte	0x03, 0x5f
        /*00b2*/ 	.short	0x0101


	//----- nvinfo : EIATTR_VRC_CTA_INIT_COUNT
	.align		4
        /*00b4*/ 	.byte	0x02, 0x4a
	.zero		1
	.zero		1


	//----- nvinfo : EIATTR_EXIT_INSTR_OFFSETS
	.align		4
        /*00b8*/ 	.byte	0x04, 0x1c
        /*00ba*/ 	.short	(.L_684 - .L_683)


	//   ....[0]....
.L_683:
        /*00bc*/ 	.word	0x00000080


	//   ....[1]....
        /*00c0*/ 	.word	0x000000a0


	//   ....[2]....
        /*00c4*/ 	.word	0x00000ab0


	//----- nvinfo : EIATTR_CRS_STACK_SIZE
	.align		4
.L_684:
        /*00c8*/ 	.byte	0x04, 0x1e
        /*00ca*/ 	.short	(.L_686 - .L_685)
.L_685:
        /*00cc*/ 	.word	0x00000000


	//----- nvinfo : EIATTR_CBANK_PARAM_SIZE
	.align		4
.L_686:
        /*00d0*/ 	.byte	0x03, 0x19
        /*00d2*/ 	.short	0x0048


	//----- nvinfo : EIATTR_PARAM_CBANK
	.align		4
        /*00d4*/ 	.byte	0x04, 0x0a
        /*00d6*/ 	.short	(.L_688 - .L_687)
	.align		4
.L_687:
        /*00d8*/ 	.word	index@(.nv.constant0._Z11preprocess4PiS_PjS_S_S_S_S_ii)
        /*00dc*/ 	.short	0x0380
        /*00de*/ 	.short	0x0048


	//----- nvinfo : EIATTR_SW_WAR
	.align		4
.L_688:
        /*00e0*/ 	.byte	0x04, 0x36
        /*00e2*/ 	.short	(.L_690 - .L_689)
.L_689:
        /*00e4*/ 	.word	0x00000008
.L_690:


//--------------------- .nv.info._Z11preprocess3iiPiS_S_i --------------------------
	.section	.nv.info._Z11preprocess3iiPiS_S_i,"",@"SHT_CUDA_INFO"
	.sectionflags	@""
	.align	4


	//----- nvinfo : EIATTR_CUDA_API_VERSION
	.align		4
        /*0000*/ 	.byte	0x04, 0x37
        /*0002*/ 	.short	(.L_692 - .L_691)
.L_691:
        /*0004*/ 	.word	0x00000082


	//----- nvinfo : EIATTR_KPARAM_INFO
	.align		4
.L_692:
        /*0008*/ 	.byte	0x04, 0x17
        /*000a*/ 	.short	(.L_694 - .L_693)
.L_693:
        /*000c*/ 	.word	0x00000000
        /*0010*/ 	.short	0x0005
        /*0012*/ 	.short	0x0020
        /*0014*/ 	.byte	0x00, 0xf0, 0x11, 0x00


	//----- nvinfo : EIATTR_KPARAM_INFO
	.align		4
.L_694:
        /*0018*/ 	.byte	0x04, 0x17
        /*001a*/ 	.short	(.L_696 - .L_695)
.L_695:
        /*001c*/ 	.word	0x00000000
        /*0020*/ 	.short	0x0004
        /*0022*/ 	.short	0x0018
        /*0024*/ 	.byte	0x00, 0xf5, 0x21, 0x00


	//----- nvinfo : EIATTR_KPARAM_INFO
	.align		4
.L_696:
        /*0028*/ 	.byte	0x04, 0x17
        /*002a*/ 	.short	(.L_698 - .L_697)
.L_697:
        /*002c*/ 	.word	0x00000000
        /*0030*/ 	.short	0x0003
        /*0032*/ 	.short	0x0010
        /*0034*/ 	.byte	0x00, 0xf5, 0x21, 0x00


	//----- nvinfo : EIATTR_KPARAM_INFO
	.align		4
.L_698:
        /*0038*/ 	.byte	0x04, 0x17
        /*003a*/ 	.short	(.L_700 - .L_699)
.L_699:
        /*003c*/ 	.word	0x00000000
        /*0040*/ 	.short	0x0002
        /*0042*/ 	.short	0x0008
        /*0044*/ 	.byte	0x00, 0xf5, 0x21, 0x00


	//----- nvinfo : EIATTR_KPARAM_INFO
	.align		4
.L_700:
        /*0048*/ 	.byte	0x04, 0x17
        /*004a*/ 	.short	(.L_702 - .L_701)
.L_701:
        /*004c*/ 	.word	0x00000000
        /*0050*/ 	.short	0x0001
        /*0052*/ 	.short	0x0004
        /*0054*/ 	.byte	0x00, 0xf0, 0x11, 0x00


	//----- nvinfo : EIATTR_KPARAM_INFO
	.align		4
.L_702:
        /*0058*/ 	.byte	0x04, 0x17
        /*005a*/ 	.short	(.L_704 - .L_703)
.L_703:
        /*005c*/ 	.word	0x00000000
        /*0060*/ 	.short	0x0000
        /*0062*/ 	.short	0x0000
        /*0064*/ 	.byte	0x00, 0xf0, 0x11, 0x00


	//----- nvinfo : EIATTR_SPARSE_MMA_MASK
	.align		4
.L_704:
        /*0068*/ 	.byte	0x03, 0x50
        /*006a*/ 	.short	0x0000


	//----- nvinfo : EIATTR_MAXREG_COUNT
	.align		4
        /*006c*/ 	.byte	0x03, 0x1b
        /*006e*/ 	.short	0x00ff


	//----- nvinfo : EIATTR_MERCURY_ISA_VERSION
	.align		4
        /*0070*/ 	.byte	0x03, 0x5f
        /*0072*/ 	.short	0x0101


	//----- nvinfo : EIATTR_VRC_CTA_INIT_COUNT
	.align		4
        /*0074*/ 	.byte	0x02, 0x4a
	.zero		1
	.zero		1


	//----- nvinfo : EIATTR_EXIT_INSTR_OFFSETS
	.align		4
        /*0078*/ 	.byte	0x04, 0x1c
        /*007a*/ 	.short	(.L_706 - .L_705)


	//   ....[0]....
.L_705:
        /*007c*/ 	.word	0x00000070


	//   ....[1]....
        /*0080*/ 	.word	0x000000f0


	//   ....[2]....
        /*0084*/ 	.word	0x00000160


	//----- nvinfo : EIATTR_CBANK_PARAM_SIZE
	.align		4
.L_706:
        /*0088*/ 	.byte	0x03, 0x19
        /*008a*/ 	.short	0x0024


	//----- nvinfo : EIATTR_PARAM_CBANK
	.align		4
        /*008c*/ 	.byte	0x04, 0x0a
        /*008e*/ 	.short	(.L_708 - .L_707)
	.align		4
.L_707:
        /*0090*/ 	.word	index@(.nv.constant0._Z11preprocess3iiPiS_S_i)
        /*0094*/ 	.short	0x0380
        /*0096*/ 	.short	0x0024


	//----- nvinfo : EIATTR_SW_WAR
	.align		4
.L_708:
        /*0098*/ 	.byte	0x04, 0x36
        /*009a*/ 	.short	(.L_710 - .L_709)
.L_709:
        /*009c*/ 	.word	0x00000008
.L_710:


//--------------------- .nv.info._Z13preprocess2_1PiiS_S_ --------------------------
	.section	.nv.info._Z13preprocess2_1PiiS_S_,"",@"SHT_CUDA_INFO"
	.sectionflags	@""
	.align	4


	//----- nvinfo : EIATTR_CUDA_API_VERSION
	.align		4
        /*0000*/ 	.byte	0x04, 0x37
        /*0002*/ 	.short	(.L_712 - .L_711)
.L_711:
        /*0004*/ 	.word	0x00000082


	//----- nvinfo : EIATTR_KPARAM_INFO
	.align		4
.L_712:
        /*0008*/ 	.byte	0x04, 0x17
        /*000a*/ 	.short	(.L_714 - .L_713)
.L_713:
        /*000c*/ 	.word	0x00000000
        /*0010*/ 	.short	0x0003
        /*0012*/ 	.short	0x0018
        /*0014*/ 	.byte	0x00, 0xf5, 0x21, 0x00


	//----- nvinfo : EIATTR_KPARAM_INFO
	.align		4
.L_714:
        /*0018*/ 	.byte	0x04, 0x17
        /*001a*/ 	.short	(.L_716 - .L_715)
.L_715:
        /*001c*/ 	.word	0x00000000
        /*0020*/ 	.short	0x0002
        /*0022*/ 	.short	0x0010
        /*0024*/ 	.byte	0x00, 0xf5, 0x21, 0x00


	//----- nvinfo : EIATTR_KPARAM_INFO
	.align		4
.L_716:
        /*0028*/ 	.byte	0x04, 0x17
        /*002a*/ 	.short	(.L_718 - .L_717)
.L_717:
        /*002c*/ 	.word	0x00000000
        /*0030*/ 	.short	0x0001
        /*0032*/ 	.short	0x0008
        /*0034*/ 	.byte	0x00, 0xf0, 0x11, 0x00


	//----- nvinfo : EIATTR_KPARAM_INFO
	.align		4
.L_718:
        /*0038*/ 	.byte	0x04, 0x17
        /*003a*/ 	.short	(.L_720 - .L_719)
.L_719:
        /*003c*/ 	.word	0x00000000
        /*0040*/ 	.short	0x0000
        /*0042*/ 	.short	0x0000
        /*0044*/ 	.byte	0x00, 0xf5, 0x21, 0x00


	//----- nvinfo : EIATTR_SPARSE_MMA_MASK
	.align		4
.L_720:
        /*0048*/ 	.byte	0x03, 0x50
        /*004a*/ 	.short	0x0000


	//----- nvinfo : EIATTR_MAXREG_COUNT
	.align		4
        /*004c*/ 	.byte	0x03, 0x1b
        /*004e*/ 	.short	0x00ff


	//----- nvinfo : EIATTR_MERCURY_ISA_VERSION
	.align		4
        /*0050*/ 	.byte	0x03, 0x5f
        /*0052*/ 	.short	0x0101


	//----- nvinfo : EIATTR_VRC_CTA_INIT_COUNT
	.align		4
        /*0054*/ 	.byte	0x02, 0x4a
	.zero		1
	.zero		1


	//----- nvinfo : EIATTR_EXIT_INSTR_OFFSETS
	.align		4
        /*0058*/ 	.byte	0x04, 0x1c
        /*005a*/ 	.short	(.L_722 - .L_721)


	//   ....[0]....
.L_721:
        /*005c*/ 	.word	0x00000070


	//   ....[1]....
        /*0060*/ 	.word	0x00000140


	//----- nvinfo : EIATTR_CBANK_PARAM_SIZE
	.align		4
.L_722:
        /*0064*/ 	.byte	0x03, 0x19
        /*0066*/ 	.short	0x0020


	//----- nvinfo : EIATTR_PARAM_CBANK
	.align		4
        /*0068*/ 	.byte	0x04, 0x0a
        /*006a*/ 	.short	(.L_724 - .L_723)
	.align		4
.L_723:
        /*006c*/ 	.word	index@(.nv.constant0._Z13preprocess2_1PiiS_S_)
        /*0070*/ 	.short	0x0380
        /*0072*/ 	.short	0x0020


	//----- nvinfo : EIATTR_SW_WAR
	.align		4
.L_724:
        /*0074*/ 	.byte	0x04, 0x36
        /*0076*/ 	.short	(.L_726 - .L_725)
.L_725:
        /*0078*/ 	.word	0x00000008
.L_726:


//--------------------- .nv.info._Z11preprocess2PbiPiS0_iS0_S0_ --------------------------
	.section	.nv.info._Z11preprocess2PbiPiS0_iS0_S0_,"",@"SHT_CUDA_INFO"
	.sectionflags	@""
	.align	4


	//----- nvinfo : EIATTR_CUDA_API_VERSION
	.align		4
        /*0000*/ 	.byte	0x04, 0x37
        /*0002*/ 	.short	(.L_728 - .L_727)
.L_727:
        /*0004*/ 	.word	0x00000082


	//----- nvinfo : EIATTR_KPARAM_INFO
	.align		4
.L_728:
        /*0008*/ 	.byte	0x04, 0x17
        /*000a*/ 	.short	(.L_730 - .L_729)
.L_729:
        /*000c*/ 	.word	0x00000000
        /*0010*/ 	.short	0x0006
        /*0012*/ 	.short	0x0030
        /*0014*/ 	.byte	0x00, 0xf5, 0x21, 0x00


	//----- nvinfo : EIATTR_KPARAM_INFO
	.align		4
.L_730:
        /*0018*/ 	.byte	0x04, 0x17
        /*001a*/ 	.short	(.L_732 - .L_731)
.L_731:
        /*001c*/ 	.word	0x00000000
        /*0020*/ 	.short	0x0005
        /*0022*/ 	.short	0x0028
        /*0024*/ 	.byte	0x00, 0xf5, 0x21, 0x00


	//----- nvinfo : EIATTR_KPARAM_INFO
	.align		4
.L_732:
        /*0028*/ 	.byte	0x04, 0x17
        /*002a*/ 	.short	(.L_734 - .L_733)
.L_733:
        /*002c*/ 	.word	0x00000000
        /*0030*/ 	.short	0x0004
        /*0032*/ 	.short	0x0020
        /*0034*/ 	.byte	0x00, 0xf0, 0x11, 0x00


	//----- nvinfo : EIATTR_KPARAM_INFO
	.align		4
.L_734:
        /*0038*/ 	.byte	0x04, 0x17
        /*003a*/ 	.short	(.L_736 - .L_735)
.L_735:
        /*003c*/ 	.word	0x00000000
        /*0040*/ 	.short	0x0003
        /*0042*/ 	.short	0x0018
        /*0044*/ 	.byte	0x00, 0xf5, 0x21, 0x00


	//----- nvinfo : EIATTR_KPARAM_INFO
	.align		4
.L_736:
        /*0048*/ 	.byte	0x04, 0x17
        /*004a*/ 	.short	(.L_738 - .L_737)
.L_737:
        /*004c*/ 	.word	0x00000000
        /*0050*/ 	.short	0x0002
        /*0052*/ 	.short	0x0010
        /*0054*/ 	.byte	0x00, 0xf5, 0x21, 0x00


	//----- nvinfo : EIATTR_KPARAM_INFO
	.align		4
.L_738:
        /*0058*/ 	.byte	0x04, 0x17
        /*005a*/ 	.short	(.L_740 - .L_739)
.L_739:
        /*005c*/ 	.word	0x00000000
        /*0060*/ 	.short	0x0001
        /*0062*/ 	.short	0x0008
        /*0064*/ 	.byte	0x00, 0xf0, 0x11, 0x00


	//----- nvinfo : EIATTR_KPARAM_INFO
	.align		4
.L_740:
        /*0068*/ 	.byte	0x04, 0x17
        /*006a*/ 	.short	(.L_742 - .L_741)
.L_741:
        /*006c*/ 	.word	0x00000000
        /*0070*/ 	.short	0x0000
        /*0072*/ 	.short	0x0000
        /*0074*/ 	.byte	0x00, 0xf5, 0x21, 0x00


	//----- nvinfo : EIATTR_SPARSE_MMA_MASK
	.align		4
.L_742:
        /*0078*/ 	.byte	0x03, 0x50
        /*007a*/ 	.short	0x0000


	//----- nvinfo : EIATTR_MAXREG_COUNT
	.align		4
        /*007c*/ 	.byte	0x03, 0x1b
        /*007e*/ 	.short	0x00ff


	//----- nvinfo : EIATTR_MERCURY_ISA_VERSION
	.align		4
        /*0080*/ 	.byte	0x03, 0x5f
        /*0082*/ 	.short	0x0101


	//----- nvinfo : EIATTR_INT_WARP_WIDE_INSTR_OFFSETS
	.align		4
        /*0084*/ 	.byte	0x04, 0x31
        /*0086*/ 	.short	(.L_744 - .L_743)


	//   ....[0]....
.L_743:
        /*0088*/ 	.word	0x00000130


	//   ....[1]....
        /*008c*/ 	.word	0x000001d0


	//   ....[2]....
        /*0090*/ 	.word	0x00000250


	//   ....[3]....
        /*0094*/ 	.word	0x000002f0


	//----- nvinfo : EIATTR_VRC_CTA_INIT_COUNT
	.align		4
.L_744:
        /*0098*/ 	.byte	0x02, 0x4a
	.zero		1
	.zero		1


	//----- nvinfo : EIATTR_EXIT_INSTR_OFFSETS
	.align		4
        /*009c*/ 	.byte	0x04, 0x1c
        /*009e*/ 	.short	(.L_746 - .L_745)


	//   ....[0]....
.L_745:
        /*00a0*/ 	.word	0x00000070


	//   ....[1]....
        /*00a4*/ 	.word	0x00000110


	//   ....[2]....
        /*00a8*/ 	.word	0x00000210


	//   ....[3]....
        /*00ac*/ 	.word	0x00000230


	//   ....[4]....
        /*00b0*/ 	.word	0x00000330


	//----- nvinfo : EIATTR_CRS_STACK_SIZE
	.align		4
.L_746:
        /*00b4*/ 	.byte	0x04, 0x1e
        /*00b6*/ 	.short	(.L_748 - .L_747)
.L_747:
        /*00b8*/ 	.word	0x00000000


	//----- nvinfo : EIATTR_CBANK_PARAM_SIZE
	.align		4
.L_748:
        /*00bc*/ 	.byte	0x03, 0x19
        /*00be*/ 	.short	0x0038


	//----- nvinfo : EIATTR_PARAM_CBANK
	.align		4
        /*00c0*/ 	.byte	0x04, 0x0a
        /*00c2*/ 	.short	(.L_750 - .L_749)
	.align		4
.L_749:
        /*00c4*/ 	.word	index@(.nv.constant0._Z11preprocess2PbiPiS0_iS0_S0_)
        /*00c8*/ 	.short	0x0380
        /*00ca*/ 	.short	0x0038


	//----- nvinfo : EIATTR_SW_WAR
	.align		4
.L_750:
        /*00cc*/ 	.byte	0x04, 0x36
        /*00ce*/ 	.short	(.L_752 - .L_751)
.L_751:
        /*00d0*/ 	.word	0x00000008
.L_752:


//--------------------- .nv.info._Z11preprocess1iPiPbS_S_i --------------------------
	.section	.nv.info._Z11preprocess1iPiPbS_S_i,"",@"SHT_CUDA_INFO"
	.sectionflags	@""
	.align	4


	//----- nvinfo : EIATTR_CUDA_API_VERSION
	.align		4
        /*0000*/ 	.byte	0x04, 0x37
        /*0002*/ 	.short	(.L_754 - .L_753)
.L_753:
        /*0004*/ 	.word	0x00000082


	//----- nvinfo : EIATTR_KPARAM_INFO
	.align		4
.L_754:
        /*0008*/ 	.byte	0x04, 0x17
        /*000a*/ 	.short	(.L_756 - .L_755)
.L_755:
        /*000c*/ 	.word	0x00000000
        /*0010*/ 	.short	0x0005
        /*0012*/ 	.short	0x0028
        /*0014*/ 	.byte	0x00, 0xf0, 0x11, 0x00


	//----- nvinfo : EIATTR_KPARAM_INFO
	.align		4
.L_756:
        /*0018*/ 	.byte	0x04, 0x17
        /*001a*/ 	.short	(.L_758 - .L_757)
.L_757:
        /*001c*/ 	.word	0x00000000
        /*0020*/ 	.short	0x0004
        /*0022*/ 	.short	0x0020
        /*0024*/ 	.byte	0x00, 0xf5, 0x21, 0x00


	//----- nvinfo : EIATTR_KPARAM_INFO
	.align		4
.L_758:
        /*0028*/ 	.byte	0x04, 0x17
        /*002a*/ 	.short	(.L_760 - .L_759)
.L_759:
        /*002c*/ 	.word	0x00000000
        /*0030*/ 	.short	0x0003
        /*0032*/ 	.short	0x0018
        /*0034*/ 	.byte	0x00, 0xf5, 0x21, 0x00


	//----- nvinfo : EIATTR_KPARAM_INFO
	.align		4
.L_760:
        /*0038*/ 	.byte	0x04, 0x17
        /*003a*/ 	.short	(.L_762 - .L_761)
.L_761:
        /*003c*/ 	.word	0x00000000
        /*0040*/ 	.short	0x0002
        /*0042*/ 	.short	0x0010
        /*0044*/ 	.byte	0x00, 0xf5, 0x21, 0x00


	//----- nvinfo : EIATTR_KPARAM_INFO
	.align		4
.L_762:
        /*0048*/ 	.byte	0x04, 0x17
        /*004a*/ 	.short	(.L_764 - .L_763)
.L_763:
        /*004c*/ 	.word	0x00000000
        /*0050*/ 	.short	0x0001
        /*0052*/ 	.short	0x0008
        /*0054*/ 	.byte	0x00, 0xf5, 0x21, 0x00


	//----- nvinfo : EIATTR_KPARAM_INFO
	.align		4
.L_764:
        /*0058*/ 	.byte	0x04, 0x17
        /*005a*/ 	.short	(.L_766 - .L_765)
.L_765:
        /*005c*/ 	.word	0x00000000
        /*0060*/ 	.short	0x0000
        /*0062*/ 	.short	0x0000
        /*0064*/ 	.byte	0x00, 0xf0, 0x11, 0x00


	//----- nvinfo : EIATTR_SPARSE_MMA_MASK
	.align		4
.L_766:
        /*0068*/ 	.byte	0x03, 0x50
        /*006a*/ 	.short	0x0000


	//----- nvinfo : EIATTR_MAXREG_COUNT
	.align		4
        /*006c*/ 	.byte	0x03, 0x1b
        /*006e*/ 	.short	0x00ff


	//----- nvinfo : EIATTR_MERCURY_ISA_VERSION
	.align		4
        /*0070*/ 	.byte	0x03, 0x5f
        /*0072*/ 	.short	0x0101


	//----- nvinfo : EIATTR_INT_WARP_WIDE_INSTR_OFFSETS
	.align		4
        /*0074*/ 	.byte	0x04, 0x31
        /*0076*/ 	.short	(.L_768 - .L_767)


	//   ....[0]....
.L_767:
        /*0078*/ 	.word	0x00000320


	//----- nvinfo : EIATTR_COOP_GROUP_MASK_REGIDS
	.align		4
.L_768:
        /*007c*/ 	.byte	0x04, 0x29
        /*007e*/ 	.short	(.L_770 - .L_769)


	//   ....[0]....
.L_769:
        /*0080*/ 	.word	0xffffffff


	//   ....[1]....
        /*0084*/ 	.word	0xffffffff


	//   ....[2]....
        /*0088*/ 	.word	0xffffffff


	//   ....[3]....
        /*008c*/ 	.word	0xffffffff


	//   ....[4]....
        /*0090*/ 	.word	0xffffffff


	//   ....[5]....
        /*0094*/ 	.word	0xffffffff


	//   ....[6]....
        /*0098*/ 	.word	0xffffffff


	//   ....[7]....
        /*009c*/ 	.word	0xffffffff


	//   ....[8]....
        /*00a0*/ 	.word	0xffffffff


	//----- nvinfo : EIATTR_COOP_GROUP_INSTR_OFFSETS
	.align		4
.L_770:
        /*00a4*/ 	.byte	0x04, 0x28
        /*00a6*/ 	.short	(.L_772 - .L_771)


	//   ....[0]....
.L_771:
        /*00a8*/ 	.word	0x00000160


	//   ....[1]....
        /*00ac*/ 	.word	0x00000190


	//   ....[2]....
        /*00b0*/ 	.word	0x000001a0


	//   ....[3]....
        /*00b4*/ 	.word	0x000001d0


	//   ....[4]....
        /*00b8*/ 	.word	0x000001e0


	//   ....[5]....
        /*00bc*/ 	.word	0x00000210


	//   ....[6]....
        /*00c0*/ 	.word	0x00000220


	//   ....[7]....
        /*00c4*/ 	.word	0x00000250


	//   ....[8]....
        /*00c8*/ 	.word	0x00000260


	//----- nvinfo : EIATTR_VRC_CTA_INIT_COUNT
	.align		4
.L_772:
        /*00cc*/ 	.byte	0x02, 0x4a
	.zero		1
	.zero		1


	//----- nvinfo : EIATTR_EXIT_INSTR_OFFSETS
	.align		4
        /*00d0*/ 	.byte	0x04, 0x1c
        /*00d2*/ 	.short	(.L_774 - .L_773)


	//   ....[0]....
.L_773:
        /*00d4*/ 	.word	0x00000070


	//   ....[1]....
        /*00d8*/ 	.word	0x00000270


	//   ....[2]....
        /*00dc*/ 	.word	0x000003b0


	//   ....[3]....
        /*00e0*/ 	.word	0x00000400


	//----- nvinfo : EIATTR_CRS_STACK_SIZE
	.align		4
.L_774:
        /*00e4*/ 	.byte	0x04, 0x1e
        /*00e6*/ 	.short	(.L_776 - .L_775)
.L_775:
        /*00e8*/ 	.word	0x00000000


	//----- nvinfo : EIATTR_CBANK_PARAM_SIZE
	.align		4
.L_776:
        /*00ec*/ 	.byte	0x03, 0x19
        /*00ee*/ 	.short	0x002c


	//----- nvinfo : EIATTR_PARAM_CBANK
	.align		4
        /*00f0*/ 	.byte	0x04, 0x0a
        /*00f2*/ 	.short	(.L_778 - .L_777)
	.align		4
.L_777:
        /*00f4*/ 	.word	index@(.nv.constant0._Z11preprocess1iPiPbS_S_i)
        /*00f8*/ 	.short	0x0380
        /*00fa*/ 	.short	0x002c


	//----- nvinfo : EIATTR_SW_WAR
	.align		4
.L_778:
        /*00fc*/ 	.byte	0x04, 0x36
        /*00fe*/ 	.short	(.L_780 - .L_779)
.L_779:
        /*0100*/ 	.word	0x00000008
.L_780:


//--------------------- .nv.callgraph             --------------------------
	.section	.nv.callgraph,"",@"SHT_CUDA_CALLGRAPH"
	.align	4
	.sectionentsize	8
	.align		4
        /*0000*/ 	.word	0x00000000
	.align		4
        /*0004*/ 	.word	0xffffffff
	.align		4
        /*0008*/ 	.word	0x00000000
	.align		4
        /*000c*/ 	.word	0xfffffffe
	.align		4
        /*0010*/ 	.word	0x00000000
	.align		4
        /*0014*/ 	.word	0xfffffffd
	.align		4
        /*0018*/ 	.word	0x00000000
	.align		4
        /*001c*/ 	.word	0xfffffffc


//--------------------- .nv.constant4             --------------------------
	.section	.nv.constant4,"a",@progbits
	.align	8
	.align		8
.nv.constant4:
        /*0000*/ 	.dword	_ZN34_INTERNAL_55bc0f1d_4_k_cu_39b33d5d4cuda3std3__45__cpo5beginE
	.align		8
        /*0008*/ 	.dword	_ZN34_INTERNAL_55bc0f1d_4_k_cu_39b33d5d4cuda3std3__45__cpo3endE
	.align		8
        /*0010*/ 	.dword	_ZN34_INTERNAL_55bc0f1d_4_k_cu_39b33d5d4cuda3std3__45__cpo6cbeginE
	.align		8
        /*0018*/ 	.dword	_ZN34_INTERNAL_55bc0f1d_4_k_cu_39b33d5d4cuda3std3__45__cpo4cendE
	.align		8
        /*0020*/ 	.dword	_ZN34_INTERNAL_55bc0f1d_4_k_cu_39b33d5d4cuda3std3__45__cpo6rbeginE
	.align		8
        /*0028*/ 	.dword	_ZN34_INTERNAL_55bc0f1d_4_k_cu_39b33d5d4cuda3std3__45__cpo4rendE
	.align		8
        /*0030*/ 	.dword	_ZN34_INTERNAL_55bc0f1d_4_k_cu_39b33d5d4cuda3std3__45__cpo7crbeginE
	.align		8
        /*0038*/ 	.dword	_ZN34_INTERNAL_55bc0f1d_4_k_cu_39b33d5d4cuda3std3__45__cpo5crendE
	.align		8
        /*0040*/ 	.dword	_ZN34_INTERNAL_55bc0f1d_4_k_cu_39b33d5d4cuda3std3__436_GLOBAL__N__55bc0f1d_4_k_cu_39b33d5d6ignoreE
	.align		8
        /*0048*/ 	.dword	_ZN34_INTERNAL_55bc0f1d_4_k_cu_39b33d5d4cuda3std3__419piecewise_constructE
	.align		8
        /*0050*/ 	.dword	_ZN34_INTERNAL_55bc0f1d_4_k_cu_39b33d5d4cuda3std3__48in_placeE
	.align		8
        /*0058*/ 	.dword	_ZN34_INTERNAL_55bc0f1d_4_k_cu_39b33d5d4cuda3std3__420unreachable_sentinelE
	.align		8
        /*0060*/ 	.dword	_ZN34_INTERNAL_55bc0f1d_4_k_cu_39b33d5d4cuda3std3__47nulloptE
	.align		8
        /*0068*/ 	.dword	_ZN34_INTERNAL_55bc0f1d_4_k_cu_39b33d5d4cuda3std3__48unexpectE
	.align		8
        /*0070*/ 	.dword	_ZN34_INTERNAL_55bc0f1d_4_k_cu_39b33d5d4cuda3std6ranges3__45__cpo4swapE
	.align		8
        /*0078*/ 	.dword	_ZN34_INTERNAL_55bc0f1d_4_k_cu_39b33d5d4cuda3std6ranges3__45__cpo9iter_moveE
	.align		8
        /*0080*/ 	.dword	_ZN34_INTERNAL_55bc0f1d_4_k_cu_39b33d5d4cuda3std6ranges3__45__cpo5beginE
	.align		8
        /*0088*/ 	.dword	_ZN34_INTERNAL_55bc0f1d_4_k_cu_39b33d5d4cuda3std6ranges3__45__cpo3endE
	.align		8
        /*0090*/ 	.dword	_ZN34_INTERNAL_55bc0f1d_4_k_cu_39b33d5d4cuda3std6ranges3__45__cpo6cbeginE
	.align		8
        /*0098*/ 	.dword	_ZN34_INTERNAL_55bc0f1d_4_k_cu_39b33d5d4cuda3std6ranges3__45__cpo4cendE
	.align		8
        /*00a0*/ 	.dword	_ZN34_INTERNAL_55bc0f1d_4_k_cu_39b33d5d4cuda3std6ranges3__45__cpo7advanceE
	.align		8
        /*00a8*/ 	.dword	_ZN34_INTERNAL_55bc0f1d_4_k_cu_39b33d5d4cuda3std6ranges3__45__cpo9iter_swapE
	.align		8
        /*00b0*/ 	.dword	_ZN34_INTERNAL_55bc0f1d_4_k_cu_39b33d5d4cuda3std6ranges3__45__cpo4nextE
	.align		8
        /*00b8*/ 	.dword	_ZN34_INTERNAL_55bc0f1d_4_k_cu_39b33d5d4cuda3std6ranges3__45__cpo4prevE
	.align		8
        /*00c0*/ 	.dword	_ZN34_INTERNAL_55bc0f1d_4_k_cu_39b33d5d4cuda3std6ranges3__45__cpo4dataE
	.align		8
        /*00c8*/ 	.dword	_ZN34_INTERNAL_55bc0f1d_4_k_cu_39b33d5d4cuda3std6ranges3__45__cpo5cdataE
	.align		8
        /*00d0*/ 	.dword	_ZN34_INTERNAL_55bc0f1d_4_k_cu_39b33d5d4cuda3std6ranges3__45__cpo4sizeE
	.align		8
        /*00d8*/ 	.dword	_ZN34_INTERNAL_55bc0f1d_4_k_cu_39b33d5d4cuda3std6ranges3__45__cpo5ssizeE
	.align		8
        /*00e0*/ 	.dword	_ZN34_INTERNAL_55bc0f1d_4_k_cu_39b33d5d4cuda3std6ranges3__45__cpo8distanceE
	.align		8
        /*00e8*/ 	.dword	_ZN34_INTERNAL_55bc0f1d_4_k_cu_39b33d5d6thrust24THRUST_300001_SM_1000_NS8cuda_cub3parE
	.align		8
        /*00f0*/ 	.dword	_ZN34_INTERNAL_55bc0f1d_4_k_cu_39b33d5d6thrust24THRUST_300001_SM_1000_NS8cuda_cub10par_nosyncE
	.align		8
        /*00f8*/ 	.dword	_ZN34_INTERNAL_55bc0f1d_4_k_cu_39b33d5d6thrust24THRUST_300001_SM_1000_NS6system6detail10sequential3seqE
	.align		8
        /*0100*/ 	.dword	_ZN34_INTERNAL_55bc0f1d_4_k_cu_39b33d5d6thrust24THRUST_300001_SM_1000_NS6system3cpp3parE
	.align		8
        /*0108*/ 	.dword	_ZN34_INTERNAL_55bc0f1d_4_k_cu_39b33d5d6thrust24THRUST_300001_SM_1000_NS12placeholders2_1E
	.align		8
        /*0110*/ 	.dword	_ZN34_INTERNAL_55bc0f1d_4_k_cu_39b33d5d6thrust24THRUST_300001_SM_1000_NS12placeholders2_2E
	.align		8
        /*0118*/ 	.dword	_ZN34_INTERNAL_55bc0f1d_4_k_cu_39b33d5d6thrust24THRUST_300001_SM_1000_NS12placeholders2_3E
	.align		8
        /*0120*/ 	.dword	_ZN34_INTERNAL_55bc0f1d_4_k_cu_39b33d5d6thrust24THRUST_300001_SM_1000_NS12placeholders2_4E
	.align		8
        /*0128*/ 	.dword	_ZN34_INTERNAL_55bc0f1d_4_k_cu_39b33d5d6thrust24THRUST_300001_SM_1000_NS12placeholders2_5E
	.align		8
        /*0130*/ 	.dword	_ZN34_INTERNAL_55bc0f1d_4_k_cu_39b33d5d6thrust24THRUST_300001_SM_1000_NS12placeholders2_6E
	.align		8
        /*0138*/ 	.dword	_ZN34_INTERNAL_55bc0f1d_4_k_cu_39b33d5d6thrust24THRUST_300001_SM_1000_NS12placeholders2_7E
	.align		8
        /*0140*/ 	.dword	_ZN34_INTERNAL_55bc0f1d_4_k_cu_39b33d5d6thrust24THRUST_300001_SM_1000_NS12placeholders2_8E
	.align		8
        /*0148*/ 	.dword	_ZN34_INTERNAL_55bc0f1d_4_k_cu_39b33d5d6thrust24THRUST_300001_SM_1000_NS12placeholders2_9E
	.align		8
        /*0150*/ 	.dword	_ZN34_INTERNAL_55bc0f1d_4_k_cu_39b33d5d6thrust24THRUST_300001_SM_1000_NS12placeholders3_10E
	.align		8
        /*0158*/ 	.dword	_ZN34_INTERNAL_55bc0f1d_4_k_cu_39b33d5d6thrust24THRUST_300001_SM_1000_NS3seqE
	.align		8
        /*0160*/ 	.dword	_ZN34_INTERNAL_55bc0f1d_4_k_cu_39b33d5d6thrust24THRUST_300001_SM_1000_NS6deviceE


//--------------------- .text._ZN3cub18CUB_300001_SM_10006detail10radix_sort29DeviceRadixSortOnesweepKernelINS1_5radix10policy_hubIiiyE10Policy1000ELNS0_9SortOrderE0EiiyiiNS1_21identity_decomposer_tEEEvPT5_SB_PT3_PKSC_PT1_PKSG_PT2_PKSK_T4_iiT6_ --------------------------
	.section	.text._ZN3cub18CUB_300001_SM_10006detail10radix_sort29DeviceRadixSortOnesweepKernelINS1_5radix10policy_hubIiiyE10Policy1000ELNS0_9SortOrderE0EiiyiiNS1_21identity_decomposer_tEEEvPT5_SB_PT3_PKSC_PT1_PKSG_PT2_PKSK_T4_iiT6_,"ax",@progbits
	.align	128
        .global         _ZN3cub18CUB_300001_SM_10006detail10radix_sort29DeviceRadixSortOnesweepKernelINS1_5radix10policy_hubIiiyE10Policy1000ELNS0_9SortOrderE0EiiyiiNS1_21identity_decomposer_tEEEvPT5_SB_PT3_PKSC_PT1_PKSG_PT2_PKSK_T4_iiT6_
        .type           _ZN3cub18CUB_300001_SM_10006detail10radix_sort29DeviceRadixSortOnesweepKernelINS1_5radix10policy_hubIiiyE10Policy1000ELNS0_9SortOrderE0EiiyiiNS1_21identity_decomposer_tEEEvPT5_SB_PT3_PKSC_PT1_PKSG_PT2_PKSK_T4_iiT6_,@function
        .size           _ZN3cub18CUB_300001_SM_10006detail10radix_sort29DeviceRadixSortOnesweepKernelINS1_5radix10policy_hubIiiyE10Policy1000ELNS0_9SortOrderE0EiiyiiNS1_21identity_decomposer_tEEEvPT5_SB_PT3_PKSC_PT1_PKSG_PT2_PKSK_T4_iiT6_,(.L_x_752 - _ZN3cub18CUB_300001_SM_10006detail10radix_sort29DeviceRadixSortOnesweepKernelINS1_5radix10policy_hubIiiyE10Policy1000ELNS0_9SortOrderE0EiiyiiNS1_21identity_decomposer_tEEEvPT5_SB_PT3_PKSC_PT1_PKSG_PT2_PKSK_T4_iiT6_)
        .other          _ZN3cub18CUB_300001_SM_10006detail10radix_sort29DeviceRadixSortOnesweepKernelINS1_5radix10policy_hubIiiyE10Policy1000ELNS0_9SortOrderE0EiiyiiNS1_21identity_decomposer_tEEEvPT5_SB_PT3_PKSC_PT1_PKSG_PT2_PKSK_T4_iiT6_,@"STO_CUDA_ENTRY STV_DEFAULT"
_ZN3cub18CUB_300001_SM_10006detail10radix_sort29DeviceRadixSortOnesweepKernelINS1_5radix10policy_hubIiiyE10Policy1000ELNS0_9SortOrderE0EiiyiiNS1_21identity_decomposer_tEEEvPT5_SB_PT3_PKSC_PT1_PKSG_PT2_PKSK_T4_iiT6_:
.text._ZN3cub18CUB_300001_SM_10006detail10radix_sort29DeviceRadixSortOnesweepKernelINS1_5radix10policy_hubIiiyE10Policy1000ELNS0_9SortOrderE0EiiyiiNS1_21identity_decomposer_tEEEvPT5_SB_PT3_PKSC_PT1_PKSG_PT2_PKSK_T4_iiT6_:
[----:B------:R-:W-:Y:S01]  /*0000*/  LDC R1, c[0x0][0x37c] ;  /* 0x0000df00ff017b82 */ /* 0x000fe20000000800 */
[----:B------:R-:W0:Y:S01]  /*0010*/  S2R R3, SR_TID.X ;  /* 0x0000000000037919 */ /* 0x000e220000002100 */
[----:B------:R-:W-:Y:S01]  /*0020*/  MOV R7, 0x400 ;  /* 0x0000040000077802 */ /* 0x000fe20000000f00 */
[----:B------:R-:W1:Y:S01]  /*0030*/  LDCU.64 UR6, c[0x0][0x358] ;  /* 0x00006b00ff0677ac */ /* 0x000e620008000a00 */
[----:B------:R-:W-:Y:S01]  /*0040*/  BSSY.RECONVERGENT B0, `(.L_x_0) ;  /* 0x000000c000007945 */ /* 0x000fe20003800200 */
[----:B------:R-:W2:Y:S01]  /*0050*/  S2R R0, SR_CgaCtaId ;  /* 0x0000000000007919 */ /* 0x000ea20000008800 */
[----:B0-----:R-:W-:Y:S02]  /*0060*/  ISETP.NE.AND P0, PT, R3, RZ, PT ;  /* 0x000000ff0300720c */ /* 0x001fe40003f05270 */
[----:B--2---:R-:W-:-:S11]  /*0070*/  LEA R7, R0, R7, 0x18 ;  /* 0x0000000700077211 */ /* 0x004fd600078ec0ff */
[----:B-1----:R-:W-:Y:S05]  /*0080*/  @P0 BRA `(.L_x_1) ;  /* 0x00000000001c0947 */ /* 0x002fea0003800000 */
[----:B------:R-:W0:Y:S01]  /*0090*/  LDC.64 R4, c[0x0][0x388] ;  /* 0x0000e200ff047b82 */ /* 0x000e220000000a00 */
[----:B------:R-:W-:-:S05]  /*00a0*/  IMAD.MOV.U32 R9, RZ, RZ, 0x1 ;  /* 0x00000001ff097424 */ /* 0x000fca00078e00ff */
[----:B0-----:R-:W2:Y:S02]  /*00b0*/  ATOMG.E.ADD.STRONG.GPU PT, R4, desc[UR6][R4.64], R9 ;  /* 0x80000009040479a8 */ /* 0x001ea400081ef106 */
[----:B------:R-:W0:Y:S01]  /*00c0*/  S2UR UR5, SR_CgaCtaId ;  /* 0x00000000000579c3 */ /* 0x000e220000008800 */
[----:B------:R-:W-:Y:S02]  /*00d0*/  UMOV UR4, 0x400 ;  /* 0x0000040000047882 */ /* 0x000fe40000000000 */
[----:B0-----:R-:W-:-:S09]  /*00e0*/  ULEA UR4, UR5, UR4, 0x18 ;  /* 0x0000000405047291 */ /* 0x001fd2000f8ec0ff */
[----:B--2---:R0:W-:Y:S03]  /*00f0*/  STS [UR4+0x6600], R4 ;  /* 0x00660004ff007988 */ /* 0x0041e60008000804 */
.L_x_1:
[----:B------:R-:W-:Y:S05]  /*0100*/  BSYNC.RECONVERGENT B0 ;  /* 0x0000000000007941 */ /* 0x000fea0003800200 */
.L_x_0:
[----:B------:R-:W-:Y:S06]  /*0110*/  BAR.SYNC.DEFER_BLOCKING 0x0 ;  /* 0x0000000000007b1d */ /* 0x000fec0000010000 */
[----:B------:R-:W1:Y:S01]  /*0120*/  LDCU UR4, c[0x0][0x3c0] ;  /* 0x00007800ff0477ac */ /* 0x000e620008000800 */
[----:B------:R-:W2:Y:S01]  /*0130*/  S2R R24, SR_LANEID ;  /* 0x0000000000187919 */ /* 0x000ea20000000000 */
[----:B------:R-:W3:Y:S02]  /*0140*/  LDS R42, [R7+0x6600] ;  /* 0x00660000072a7984 */ /* 0x000ee40000000800 */
[----:B---3--:R-:W-:-:S04]  /*0150*/  IMAD R0, R42, 0x1980, RZ ;  /* 0x000019802a007824 */ /* 0x008fc800078e02ff */
[----:B------:R-:W-:Y:S01]  /*0160*/  VIADD R47, R0, 0x1980 ;  /* 0x00001980002f7836 */ /* 0x000fe20000000000 */
[----:B------:R-:W-:-:S04]  /*0170*/  SHF.R.S32.HI R9, RZ, 0x1f, R0 ;  /* 0x0000001fff097819 */ /* 0x000fc80000011400 */
[----:B-1----:R-:W-:-:S13]  /*0180*/  ISETP.GT.AND P0, PT, R47, UR4, PT ;  /* 0x000000042f007c0c */ /* 0x002fda000bf04270 */
[----:B--2---:R-:W-:Y:S05]  /*0190*/  @P0 BRA `(.L_x_2) ;  /* 0x0000000000680947 */ /* 0x004fea0003800000 */
[----:B------:R-:W1:Y:S01]  /*01a0*/  LDCU.64 UR4, c[0x0][0x3a8] ;  /* 0x00007500ff0477ac */ /* 0x000e620008000a00 */
[C---:B0-----:R-:W-:Y:S02]  /*01b0*/  LOP3.LUT R4, R3.reuse, 0x1f, RZ, 0xc0, !PT ;  /* 0x0000001f03047812 */ /* 0x041fe400078ec0ff */
[----:B------:R-:W-:-:S05]  /*01c0*/  LOP3.LUT R41, R3, 0x3e0, RZ, 0xc0, !PT ;  /* 0x000003e003297812 */ /* 0x000fca00078ec0ff */
[----:B------:R-:W-:-:S05]  /*01d0*/  IMAD R5, R41, 0x11, R4 ;  /* 0x0000001129057824 */ /* 0x000fca00078e0204 */
[----:B------:R-:W-:-:S05]  /*01e0*/  IADD3 R5, P0, PT, R0, R5, RZ ;  /* 0x0000000500057210 */ /* 0x000fca0007f1e0ff */
[----:B------:R-:W-:Y:S01]  /*01f0*/  IMAD.X R0, RZ, RZ, R9, P0 ;  /* 0x000000ffff007224 */ /* 0x000fe200000e0609 */
[----:B-1----:R-:W-:-:S04]  /*0200*/  LEA R8, P0, R5, UR4, 0x2 ;  /* 0x0000000405087c11 */ /* 0x002fc8000f8010ff */
[----:B------:R-:W-:-:S05]  /*0210*/  LEA.HI.X R9, R5, UR5, R0, 0x2, P0 ;  /* 0x0000000505097c11 */ /* 0x000fca00080f1400 */
[----:B------:R0:W5:Y:S04]  /*0220*/  LDG.E R28, desc[UR6][R8.64] ;  /* 0x00000006081c7981 */ /* 0x000168000c1e1900 */
        /* <DEDUP_REMOVED lines=15> */
[----:B------:R0:W5:Y:S01]  /*0320*/  LDG.E R46, desc[UR6][R8.64+0x800] ;  /* 0x00080006082e7981 */ /* 0x000162000c1e1900 */
[----:B------:R-:W-:Y:S05]  /*0330*/  BRA `(.L_x_3) ;  /* 0x0000000400307947 */ /* 0x000fea0003800000 */
.L_x_2:
[----:B------:R-:W1:Y:S01]  /*0340*/  LDCU.64 UR8, c[0x0][0x3a8] ;  /* 0x00007500ff0877ac */ /* 0x000e620008000a00 */
[C---:B0-----:R-:W-:Y:S01]  /*0350*/  LOP3.LUT R4, R3.reuse, 0x1f, RZ, 0xc0, !PT ;  /* 0x0000001f03047812 */ /* 0x041fe200078ec0ff */
[----:B------:R-:W-:Y:S01]  /*0360*/  IMAD.MOV.U32 R28, RZ, RZ, 0x7fffffff ;  /* 0x7fffffffff1c7424 */ /* 0x000fe200078e00ff */
[----:B------:R-:W-:Y:S02]  /*0370*/  LOP3.LUT R41, R3, 0x3e0, RZ, 0xc0, !PT ;  /* 0x000003e003297812 */ /* 0x000fe400078ec0ff */
[----:B------:R-:W-:-:S03]  /*0380*/  IADD3 R5, PT, PT, -R0, UR4, RZ ;  /* 0x0000000400057c10 */ /* 0x000fc6000fffe1ff */
[----:B------:R-:W-:-:S04]  /*0390*/  IMAD R10, R41, 0x11, R4 ;  /* 0x00000011290a7824 */ /* 0x000fc800078e0204 */
[----:B------:R-:W-:Y:S01]  /*03a0*/  VIADD R8, R10, 0x40 ;  /* 0x000000400a087836 */ /* 0x000fe20000000000 */
[----:B------:R-:W-:Y:S01]  /*03b0*/  IADD3 R11, P0, PT, R0, R10, RZ ;  /* 0x0000000a000b7210 */ /* 0x000fe20007f1e0ff */
[C---:B------:R-:W-:Y:S01]  /*03c0*/  VIADD R0, R10.reuse, 0x60 ;  /* 0x000000600a007836 */ /* 0x040fe20000000000 */
[CC--:B------:R-:W-:Y:S01]  /*03d0*/  ISETP.GE.AND P2, PT, R10.reuse, R5.reuse, PT ;  /* 0x000000050a00720c */ /* 0x0c0fe20003f46270 */
[----:B------:R-:W-:Y:S01]  /*03e0*/  VIADD R6, R10, 0x20 ;  /* 0x000000200a067836 */ /* 0x000fe20000000000 */
[-C--:B------:R-:W-:Y:S01]  /*03f0*/  ISETP.GE.AND P4, PT, R8, R5.reuse, PT ;  /* 0x000000050800720c */ /* 0x080fe20003f86270 */
[----:B------:R-:W-:Y:S01]  /*0400*/  IMAD.X R12, RZ, RZ, R9, P0 ;  /* 0x000000ffff0c7224 */ /* 0x000fe200000e0609 */
[-C--:B------:R-:W-:Y:S01]  /*0410*/  ISETP.GE.AND P5, PT, R0, R5.reuse, PT ;  /* 0x000000050000720c */ /* 0x080fe20003fa6270 */
[----:B------:R-:W-:Y:S01]  /*0420*/  VIADD R0, R10, 0xa0 ;  /* 0x000000a00a007836 */ /* 0x000fe20000000000 */
[C---:B-1----:R-:W-:Y:S02]  /*0430*/  LEA R8, P0, R11.reuse, UR8, 0x2 ;  /* 0x000000080b087c11 */ /* 0x042fe4000f8010ff */
[----:B------:R-:W-:Y:S01]  /*0440*/  ISETP.GE.AND P3, PT, R6, R5, PT ;  /* 0x000000050600720c */ /* 0x000fe20003f66270 */
[----:B------:R-:W-:Y:S01]  /*0450*/  VIADD R6, R10, 0x80 ;  /* 0x000000800a067836 */ /* 0x000fe20000000000 */
[----:B------:R-:W-:-:S02]  /*0460*/  LEA.HI.X R9, R11, UR9, R12, 0x2, P0 ;  /* 0x000000090b097c11 */ /* 0x000fc400080f140c */
[-C--:B------:R-:W-:Y:S01]  /*0470*/  ISETP.GE.AND P0, PT, R0, R5.reuse, PT ;  /* 0x000000050000720c */ /* 0x080fe20003f06270 */
[----:B------:R-:W-:Y:S01]  /*0480*/  VIADD R0, R10, 0xe0 ;  /* 0x000000e00a007836 */ /* 0x000fe20000000000 */
[-C--:B------:R-:W-:Y:S01]  /*0490*/  ISETP.GE.AND P6, PT, R6, R5.reuse, PT ;  /* 0x000000050600720c */ /* 0x080fe20003fc6270 */
[----:B------:R1:W5:Y:S01]  /*04a0*/  @!P2 LDG.E R28, desc[UR6][R8.64] ;  /* 0x00000006081ca981 */ /* 0x000362000c1e1900 */
[----:B------:R-:W-:Y:S02]  /*04b0*/  IMAD.MOV.U32 R29, RZ, RZ, 0x7fffffff ;  /* 0x7fffffffff1d7424 */ /* 0x000fe400078e00ff */
[-C--:B------:R-:W-:Y:S01]  /*04c0*/  ISETP.GE.AND P2, PT, R0, R5.reuse, PT ;  /* 0x000000050000720c */ /* 0x080fe20003f46270 */
[C---:B------:R-:W-:Y:S02]  /*04d0*/  VIADD R0, R10.reuse, 0x100 ;  /* 0x000001000a007836 */ /* 0x040fe40000000000 */
[----:B------:R-:W-:Y:S01]  /*04e0*/  VIADD R6, R10, 0xc0 ;  /* 0x000000c00a067836 */ /* 0x000fe20000000000 */
[----:B------:R1:W5:Y:S01]  /*04f0*/  @!P3 LDG.E R29, desc[UR6][R8.64+0x80] ;  /* 0x00008006081db981 */ /* 0x000362000c1e1900 */
[----:B------:R-:W-:Y:S01]  /*0500*/  IMAD.MOV.U32 R31, RZ, RZ, 0x7fffffff ;  /* 0x7fffffffff1f7424 */ /* 0x000fe200078e00ff */
[-C--:B------:R-:W-:Y:S01]  /*0510*/  ISETP.GE.AND P3, PT, R0, R5.reuse, PT ;  /* 0x000000050000720c */ /* 0x080fe20003f66270 */
[----:B------:R-:W-:Y:S01]  /*0520*/  VIADD R0, R10, 0x140 ;  /* 0x000001400a007836 */ /* 0x000fe20000000000 */
[----:B------:R-:W-:Y:S01]  /*0530*/  ISETP.GE.AND P1, PT, R6, R5, PT ;  /* 0x000000050600720c */ /* 0x000fe20003f26270 */
[----:B------:R-:W-:-:S02]  /*0540*/  IMAD.MOV.U32 R32, RZ, RZ, 0x7fffffff ;  /* 0x7fffffffff207424 */ /* 0x000fc400078e00ff */
[----:B------:R1:W5:Y:S01]  /*0550*/  @!P5 LDG.E R31, desc[UR6][R8.64+0x180] ;  /* 0x00018006081fd981 */ /* 0x000362000c1e1900 */
[-C--:B------:R-:W-:Y:S01]  /*0560*/  ISETP.GE.AND P5, PT, R0, R5.reuse, PT ;  /* 0x000000050000720c */ /* 0x080fe20003fa6270 */
[C---:B------:R-:W-:Y:S02]  /*0570*/  VIADD R0, R10.reuse, 0x160 ;  /* 0x000001600a007836 */ /* 0x040fe40000000000 */
[----:B------:R-:W-:Y:S01]  /*0580*/  IMAD.MOV.U32 R30, RZ, RZ, 0x7fffffff ;  /* 0x7fffffffff1e7424 */ /* 0x000fe200078e00ff */
[----:B------:R1:W5:Y:S01]  /*0590*/  @!P6 LDG.E R32, desc[UR6][R8.64+0x200] ;  /* 0x000200060820e981 */ /* 0x000362000c1e1900 */
[----:B------:R-:W-:Y:S01]  /*05a0*/  VIADD R6, R10, 0x120 ;  /* 0x000001200a067836 */ /* 0x000fe20000000000 */
[-C--:B------:R-:W-:Y:S01]  /*05b0*/  ISETP.GE.AND P6, PT, R0, R5.reuse, PT ;  /* 0x000000050000720c */ /* 0x080fe20003fc6270 */
[----:B------:R-:W-:Y:S02]  /*05c0*/  IMAD.MOV.U32 R34, RZ, RZ, 0x7fffffff ;  /* 0x7fffffffff227424 */ /* 0x000fe400078e00ff */
[----:B------:R-:W-:Y:S01]  /*05d0*/  VIADD R0, R10, 0x1a0 ;  /* 0x000001a00a007836 */ /* 0x000fe20000000000 */
[----:B------:R1:W5:Y:S01]  /*05e0*/  @!P4 LDG.E R30, desc[UR6][R8.64+0x100] ;  /* 0x00010006081ec981 */ /* 0x000362000c1e1900 */
[----:B------:R-:W-:Y:S01]  /*05f0*/  ISETP.GE.AND P4, PT, R6, R5, PT ;  /* 0x000000050600720c */ /* 0x000fe20003f86270 */
[----:B------:R-:W-:-:S02]  /*0600*/  IMAD.MOV.U32 R33, RZ, RZ, 0x7fffffff ;  /* 0x7fffffffff217424 */ /* 0x000fc400078e00ff */
[----:B------:R1:W5:Y:S01]  /*0610*/  @!P1 LDG.E R34, desc[UR6][R8.64+0x300] ;  /* 0x0003000608229981 */ /* 0x000362000c1e1900 */
[----:B------:R-:W-:Y:S01]  /*0620*/  IMAD.MOV.U32 R35, RZ, RZ, 0x7fffffff ;  /* 0x7fffffffff237424 */ /* 0x000fe200078e00ff */
[-C--:B------:R-:W-:Y:S01]  /*0630*/  ISETP.GE.AND P1, PT, R0, R5.reuse, PT ;  /* 0x000000050000720c */ /* 0x080fe20003f26270 */
[C---:B------:R-:W-:Y:S01]  /*0640*/  VIADD R6, R10.reuse, 0x180 ;  /* 0x000001800a067836 */ /* 0x040fe20000000000 */
[----:B------:R1:W5:Y:S01]  /*0650*/  @!P0 LDG.E R33, desc[UR6][R8.64+0x280] ;  /* 0x0002800608218981 */ /* 0x000362000c1e1900 */
[----:B------:R-:W-:Y:S02]  /*0660*/  VIADD R0, R10, 0x1c0 ;  /* 0x000001c00a007836 */ /* 0x000fe40000000000 */
[----:B------:R-:W-:Y:S01]  /*0670*/  IMAD.MOV.U32 R36, RZ, RZ, 0x7fffffff ;  /* 0x7fffffffff247424 */ /* 0x000fe200078e00ff */
[----:B------:R1:W5:Y:S01]  /*0680*/  @!P2 LDG.E R35, desc[UR6][R8.64+0x380] ;  /* 0x000380060823a981 */ /* 0x000362000c1e1900 */
[----:B------:R-:W-:Y:S01]  /*0690*/  IMAD.MOV.U32 R37, RZ, RZ, 0x7fffffff ;  /* 0x7fffffffff257424 */ /* 0x000fe200078e00ff */
[-C--:B------:R-:W-:Y:S01]  /*06a0*/  ISETP.GE.AND P0, PT, R6, R5.reuse, PT ;  /* 0x000000050600720c */ /* 0x080fe20003f06270 */
[----:B------:R-:W-:Y:S01]  /*06b0*/  VIADD R6, R10, 0x1e0 ;  /* 0x000001e00a067836 */ /* 0x000fe20000000000 */
[-C--:B------:R-:W-:Y:S01]  /*06c0*/  ISETP.GE.AND P2, PT, R0, R5.reuse, PT ;  /* 0x000000050000720c */ /* 0x080fe20003f46270 */
[----:B------:R-:W-:Y:S01]  /*06d0*/  VIADD R0, R10, 0x200 ;  /* 0x000002000a007836 */ /* 0x000fe20000000000 */
[----:B------:R1:W5:Y:S02]  /*06e0*/  @!P3 LDG.E R36, desc[UR6][R8.64+0x400] ;  /* 0x000400060824b981 */ /* 0x000364000c1e1900 */
[----:B------:R-:W-:-:S02]  /*06f0*/  ISETP.GE.AND P3, PT, R6, R5, PT ;  /* 0x000000050600720c */ /* 0x000fc40003f66270 */
[----:B------:R1:W5:Y:S01]  /*0700*/  @!P4 LDG.E R37, desc[UR6][R8.64+0x480] ;  /* 0x000480060825c981 */ /* 0x000362000c1e1900 */
[----:B------:R-:W-:Y:S01]  /*0710*/  ISETP.GE.AND P4, PT, R0, R5, PT ;  /* 0x000000050000720c */ /* 0x000fe20003f86270 */
[----:B------:R-:W-:Y:S02]  /*0720*/  IMAD.MOV.U32 R38, RZ, RZ, 0x7fffffff ;  /* 0x7fffffffff267424 */ /* 0x000fe400078e00ff */
[----:B------:R-:W-:Y:S02]  /*0730*/  IMAD.MOV.U32 R39, RZ, RZ, 0x7fffffff ;  /* 0x7fffffffff277424 */ /* 0x000fe400078e00ff */
[----:B------:R-:W-:Y:S02]  /*0740*/  IMAD.MOV.U32 R40, RZ, RZ, 0x7fffffff ;  /* 0x7fffffffff287424 */ /* 0x000fe400078e00ff */
[----:B------:R-:W-:Y:S01]  /*0750*/  IMAD.MOV.U32 R43, RZ, RZ, 0x7fffffff ;  /* 0x7fffffffff2b7424 */ /* 0x000fe200078e00ff */
[----:B------:R1:W5:Y:S01]  /*0760*/  @!P5 LDG.E R38, desc[UR6][R8.64+0x500] ;  /* 0x000500060826d981 */ /* 0x000362000c1e1900 */
[----:B------:R-:W-:-:S02]  /*0770*/  IMAD.MOV.U32 R44, RZ, RZ, 0x7fffffff ;  /* 0x7fffffffff2c7424 */ /* 0x000fc400078e00ff */
[----:B------:R-:W-:Y:S01]  /*0780*/  IMAD.MOV.U32 R45, RZ, RZ, 0x7fffffff ;  /* 0x7fffffffff2d7424 */ /* 0x000fe200078e00ff */
[----:B------:R1:W5:Y:S01]  /*0790*/  @!P6 LDG.E R39, desc[UR6][R8.64+0x580] ;  /* 0x000580060827e981 */ /* 0x000362000c1e1900 */
[----:B------:R-:W-:-:S03]  /*07a0*/  IMAD.MOV.U32 R46, RZ, RZ, 0x7fffffff ;  /* 0x7fffffffff2e7424 */ /* 0x000fc600078e00ff */
[----:B------:R1:W5:Y:S04]  /*07b0*/  @!P0 LDG.E R40, desc[UR6][R8.64+0x600] ;  /* 0x0006000608288981 */ /* 0x000368000c1e1900 */
[----:B------:R1:W5:Y:S04]  /*07c0*/  @!P1 LDG.E R43, desc[UR6][R8.64+0x680] ;  /* 0x00068006082b9981 */ /* 0x000368000c1e1900 */
[----:B------:R1:W5:Y:S04]  /*07d0*/  @!P2 LDG.E R44, desc[UR6][R8.64+0x700] ;  /* 0x00070006082ca981 */ /* 0x000368000c1e1900 */
[----:B------:R1:W5:Y:S04]  /*07e0*/  @!P3 LDG.E R45, desc[UR6][R8.64+0x780] ;  /* 0x00078006082db981 */ /* 0x000368000c1e1900 */
[----:B------:R1:W5:Y:S02]  /*07f0*/  @!P4 LDG.E R46, desc[UR6][R8.64+0x800] ;  /* 0x00080006082ec981 */ /* 0x000364000c1e1900 */
.L_x_3:
[----:B------:R-:W-:Y:S01]  /*0800*/  VIMNMX R5, PT, PT, R24, 0xe0, !PT ;  /* 0x000000e018057848 */ /* 0x000fe20007fe0100 */
[----:B------:R-:W2:Y:S01]  /*0810*/  LDCU UR4, c[0x0][0x3c8] ;  /* 0x00007900ff0477ac */ /* 0x000ea20008000800 */
[----:B------:R-:W-:Y:S01]  /*0820*/  SHF.R.U32.HI R0, RZ, 0x5, R3 ;  /* 0x00000005ff007819 */ /* 0x000fe20000011603 */
[----:B------:R-:W-:Y:S01]  /*0830*/  BSSY.RECONVERGENT B0, `(.L_x_4) ;  /* 0x0000025000007945 */ /* 0x000fe20003800200 */
[--C-:B------:R-:W-:Y:S01]  /*0840*/  IADD3 R5, PT, PT, R5, 0x1f, -R24.reuse ;  /* 0x0000001f05057810 */ /* 0x100fe20007ffe818 */
[----:B------:R-:W-:Y:S01]  /*0850*/  UMOV UR5, 0xffffffff ;  /* 0xffffffff00057882 */ /* 0x000fe20000000000 */
[----:B01----:R-:W-:Y:S02]  /*0860*/  IMAD.MOV.U32 R8, RZ, RZ, R24 ;  /* 0x000000ffff087224 */ /* 0x003fe400078e0018 */
[C---:B------:R-:W-:Y:S01]  /*0870*/  ISETP.GE.U32.AND P0, PT, R5.reuse, 0x1e0, PT ;  /* 0x000001e00500780c */ /* 0x040fe20003f06070 */
[----:B------:R-:W-:Y:S01]  /*0880*/  IMAD.SHL.U32 R0, R0, 0x400, RZ ;  /* 0x0000040000007824 */ /* 0x000fe200078e00ff */
[----:B------:R-:W-:-:S04]  /*0890*/  LEA.HI R6, R5, 0x1, RZ, 0x1b ;  /* 0x0000000105067811 */ /* 0x000fc800078fd8ff */
[----:B------:R-:W-:-:S04]  /*08a0*/  LOP3.LUT R9, R6, 0xf, RZ, 0xc0, !PT ;  /* 0x0000000f06097812 */ /* 0x000fc800078ec0ff */
[----:B------:R-:W-:Y:S01]  /*08b0*/  ISETP.NE.AND P1, PT, R9, RZ, PT ;  /* 0x000000ff0900720c */ /* 0x000fe20003f25270 */
[----:B--2---:R-:W-:Y:S02]  /*08c0*/  USHF.L.U32 UR4, UR5, UR4, URZ ;  /* 0x0000000405047299 */ /* 0x004fe400080006ff */
[----:B------:R-:W-:Y:S10]  /*08d0*/  @!P0 BRA `(.L_x_5) ;  /* 0x0000000000688947 */ /* 0x000ff40003800000 */
[----:B------:R-:W-:Y:S01]  /*08e0*/  IMAD R10, R24, 0x4, R0 ;  /* 0x00000004180a7824 */ /* 0x000fe200078e0200 */
[----:B------:R-:W-:Y:S01]  /*08f0*/  LOP3.LUT R5, R6, 0xffffff0, RZ, 0xc0, !PT ;  /* 0x0ffffff006057812 */ /* 0x000fe200078ec0ff */
[----:B------:R-:W-:-:S03]  /*0900*/  IMAD.MOV.U32 R8, RZ, RZ, R24 ;  /* 0x000000ffff087224 */ /* 0x000fc600078e0018 */
[----:B------:R-:W-:Y:S01]  /*0910*/  IADD3 R10, PT, PT, R10, 0x400, R7 ;  /* 0x000004000a0a7810 */ /* 0x000fe20007ffe007 */
[----:B------:R-:W-:-:S07]  /*0920*/  IMAD.MOV R5, RZ, RZ, -R5 ;  /* 0x000000ffff057224 */ /* 0x000fce00078e0a05 */
.L_x_6:
[----:B------:R-:W-:Y:S01]  /*0930*/  VIADD R5, R5, 0x10 ;  /* 0x0000001005057836 */ /* 0x000fe20000000000 */
[----:B------:R-:W-:Y:S01]  /*0940*/  STS [R10+-0x400], RZ ;  /* 0xfffc00ff0a007388 */ /* 0x000fe20000000800 */
[----:B------:R-:W-:-:S03]  /*0950*/  VIADD R8, R8, 0x200 ;  /* 0x0000020008087836 */ /* 0x000fc60000000000 */
[----:B------:R-:W-:Y:S01]  /*0960*/  ISETP.NE.AND P0, PT, R5, RZ, PT ;  /* 0x000000ff0500720c */ /* 0x000fe20003f05270 */
[----:B------:R-:W-:Y:S04]  /*0970*/  STS [R10+-0x380], RZ ;  /* 0xfffc80ff0a007388 */ /* 0x000fe80000000800 */
[----:B------:R-:W-:Y:S04]  /*0980*/  STS [R10+-0x300], RZ ;  /* 0xfffd00ff0a007388 */ /* 0x000fe80000000800 */
[----:B------:R-:W-:Y:S04]  /*0990*/  STS [R10+-0x280], RZ ;  /* 0xfffd80ff0a007388 */ /* 0x000fe80000000800 */
[----:B------:R-:W-:Y:S04]  /*09a0*/  STS [R10+-0x200], RZ ;  /* 0xfffe00ff0a007388 */ /* 0x000fe80000000800 */
[----:B------:R-:W-:Y:S04]  /*09b0*/  STS [R10+-0x180], RZ ;  /* 0xfffe80ff0a007388 */ /* 0x000fe80000000800 */
[----:B------:R-:W-:Y:S04]  /*09c0*/  STS [R10+-0x100], RZ ;  /* 0xffff00ff0a007388 */ /* 0x000fe80000000800 */
[----:B------:R-:W-:Y:S04]  /*09d0*/  STS [R10+-0x80], RZ ;  /* 0xffff80ff0a007388 */ /* 0x000fe80000000800 */
[----:B------:R-:W-:Y:S04]  /*09e0*/  STS [R10], RZ ;  /* 0x000000ff0a007388 */ /* 0x000fe80000000800 */
[----:B------:R-:W-:Y:S04]  /*09f0*/  STS [R10+0x80], RZ ;  /* 0x000080ff0a007388 */ /* 0x000fe80000000800 */
[----:B------:R-:W-:Y:S04]  /*0a00*/  STS [R10+0x100], RZ ;  /* 0x000100ff0a007388 */ /* 0x000fe80000000800 */
[----:B------:R-:W-:Y:S04]  /*0a10*/  STS [R10+0x180], RZ ;  /* 0x000180ff0a007388 */ /* 0x000fe80000000800 */
[----:B------:R-:W-:Y:S04]  /*0a20*/  STS [R10+0x200], RZ ;  /* 0x000200ff0a007388 */ /* 0x000fe80000000800 */
[----:B------:R-:W-:Y:S04]  /*0a30*/  STS [R10+0x280], RZ ;  /* 0x000280ff0a007388 */ /* 0x000fe80000000800 */
[----:B------:R-:W-:Y:S04]  /*0a40*/  STS [R10+0x300], RZ ;  /* 0x000300ff0a007388 */ /* 0x000fe80000000800 */
[----:B------:R0:W-:Y:S02]  /*0a50*/  STS [R10+0x380], RZ ;  /* 0x000380ff0a007388 */ /* 0x0001e40000000800 */
[----:B0-----:R-:W-:Y:S01]  /*0a60*/  VIADD R10, R10, 0x800 ;  /* 0x000008000a0a7836 */ /* 0x001fe20000000000 */
[----:B------:R-:W-:Y:S06]  /*0a70*/  @P0 BRA `(.L_x_6) ;  /* 0xfffffffc00ac0947 */ /* 0x000fec000383ffff */
.L_x_5:
[----:B------:R-:W-:Y:S05]  /*0a80*/  BSYNC.RECONVERGENT B0 ;  /* 0x0000000000007941 */ /* 0x000fea0003800200 */
.L_x_4:
[----:B------:R-:W-:Y:S01]  /*0a90*/  BSSY.RECONVERGENT B0, `(.L_x_7) ;  /* 0x0000026000007945 */ /* 0x000fe20003800200 */
[----:B------:R-:W-:-:S03]  /*0aa0*/  IMAD.IADD R5, R7, 0x1, R0 ;  /* 0x0000000107057824 */ /* 0x000fc600078e0200 */
[----:B------:R-:W-:Y:S05]  /*0ab0*/  @!P1 BRA `(.L_x_8) ;  /* 0x00000000008c9947 */ /* 0x000fea0003800000 */
[----:B------:R-:W-:Y:S01]  /*0ac0*/  ISETP.GE.U32.AND P0, PT, R9, 0x8, PT ;  /* 0x000000080900780c */ /* 0x000fe20003f06070 */
[----:B------:R-:W-:Y:S01]  /*0ad0*/  BSSY.RECONVERGENT B1, `(.L_x_9) ;  /* 0x000000e000017945 */ /* 0x000fe20003800200 */
[----:B------:R-:W-:-:S04]  /*0ae0*/  LOP3.LUT R10, R6, 0x7, RZ, 0xc0, !PT ;  /* 0x00000007060a7812 */ /* 0x000fc800078ec0ff */
[----:B------:R-:W-:-:S07]  /*0af0*/  ISETP.NE.AND P1, PT, R10, RZ, PT ;  /* 0x000000ff0a00720c */ /* 0x000fce0003f25270 */
[----:B------:R-:W-:Y:S06]  /*0b00*/  @!P0 BRA `(.L_x_10) ;  /* 0x0000000000288947 */ /* 0x000fec0003800000 */
[C---:B------:R-:W-:Y:S02]  /*0b10*/  IMAD R9, R8.reuse, 0x4, R5 ;  /* 0x0000000408097824 */ /* 0x040fe400078e0205 */
[----:B------:R-:W-:-:S03]  /*0b20*/  VIADD R8, R8, 0x100 ;  /* 0x0000010008087836 */ /* 0x000fc60000000000 */
[----:B------:R0:W-:Y:S04]  /*0b30*/  STS [R9], RZ ;  /* 0x000000ff09007388 */ /* 0x0001e80000000800 */
[----:B------:R0:W-:Y:S04]  /*0b40*/  STS [R9+0x80], RZ ;  /* 0x000080ff09007388 */ /* 0x0001e80000000800 */
[----:B------:R0:W-:Y:S04]  /*0b50*/  STS [R9+0x100], RZ ;  /* 0x000100ff09007388 */ /* 0x0001e80000000800 */
[----:B------:R0:W-:Y:S04]  /*0b60*/  STS [R9+0x180], RZ ;  /* 0x000180ff09007388 */ /* 0x0001e80000000800 */
[----:B------:R0:W-:Y:S04]  /*0b70*/  STS [R9+0x200], RZ ;  /* 0x000200ff09007388 */ /* 0x0001e80000000800 */
[----:B------:R0:W-:Y:S04]  /*0b80*/  STS [R9+0x280], RZ ;  /* 0x000280ff09007388 */ /* 0x0001e80000000800 */
[----:B------:R0:W-:Y:S04]  /*0b90*/  STS [R9+0x300], RZ ;  /* 0x000300ff09007388 */ /* 0x0001e80000000800 */
[----:B------:R0:W-:Y:S02]  /*0ba0*/  STS [R9+0x380], RZ ;  /* 0x000380ff09007388 */ /* 0x0001e40000000800 */
.L_x_10:
[----:B------:R-:W-:Y:S05]  /*0bb0*/  BSYNC.RECONVERGENT B1 ;  /* 0x0000000000017941 */ /* 0x000fea0003800200 */
.L_x_9:
[----:B------:R-:W-:Y:S05]  /*0bc0*/  @!P1 BRA `(.L_x_8) ;  /* 0x0000000000489947 */ /* 0x000fea0003800000 */
[----:B------:R-:W-:Y:S02]  /*0bd0*/  ISETP.GE.U32.AND P0, PT, R10, 0x4, PT ;  /* 0x000000040a00780c */ /* 0x000fe40003f06070 */
[----:B------:R-:W-:-:S04]  /*0be0*/  LOP3.LUT R6, R6, 0x3, RZ, 0xc0, !PT ;  /* 0x0000000306067812 */ /* 0x000fc800078ec0ff */
[----:B------:R-:W-:-:S07]  /*0bf0*/  ISETP.NE.AND P1, PT, R6, RZ, PT ;  /* 0x000000ff0600720c */ /* 0x000fce0003f25270 */
[C---:B0-----:R-:W-:Y:S02]  /*0c00*/  @P0 IMAD R9, R8.reuse, 0x4, R5 ;  /* 0x0000000408090824 */ /* 0x041fe400078e0205 */
[----:B------:R-:W-:-:S03]  /*0c10*/  @P0 VIADD R8, R8, 0x80 ;  /* 0x0000008008080836 */ /* 0x000fc60000000000 */
[----:B------:R1:W-:Y:S04]  /*0c20*/  @P0 STS [R9], RZ ;  /* 0x000000ff09000388 */ /* 0x0003e80000000800 */
[----:B------:R1:W-:Y:S04]  /*0c30*/  @P0 STS [R9+0x80], RZ ;  /* 0x000080ff09000388 */ /* 0x0003e80000000800 */
[----:B------:R1:W-:Y:S04]  /*0c40*/  @P0 STS [R9+0x100], RZ ;  /* 0x000100ff09000388 */ /* 0x0003e80000000800 */
[----:B------:R1:W-:Y:S01]  /*0c50*/  @P0 STS [R9+0x180], RZ ;  /* 0x000180ff09000388 */ /* 0x0003e20000000800 */
[----:B------:R-:W-:Y:S05]  /*0c60*/  @!P1 BRA `(.L_x_8) ;  /* 0x0000000000209947 */ /* 0x000fea0003800000 */
[----:B------:R-:W-:Y:S02]  /*0c70*/  IMAD R0, R8, 0x4, R0 ;  /* 0x0000000408007824 */ /* 0x000fe400078e0200 */
[----:B------:R-:W-:Y:S02]  /*0c80*/  IMAD.MOV R6, RZ, RZ, -R6 ;  /* 0x000000ffff067224 */ /* 0x000fe400078e0a06 */
[----:B------:R-:W-:-:S07]  /*0c90*/  IMAD.IADD R0, R7, 0x1, R0 ;  /* 0x0000000107007824 */ /* 0x000fce00078e0200 */
.L_x_11:
[----:B------:R-:W-:Y:S01]  /*0ca0*/  VIADD R6, R6, 0x1 ;  /* 0x0000000106067836 */ /* 0x000fe20000000000 */
[----:B------:R0:W-:Y:S04]  /*0cb0*/  STS [R0], RZ ;  /* 0x000000ff00007388 */ /* 0x0001e80000000800 */
[----:B------:R-:W-:Y:S01]  /*0cc0*/  ISETP.NE.AND P0, PT, R6, RZ, PT ;  /* 0x000000ff0600720c */ /* 0x000fe20003f05270 */
[----:B0-----:R-:W-:-:S12]  /*0cd0*/  VIADD R0, R0, 0x80 ;  /* 0x0000008000007836 */ /* 0x001fd80000000000 */
[----:B------:R-:W-:Y:S05]  /*0ce0*/  @P0 BRA `(.L_x_11) ;  /* 0xfffffffc00ec0947 */ /* 0x000fea000383ffff */
.L_x_8:
[----:B------:R-:W-:Y:S05]  /*0cf0*/  BSYNC.RECONVERGENT B0 ;  /* 0x0000000000007941 */ /* 0x000fea0003800200 */
.L_x_7:
[----:B------:R-:W2:Y:S01]  /*0d00*/  LDCU UR5, c[0x0][0x3c4] ;  /* 0x00007880ff0577ac */ /* 0x000ea20008000800 */
[----:B-----5:R-:W-:Y:S01]  /*0d10*/  LOP3.LUT R27, R28, 0x80000000, RZ, 0x3c, !PT ;  /* 0x800000001c1b7812 */ /* 0x020fe200078e3cff */
[----:B------:R-:W-:Y:S01]  /*0d20*/  BSSY.RECONVERGENT B0, `(.L_x_12) ;  /* 0x0000080000007945 */ /* 0x000fe20003800200 */
[----:B------:R-:W-:Y:S02]  /*0d30*/  LOP3.LUT R22, R29, 0x80000000, RZ, 0x3c, !PT ;  /* 0x800000001d167812 */ /* 0x000fe400078e3cff */
[----:B------:R-:W-:Y:S02]  /*0d40*/  LOP3.LUT R21, R30, 0x80000000, RZ, 0x3c, !PT ;  /* 0x800000001e157812 */ /* 0x000fe400078e3cff */
[----:B------:R-:W-:Y:S02]  /*0d50*/  LOP3.LUT R18, R31, 0x80000000, RZ, 0x3c, !PT ;  /* 0x800000001f127812 */ /* 0x000fe400078e3cff */
[----:B------:R-:W-:Y:S02]  /*0d60*/  LOP3.LUT R20, R33, 0x80000000, RZ, 0x3c, !PT ;  /* 0x8000000021147812 */ /* 0x000fe400078e3cff */
[----:B------:R-:W-:-:S02]  /*0d70*/  LOP3.LUT R23, R32, 0x80000000, RZ, 0x3c, !PT ;  /* 0x8000000020177812 */ /* 0x000fc400078e3cff */
[----:B------:R-:W-:Y:S02]  /*0d80*/  LOP3.LUT R25, R34, 0x80000000, RZ, 0x3c, !PT ;  /* 0x8000000022197812 */ /* 0x000fe400078e3cff */
[----:B------:R-:W-:Y:S02]  /*0d90*/  LOP3.LUT R17, R36, 0x80000000, RZ, 0x3c, !PT ;  /* 0x8000000024117812 */ /* 0x000fe400078e3cff */
[----:B------:R-:W-:Y:S02]  /*0da0*/  LOP3.LUT R19, R38, 0x80000000, RZ, 0x3c, !PT ;  /* 0x8000000026137812 */ /* 0x000fe400078e3cff */
[----:B--2---:R-:W-:Y:S02]  /*0db0*/  SHF.R.U32.HI R49, RZ, UR5, R27 ;  /* 0x00000005ff317c19 */ /* 0x004fe4000801161b */
[----:B------:R-:W-:Y:S02]  /*0dc0*/  SHF.R.U32.HI R52, RZ, UR5, R22 ;  /* 0x00000005ff347c19 */ /* 0x000fe40008011616 */
[----:B------:R-:W-:-:S02]  /*0dd0*/  LOP3.LUT R49, R49, UR4, RZ, 0x30, !PT ;  /* 0x0000000431317c12 */ /* 0x000fc4000f8e30ff */
[----:B------:R-:W-:Y:S02]  /*0de0*/  LOP3.LUT R52, R52, UR4, RZ, 0x30, !PT ;  /* 0x0000000434347c12 */ /* 0x000fe4000f8e30ff */
[----:B------:R-:W-:Y:S01]  /*0df0*/  SHF.R.U32.HI R56, RZ, UR5, R21 ;  /* 0x00000005ff387c19 */ /* 0x000fe20008011615 */
[--C-:B------:R-:W-:Y:S01]  /*0e00*/  IMAD R0, R49, 0x4, R5.reuse ;  /* 0x0000000431007824 */ /* 0x100fe200078e0205 */
[----:B------:R-:W-:Y:S01]  /*0e10*/  SHF.R.U32.HI R48, RZ, UR5, R18 ;  /* 0x00000005ff307c19 */ /* 0x000fe20008011612 */
[----:B------:R-:W-:Y:S01]  /*0e20*/  IMAD R6, R52, 0x4, R5 ;  /* 0x0000000434067824 */ /* 0x000fe200078e0205 */
[----:B------:R-:W-:Y:S01]  /*0e30*/  LOP3.LUT R56, R56, UR4, RZ, 0x30, !PT ;  /* 0x0000000438387c12 */ /* 0x000fe2000f8e30ff */
[----:B------:R-:W-:Y:S01]  /*0e40*/  NOP ;  /* 0x0000000000007918 */ /* 0x000fe20000000000 */
[----:B01----:R-:W-:Y:S01]  /*0e50*/  SHF.R.U32.HI R9, RZ, UR5, R20 ;  /* 0x00000005ff097c19 */ /* 0x003fe20008011614 */
[----:B------:R0:W-:Y:S01]  /*0e60*/  ATOMS.POPC.INC.32 RZ, [R0+URZ] ;  /* 0x0000000000ff7f8c */ /* 0x0001e2000d8000ff */
[----:B------:R-:W-:-:S02]  /*0e70*/  LOP3.LUT R48, R48, UR4, RZ, 0x30, !PT ;  /* 0x0000000430307c12 */ /* 0x000fc4000f8e30ff */
[----:B------:R-:W-:Y:S01]  /*0e80*/  SHF.R.U32.HI R8, RZ, UR5, R23 ;  /* 0x00000005ff087c19 */ /* 0x000fe20008011617 */
[----:B------:R1:W-:Y:S01]  /*0e90*/  ATOMS.POPC.INC.32 RZ, [R6+URZ] ;  /* 0x0000000006ff7f8c */ /* 0x0003e2000d8000ff */
[----:B------:R-:W-:Y:S02]  /*0ea0*/  SHF.R.U32.HI R11, RZ, UR5, R25 ;  /* 0x00000005ff0b7c19 */ /* 0x000fe40008011619 */
[----:B------:R-:W-:Y:S01]  /*0eb0*/  LOP3.LUT R10, R9, UR4, RZ, 0x30, !PT ;  /* 0x00000004090a7c12 */ /* 0x000fe2000f8e30ff */
[--C-:B0-----:R-:W-:Y:S01]  /*0ec0*/  IMAD R0, R56, 0x4, R5.reuse ;  /* 0x0000000438007824 */ /* 0x101fe200078e0205 */
[----:B------:R-:W-:Y:S02]  /*0ed0*/  LOP3.LUT R8, R8, UR4, RZ, 0x30, !PT ;  /* 0x0000000408087c12 */ /* 0x000fe4000f8e30ff */
[----:B------:R-:W-:Y:S01]  /*0ee0*/  LOP3.LUT R12, R11, UR4, RZ, 0x30, !PT ;  /* 0x000000040b0c7c12 */ /* 0x000fe2000f8e30ff */
[--C-:B-1----:R-:W-:Y:S01]  /*0ef0*/  IMAD R6, R48, 0x4, R5.reuse ;  /* 0x0000000430067824 */ /* 0x102fe200078e0205 */
[----:B------:R0:W-:Y:S01]  /*0f00*/  ATOMS.POPC.INC.32 RZ, [R0+URZ] ;  /* 0x0000000000ff7f8c */ /* 0x0001e2000d8000ff */
[--C-:B------:R-:W-:Y:S01]  /*0f10*/  IMAD R9, R10, 0x4, R5.reuse ;  /* 0x000000040a097824 */ /* 0x100fe200078e0205 */
[----:B------:R-:W-:Y:S01]  /*0f20*/  LOP3.LUT R10, R35, 0x80000000, RZ, 0x3c, !PT ;  /* 0x80000000230a7812 */ /* 0x000fe200078e3cff */
[--C-:B------:R-:W-:Y:S01]  /*0f30*/  IMAD R8, R8, 0x4, R5.reuse ;  /* 0x0000000408087824 */ /* 0x100fe200078e0205 */
[----:B------:R1:W-:Y:S01]  /*0f40*/  ATOMS.POPC.INC.32 RZ, [R6+URZ] ;  /* 0x0000000006ff7f8c */ /* 0x0003e2000d8000ff */
[----:B------:R-:W-:Y:S01]  /*0f50*/  IMAD R11, R12, 0x4, R5 ;  /* 0x000000040c0b7824 */ /* 0x000fe200078e0205 */
[----:B------:R-:W-:-:S02]  /*0f60*/  LOP3.LUT R12, R37, 0x80000000, RZ, 0x3c, !PT ;  /* 0x80000000250c7812 */ /* 0x000fc400078e3cff */
[----:B------:R-:W-:Y:S01]  /*0f70*/  LOP3.LUT R16, R39, 0x80000000, RZ, 0x3c, !PT ;  /* 0x8000000027107812 */ /* 0x000fe200078e3cff */
[----:B------:R-:W-:Y:S01]  /*0f80*/  ATOMS.POPC.INC.32 RZ, [R8+URZ] ;  /* 0x0000000008ff7f8c */ /* 0x000fe2000d8000ff */
[----:B0-----:R-:W-:Y:S02]  /*0f90*/  SHF.R.U32.HI R0, RZ, UR5, R10 ;  /* 0x00000005ff007c19 */ /* 0x001fe4000801160a */
[----:B-1----:R-:W-:Y:S01]  /*0fa0*/  SHF.R.U32.HI R6, RZ, UR5, R17 ;  /* 0x00000005ff067c19 */ /* 0x002fe20008011611 */
[----:B------:R0:W-:Y:S01]  /*0fb0*/  ATOMS.POPC.INC.32 RZ, [R9+URZ] ;  /* 0x0000000009ff7f8c */ /* 0x0001e2000d8000ff */
[----:B------:R-:W-:Y:S02]  /*0fc0*/  SHF.R.U32.HI R14, RZ, UR5, R19 ;  /* 0x00000005ff0e7c19 */ /* 0x000fe40008011613 */
[----:B------:R-:W-:Y:S01]  /*0fd0*/  LOP3.LUT R6, R6, UR4, RZ, 0x30, !PT ;  /* 0x0000000406067c12 */ /* 0x000fe2000f8e30ff */
[----:B------:R1:W-:Y:S01]  /*0fe0*/  ATOMS.POPC.INC.32 RZ, [R11+URZ] ;  /* 0x000000000bff7f8c */ /* 0x0003e2000d8000ff */
[----:B------:R-:W-:-:S02]  /*0ff0*/  SHF.R.U32.HI R13, RZ, UR5, R12 ;  /* 0x00000005ff0d7c19 */ /* 0x000fc4000801160c */
[----:B------:R-:W-:Y:S02]  /*1000*/  LOP3.LUT R0, R0, UR4, RZ, 0x30, !PT ;  /* 0x0000000400007c12 */ /* 0x000fe4000f8e30ff */
[----:B0-----:R-:W-:Y:S02]  /*1010*/  SHF.R.U32.HI R9, RZ, UR5, R16 ;  /* 0x00000005ff097c19 */ /* 0x001fe40008011610 */
[----:B------:R-:W-:Y:S01]  /*1020*/  LOP3.LUT R50, R14, UR4, RZ, 0x30, !PT ;  /* 0x000000040e327c12 */ /* 0x000fe2000f8e30ff */
[--C-:B------:R-:W-:Y:S01]  /*1030*/  IMAD R14, R6, 0x4, R5.reuse ;  /* 0x00000004060e7824 */ /* 0x100fe200078e0205 */
[----:B------:R-:W-:Y:S01]  /*1040*/  LOP3.LUT R8, R13, UR4, RZ, 0x30, !PT ;  /* 0x000000040d087c12 */ /* 0x000fe2000f8e30ff */
[--C-:B------:R-:W-:Y:S01]  /*1050*/  IMAD R0, R0, 0x4, R5.reuse ;  /* 0x0000000400007824 */ /* 0x100fe200078e0205 */
[----:B------:R-:W-:Y:S01]  /*1060*/  LOP3.LUT R6, R9, UR4, RZ, 0x30, !PT ;  /* 0x0000000409067c12 */ /* 0x000fe2000f8e30ff */
[--C-:B------:R-:W-:Y:S01]  /*1070*/  IMAD R50, R50, 0x4, R5.reuse ;  /* 0x0000000432327824 */ /* 0x100fe200078e0205 */
[----:B------:R-:W-:Y:S01]  /*1080*/  LOP3.LUT R9, R40, 0x80000000, RZ, 0x3c, !PT ;  /* 0x8000000028097812 */ /* 0x000fe200078e3cff */
[--C-:B------:R-:W-:Y:S01]  /*1090*/  IMAD R26, R8, 0x4, R5.reuse ;  /* 0x00000004081a7824 */ /* 0x100fe200078e0205 */
[----:B------:R0:W-:Y:S01]  /*10a0*/  ATOMS.POPC.INC.32 RZ, [R0+URZ] ;  /* 0x0000000000ff7f8c */ /* 0x0001e2000d8000ff */
[----:B------:R-:W-:Y:S01]  /*10b0*/  IMAD R51, R6, 0x4, R5 ;  /* 0x0000000406337824 */ /* 0x000fe200078e0205 */
[----:B------:R-:W-:-:S02]  /*10c0*/  LOP3.LUT R6, R43, 0x80000000, RZ, 0x3c, !PT ;  /* 0x800000002b067812 */ /* 0x000fc400078e3cff */
[----:B-1----:R-:W-:Y:S01]  /*10d0*/  LOP3.LUT R11, R44, 0x80000000, RZ, 0x3c, !PT ;  /* 0x800000002c0b7812 */ /* 0x002fe200078e3cff */
[----:B------:R1:W-:Y:S01]  /*10e0*/  ATOMS.POPC.INC.32 RZ, [R14+URZ] ;  /* 0x000000000eff7f8c */ /* 0x0003e2000d8000ff */
[----:B------:R-:W-:Y:S02]  /*10f0*/  LOP3.LUT R8, R45, 0x80000000, RZ, 0x3c, !PT ;  /* 0x800000002d087812 */ /* 0x000fe400078e3cff */
[----:B------:R-:W-:Y:S01]  /*1100*/  LOP3.LUT R13, R46, 0x80000000, RZ, 0x3c, !PT ;  /* 0x800000002e0d7812 */ /* 0x000fe200078e3cff */
[----:B------:R2:W-:Y:S01]  /*1110*/  ATOMS.POPC.INC.32 RZ, [R26+URZ] ;  /* 0x000000001aff7f8c */ /* 0x0005e2000d8000ff */
[----:B0-----:R-:W-:Y:S02]  /*1120*/  SHF.R.U32.HI R0, RZ, UR5, R9 ;  /* 0x00000005ff007c19 */ /* 0x001fe40008011609 */
[----:B------:R-:W-:Y:S01]  /*1130*/  SHF.R.U32.HI R53, RZ, UR5, R11 ;  /* 0x00000005ff357c19 */ /* 0x000fe2000801160b */
[----:B-1----:R-:W0:Y:S01]  /*1140*/  LDC.64 R14, c[0x0][0x380] ;  /* 0x0000e000ff0e7b82 */ /* 0x002e220000000a00 */
[----:B------:R-:W-:Y:S01]  /*1150*/  SHF.R.U32.HI R55, RZ, UR5, R8 ;  /* 0x00000005ff377c19 */ /* 0x000fe20008011608 */
[----:B------:R1:W-:Y:S01]  /*1160*/  ATOMS.POPC.INC.32 RZ, [R50+URZ] ;  /* 0x0000000032ff7f8c */ /* 0x0003e2000d8000ff */
[----:B------:R-:W-:-:S02]  /*1170*/  SHF.R.U32.HI R57, RZ, UR5, R13 ;  /* 0x00000005ff397c19 */ /* 0x000fc4000801160d */
[----:B--2---:R-:W-:Y:S01]  /*1180*/  SHF.R.U32.HI R26, RZ, UR5, R6 ;  /* 0x00000005ff1a7c19 */ /* 0x004fe20008011606 */
[----:B------:R2:W-:Y:S01]  /*1190*/  ATOMS.POPC.INC.32 RZ, [R51+URZ] ;  /* 0x0000000033ff7f8c */ /* 0x0005e2000d8000ff */
[----:B------:R-:W-:Y:S02]  /*11a0*/  LOP3.LUT R0, R0, UR4, RZ, 0x30, !PT ;  /* 0x0000000400007c12 */ /* 0x000fe4000f8e30ff */
[----:B------:R-:W-:Y:S02]  /*11b0*/  LOP3.LUT R54, R26, UR4, RZ, 0x30, !PT ;  /* 0x000000041a367c12 */ /* 0x000fe4000f8e30ff */
[----:B------:R-:W-:Y:S01]  /*11c0*/  LOP3.LUT R58, R53, UR4, RZ, 0x30, !PT ;  /* 0x00000004353a7c12 */ /* 0x000fe2000f8e30ff */
[--C-:B------:R-:W-:Y:S01]  /*11d0*/  IMAD R53, R0, 0x4, R5.reuse ;  /* 0x0000000400357824 */ /* 0x100fe200078e0205 */
[----:B------:R-:W-:Y:S01]  /*11e0*/  ISETP.GT.U32.AND P2, PT, R3, 0xff, PT ;  /* 0x000000ff0300780c */ /* 0x000fe20003f44070 */
[--C-:B------:R-:W-:Y:S01]  /*11f0*/  IMAD R54, R54, 0x4, R5.reuse ;  /* 0x0000000436367824 */ /* 0x100fe200078e0205 */
[----:B------:R-:W-:Y:S01]  /*1200*/  LOP3.LUT R60, R55, UR4, RZ, 0x30, !PT ;  /* 0x00000004373c7c12 */ /* 0x000fe2000f8e30ff */
[--C-:B------:R-:W-:Y:S01]  /*1210*/  IMAD R58, R58, 0x4, R5.reuse ;  /* 0x000000043a3a7824 */ /* 0x100fe200078e0205 */
[----:B------:R-:W-:Y:S01]  /*1220*/  LOP3.LUT R26, R57, UR4, RZ, 0x30, !PT ;  /* 0x00000004391a7c12 */ /* 0x000fe2000f8e30ff */
[----:B------:R3:W-:Y:S01]  /*1230*/  ATOMS.POPC.INC.32 RZ, [R53+URZ] ;  /* 0x0000000035ff7f8c */ /* 0x0007e2000d8000ff */
[----:B-1----:R-:W-:Y:S01]  /*1240*/  P2R R50, PR, RZ, 0x4 ;  /* 0x00000004ff327803 */ /* 0x002fe20000000000 */
[----:B------:R-:W-:-:S02]  /*1250*/  IMAD R60, R60, 0x4, R5 ;  /* 0x000000043c3c7824 */ /* 0x000fc400078e0205 */
[----:B------:R-:W-:Y:S01]  /*1260*/  IMAD R5, R26, 0x4, R5 ;  /* 0x000000041a057824 */ /* 0x000fe200078e0205 */
[----:B------:R3:W-:Y:S01]  /*1270*/  ATOMS.POPC.INC.32 RZ, [R54+URZ] ;  /* 0x0000000036ff7f8c */ /* 0x0007e2000d8000ff */
[----:B--2---:R-:W-:Y:S02]  /*1280*/  IMAD R51, R3, 0x4, R7 ;  /* 0x0000000403337824 */ /* 0x004fe400078e0207 */
[----:B------:R-:W-:Y:S01]  /*1290*/  IMAD.MOV.U32 R0, RZ, RZ, RZ ;  /* 0x000000ffff007224 */ /* 0x000fe200078e00ff */
[----:B------:R3:W-:Y:S04]  /*12a0*/  ATOMS.POPC.INC.32 RZ, [R58+URZ] ;  /* 0x000000003aff7f8c */ /* 0x0007e8000d8000ff */
[----:B------:R3:W-:Y:S04]  /*12b0*/  ATOMS.POPC.INC.32 RZ, [R60+URZ] ;  /* 0x000000003cff7f8c */ /* 0x0007e8000d8000ff */
[----:B------:R3:W-:Y:S01]  /*12c0*/  ATOMS.POPC.INC.32 RZ, [R5+URZ] ;  /* 0x0000000005ff7f8c */ /* 0x0007e2000d8000ff */
[----:B------:R-:W-:Y:S06]  /*12d0*/  BAR.SYNC.DEFER_BLOCKING 0x0 ;  /* 0x0000000000007b1d */ /* 0x000fec0000010000 */
[----:B------:R-:W-:Y:S05]  /*12e0*/  @P2 BRA `(.L_x_13) ;  /* 0x00000000008c2947 */ /* 0x000fea0003800000 */
[----:B------:R-:W1:Y:S04]  /*12f0*/  LDS R0, [R51] ;  /* 0x0000000033007984 */ /* 0x000e680000000800 */
[----:B---3--:R-:W2:Y:S04]  /*1300*/  LDS R5, [R51+0x400] ;  /* 0x0004000033057984 */ /* 0x008ea80000000800 */
[----:B------:R-:W3:Y:S04]  /*1310*/  LDS R53, [R51+0x800] ;  /* 0x0008000033357984 */ /* 0x000ee80000000800 */
[----:B------:R-:W4:Y:S04]  /*1320*/  LDS R55, [R51+0xc00] ;  /* 0x000c000033377984 */ /* 0x000f280000000800 */
[----:B------:R-:W5:Y:S04]  /*1330*/  LDS R57, [R51+0x1000] ;  /* 0x0010000033397984 */ /* 0x000f680000000800 */
[----:B------:R-:W0:Y:S04]  /*1340*/  LDS R59, [R51+0x1400] ;  /* 0x00140000333b7984 */ /* 0x000e280000000800 */
[----:B------:R-:W-:Y:S04]  /*1350*/  LDS R61, [R51+0x2000] ;  /* 0x00200000333d7984 */ /* 0x000fe80000000800 */
[----:B------:R-:W-:Y:S04]  /*1360*/  LDS R63, [R51+0x2400] ;  /* 0x00240000333f7984 */ /* 0x000fe80000000800 */
[----:B------:R-:W-:Y:S04]  /*1370*/  LDS R65, [R51+0x2800] ;  /* 0x0028000033417984 */ /* 0x000fe80000000800 */
[----:B------:R-:W-:Y:S04]  /*1380*/  STS [R51], RZ ;  /* 0x000000ff33007388 */ /* 0x000fe80000000800 */
[----:B-1----:R-:W-:Y:S01]  /*1390*/  STS [R51+0x400], R0 ;  /* 0x0004000033007388 */ /* 0x002fe20000000800 */
[----:B--2---:R-:W-:-:S03]  /*13a0*/  IMAD.IADD R54, R0, 0x1, R5 ;  /* 0x0000000100367824 */ /* 0x004fc600078e0205 */
[----:B------:R-:W1:Y:S01]  /*13b0*/  LDS R5, [R51+0x1800] ;  /* 0x0018000033057984 */ /* 0x000e620000000800 */
[----:B---3--:R-:W-:-:S03]  /*13c0*/  IMAD.IADD R58, R54, 0x1, R53 ;  /* 0x00000001363a7824 */ /* 0x008fc600078e0235 */
[----:B------:R-:W2:Y:S01]  /*13d0*/  LDS R53, [R51+0x1c00] ;  /* 0x001c000033357984 */ /* 0x000ea20000000800 */
[----:B----4-:R-:W-:-:S03]  /*13e0*/  IMAD.IADD R60, R58, 0x1, R55 ;  /* 0x000000013a3c7824 */ /* 0x010fc600078e0237 */
[----:B------:R1:W-:Y:S01]  /*13f0*/  STS [R51+0x800], R54 ;  /* 0x0008003633007388 */ /* 0x0003e20000000800 */
[----:B-----5:R-:W-:-:S03]  /*1400*/  IMAD.IADD R62, R60, 0x1, R57 ;  /* 0x000000013c3e7824 */ /* 0x020fc600078e0239 */
[----:B------:R-:W3:Y:S01]  /*1410*/  LDS R55, [R51+0x2c00] ;  /* 0x002c000033377984 */ /* 0x000ee20000000800 */
[----:B0-----:R-:W-:-:S03]  /*1420*/  IMAD.IADD R64, R62, 0x1, R59 ;  /* 0x000000013e407824 */ /* 0x001fc600078e023b */
[----:B------:R0:W-:Y:S04]  /*1430*/  STS [R51+0xc00], R58 ;  /* 0x000c003a33007388 */ /* 0x0001e80000000800 */
[----:B------:R4:W-:Y:S04]  /*1440*/  STS [R51+0x1000], R60 ;  /* 0x0010003c33007388 */ /* 0x0009e80000000800 */
[----:B------:R4:W-:Y:S04]  /*1450*/  STS [R51+0x1400], R62 ;  /* 0x0014003e33007388 */ /* 0x0009e80000000800 */
[----:B------:R4:W-:Y:S01]  /*1460*/  STS [R51+0x1800], R64 ;  /* 0x0018004033007388 */ /* 0x0009e20000000800 */
[----:B-1----:R-:W-:-:S04]  /*1470*/  IMAD.IADD R54, R64, 0x1, R5 ;  /* 0x0000000140367824 */ /* 0x002fc800078e0205 */
[----:B--2---:R-:W-:Y:S01]  /*1480*/  IMAD.IADD R66, R54, 0x1, R53 ;  /* 0x0000000136427824 */ /* 0x004fe200078e0235 */
[----:B------:R4:W-:Y:S03]  /*1490*/  STS [R51+0x1c00], R54 ;  /* 0x001c003633007388 */ /* 0x0009e60000000800 */
[----:B------:R-:W-:Y:S01]  /*14a0*/  IMAD.IADD R68, R66, 0x1, R61 ;  /* 0x0000000142447824 */ /* 0x000fe200078e023d */
[----:B------:R4:W-:Y:S03]  /*14b0*/  STS [R51+0x2000], R66 ;  /* 0x0020004233007388 */ /* 0x0009e60000000800 */
[----:B------:R-:W-:Y:S01]  /*14c0*/  IMAD.IADD R70, R68, 0x1, R63 ;  /* 0x0000000144467824 */ /* 0x000fe200078e023f */
[----:B------:R4:W-:Y:S03]  /*14d0*/  STS [R51+0x2400], R68 ;  /* 0x0024004433007388 */ /* 0x0009e60000000800 */
[----:B0-----:R-:W-:Y:S01]  /*14e0*/  IMAD.IADD R58, R70, 0x1, R65 ;  /* 0x00000001463a7824 */ /* 0x001fe200078e0241 */
[----:B------:R4:W-:Y:S03]  /*14f0*/  STS [R51+0x2800], R70 ;  /* 0x0028004633007388 */ /* 0x0009e60000000800 */
[----:B---3--:R-:W-:Y:S01]  /*1500*/  IMAD.IADD R0, R58, 0x1, R55 ;  /* 0x000000013a007824 */ /* 0x008fe200078e0237 */
[----:B------:R4:W-:Y:S06]  /*1510*/  STS [R51+0x2c00], R58 ;  /* 0x002c003a33007388 */ /* 0x0009ec0000000800 */
.L_x_13:
[----:B------:R-:W-:Y:S05]  /*1520*/  BSYNC.RECONVERGENT B0 ;  /* 0x0000000000007941 */ /* 0x000fea0003800200 */
.L_x_12:
[----:B------:R-:W-:Y:S01]  /*1530*/  ISETP.NE.AND P0, PT, R0, 0x1980, PT ;  /* 0x000019800000780c */ /* 0x000fe20003f05270 */
[----:B---3--:R-:W-:Y:S01]  /*1540*/  IMAD R5, R42, 0x100, R3 ;  /* 0x000001002a057824 */ /* 0x008fe200078e0203 */
[----:B------:R-:W-:Y:S01]  /*1550*/  @!P2 LOP3.LUT R53, R0, 0x40000000, RZ, 0xfc, !PT ;  /* 0x400000000035a812 */ /* 0x000fe200078efcff */
[----:B------:R-:W-:Y:S01]  /*1560*/  IMAD R41, R41, 0x11, RZ ;  /* 0x0000001129297824 */ /* 0x000fe200078e02ff */
[----:B------:R-:W-:Y:S01]  /*1570*/  ISETP.LT.U32.AND P0, PT, R3, 0x100, !P0 ;  /* 0x000001000300780c */ /* 0x000fe20004701070 */
[----:B0-----:R-:W-:-:S03]  /*1580*/  IMAD.WIDE R14, R5, 0x4, R14 ;  /* 0x00000004050e7825 */ /* 0x001fc600078e020e */
[----:B------:R-:W-:Y:S01]  /*1590*/  LOP3.LUT R57, R41, R4, RZ, 0xfc, !PT ;  /* 0x0000000429397212 */ /* 0x000fe200078efcff */
[----:B----4-:R-:W-:Y:S01]  /*15a0*/  IMAD R54, R42, 0x1980, RZ ;  /* 0x000019802a367824 */ /* 0x010fe200078e02ff */
[----:B------:R0:W-:Y:S07]  /*15b0*/  @!P2 STG.E.STRONG.SYS desc[UR6][R14.64], R53 ;  /* 0x000000350e00a986 */ /* 0x0001ee000c115906 */
[----:B------:R-:W-:Y:S06]  /*15c0*/  BAR.RED.OR.DEFER_BLOCKING 0x0, P0 ;  /* 0x0000000000007b1d */ /* 0x000fec0000014800 */
[----:B------:R-:W1:Y:S01]  /*15d0*/  B2R.RESULT RZ, P0 ;  /* 0x0000000000ff731c */ /* 0x000e620000004000 */
[----:B------:R-:W-:-:S04]  /*15e0*/  IADD3 R4, P1, PT, R54, R57, RZ ;  /* 0x0000003936047210 */ /* 0x000fc80007f3e0ff */
[----:B------:R-:W-:Y:S01]  /*15f0*/  LEA.HI.X.SX32 R55, R54, RZ, 0x1, P1 ;  /* 0x000000ff36377211 */ /* 0x000fe200008f0eff */
[----:B------:R-:W-:-:S03]  /*1600*/  IMAD.SHL.U32 R5, R4, 0x4, RZ ;  /* 0x0000000404057824 */ /* 0x000fc600078e00ff */
[----:B------:R-:W-:Y:S01]  /*1610*/  SHF.L.U64.HI R4, R4, 0x2, R55 ;  /* 0x0000000204047819 */ /* 0x000fe20000010237 */
[----:B01----:R-:W-:Y:S06]  /*1620*/  @!P0 BRA `(.L_x_14) ;  /* 0x0000001000b48947 */ /* 0x003fec0003800000 */
[----:B------:R-:W0:Y:S01]  /*1630*/  LDCU.64 UR8, c[0x0][0x3b8] ;  /* 0x00007700ff0877ac */ /* 0x000e220008000a00 */
[----:B------:R-:W-:Y:S01]  /*1640*/  BSSY B1, `(.L_x_15) ;  /* 0x0000032000017945 */ /* 0x000fe20003800000 */
[----:B------:R-:W-:Y:S01]  /*1650*/  IMAD R13, R3, 0x8, R7 ;  /* 0x00000008030d7824 */ /* 0x000fe200078e0207 */
[----:B0-----:R-:W-:-:S04]  /*1660*/  IADD3 R8, P0, PT, R5, UR8, RZ ;  /* 0x0000000805087c10 */ /* 0x001fc8000ff1e0ff */
[----:B------:R-:W-:Y:S01]  /*1670*/  IADD3.X R9, PT, PT, R4, UR9, RZ, P0, !PT ;  /* 0x0000000904097c10 */ /* 0x000fe200087fe4ff */
[----:B------:R-:W-:Y:S08]  /*1680*/  @P2 BRA `(.L_x_16) ;  /* 0x0000000000b42947 */ /* 0x000ff00003800000 */
[----:B------:R-:W0:Y:S02]  /*1690*/  LDCU.64 UR8, c[0x0][0x398] ;  /* 0x00007300ff0877ac */ /* 0x000e240008000a00 */
[----:B0-----:R-:W-:-:S04]  /*16a0*/  LEA R10, P0, R3, UR8, 0x3 ;  /* 0x00000008030a7c11 */ /* 0x001fc8000f8018ff */
[----:B------:R-:W-:-:S05]  /*16b0*/  LEA.HI.X R11, R3, UR9, RZ, 0x3, P0 ;  /* 0x00000009030b7c11 */ /* 0x000fca00080f1cff */
[----:B------:R-:W2:Y:S01]  /*16c0*/  LDG.E.64 R4, desc[UR6][R10.64] ;  /* 0x000000060a047981 */ /* 0x000ea2000c1e1b00 */
[----:B------:R-:W-:-:S04]  /*16d0*/  ISETP.GT.U32.AND P0, PT, R3, R49, PT ;  /* 0x000000310300720c */ /* 0x000fc80003f04070 */
[----:B------:R-:W-:-:S04]  /*16e0*/  SEL R17, RZ, 0x1980, !P0 ;  /* 0x00001980ff117807 */ /* 0x000fc80004000000 */
[----:B--2---:R-:W-:Y:S01]  /*16f0*/  IADD3 R4, P0, PT, R4, -R17, RZ ;  /* 0x8000001104047210 */ /* 0x004fe20007f1e0ff */
[----:B------:R-:W-:-:S03]  /*1700*/  IMAD.MOV.U32 R17, RZ, RZ, R0 ;  /* 0x000000ffff117224 */ /* 0x000fc600078e0000 */
[----:B------:R-:W-:Y:S02]  /*1710*/  IADD3.X R5, PT, PT, R5, -0x1, RZ, P0, !PT ;  /* 0xffffffff05057810 */ /* 0x000fe400007fe4ff */
[----:B------:R-:W-:-:S03]  /*1720*/  ISETP.GE.AND P0, PT, R42, 0x1, PT ;  /* 0x000000012a00780c */ /* 0x000fc60003f06270 */
[----:B------:R0:W-:Y:S10]  /*1730*/  STS.64 [R13+0x6600], R4 ;  /* 0x006600040d007388 */ /* 0x0001f40000000a00 */
[----:B------:R-:W-:Y:S05]  /*1740*/  @!P0 BRA `(.L_x_17) ;  /* 0x00000000006c8947 */ /* 0x000fea0003800000 */
[----:B------:R-:W-:Y:S01]  /*1750*/  BSSY B0, `(.L_x_18) ;  /* 0x0000019000007945 */ /* 0x000fe20003800000 */
[----:B------:R-:W-:Y:S02]  /*1760*/  IMAD.MOV.U32 R6, RZ, RZ, -0x1 ;  /* 0xffffffffff067424 */ /* 0x000fe400078e00ff */
[----:B------:R-:W-:Y:S02]  /*1770*/  IMAD.MOV.U32 R10, RZ, RZ, R42 ;  /* 0x000000ffff0a7224 */ /* 0x000fe400078e002a */
[----:B------:R-:W-:-:S07]  /*1780*/  IMAD.MOV.U32 R17, RZ, RZ, R0 ;  /* 0x000000ffff117224 */ /* 0x000fce00078e0000 */
.L_x_22:
[----:B0-----:R-:W0:Y:S01]  /*1790*/  LDC.64 R4, c[0x0][0x380] ;  /* 0x0000e000ff047b82 */ /* 0x001e220000000a00 */
[----:B------:R-:W-:Y:S01]  /*17a0*/  VIADD R19, R10, 0xffffffff ;  /* 0xffffffff0a137836 */ /* 0x000fe20000000000 */
[----:B------:R-:W-:Y:S03]  /*17b0*/  BSSY B2, `(.L_x_19) ;  /* 0x0000008000027945 */ /* 0x000fe60003800000 */
[----:B------:R-:W-:-:S04]  /*17c0*/  IMAD R11, R19, 0x100, R3 ;  /* 0x00000100130b7824 */ /* 0x000fc800078e0203 */
[----:B0-----:R-:W-:-:S07]  /*17d0*/  IMAD.WIDE R4, R11, 0x4, R4 ;  /* 0x000000040b047825 */ /* 0x001fce00078e0204 */
.L_x_20:
[----:B------:R-:W-:Y:S05]  /*17e0*/  YIELD ;  /* 0x0000000000007946 */ /* 0x000fea0003800000 */
[----:B------:R0:W-:Y:S06]  /*17f0*/  MEMBAR.SC.CTA ;  /* 0x0000000000007992 */ /* 0x0001ec0000000000 */
[----:B0-----:R-:W2:Y:S02]  /*1800*/  LDG.E.STRONG.SYS R11, desc[UR6][R4.64] ;  /* 0x00000006040b7981 */ /* 0x001ea4000c1f5900 */
[----:B--2---:R-:W-:-:S13]  /*1810*/  ISETP.NE.AND P0, PT, R11, RZ, PT ;  /* 0x000000ff0b00720c */ /* 0x004fda0003f05270 */
[----:B------:R-:W-:Y:S05]  /*1820*/  @!P0 BRA `(.L_x_20) ;  /* 0xfffffffc00ec8947 */ /* 0x000fea000383ffff */
[----:B------:R-:W-:Y:S05]  /*1830*/  BSYNC B2 ;  /* 0x0000000000027941 */ /* 0x000fea0003800000 */
.L_x_19:
[----:B------:R-:W-:Y:S01]  /*1840*/  BSSY.RECONVERGENT B2, `(.L_x_21) ;  /* 0x0000006000027945 */ /* 0x000fe20003800200 */
[C---:B------:R-:W-:Y:S02]  /*1850*/  ISETP.GT.AND P0, PT, R11.reuse, -0x1, PT ;  /* 0xffffffff0b00780c */ /* 0x040fe40003f04270 */
[----:B------:R-:W-:Y:S01]  /*1860*/  LOP3.LUT R4, R11, 0x3fffffff, RZ, 0xc0, !PT ;  /* 0x3fffffff0b047812 */ /* 0x000fe200078ec0ff */
[----:B------:R-:W-:Y:S05]  /*1870*/  WARPSYNC.EXCLUSIVE R6 ;  /* 0x0000000006007348 */ /* 0x000fea0003a00000 */
[----:B------:R-:W-:-:S05]  /*1880*/  IMAD.IADD R17, R4, 0x1, R17 ;  /* 0x0000000104117824 */ /* 0x000fca00078e0211 */
[----:B------:R-:W-:-:S07]  /*1890*/  VOTE.ANY R6, PT, P0 ;  /* 0x0000000000067806 */ /* 0x000fce00000e0100 */
[----:B------:R-:W-:Y:S05]  /*18a0*/  BSYNC.RECONVERGENT B2 ;  /* 0x0000000000027941 */ /* 0x000fea0003800200 */
.L_x_21:
[----:B------:R-:W-:Y:S01]  /*18b0*/  ISETP.GT.U32.AND P1, PT, R10, 0x1, PT ;  /* 0x000000010a00780c */ /* 0x000fe20003f24070 */
[----:B------:R-:W-:-:S12]  /*18c0*/  IMAD.MOV.U32 R10, RZ, RZ, R19 ;  /* 0x000000ffff0a7224 */ /* 0x000fd800078e0013 */
[----:B------:R-:W-:Y:S05]  /*18d0*/  @P0 BRA P1, `(.L_x_22) ;  /* 0xfffffffc00ac0947 */ /* 0x000fea000083ffff */
[----:B------:R-:W-:Y:S05]  /*18e0*/  BSYNC B0 ;  /* 0x0000000000007941 */ /* 0x000fea0003800000 */
.L_x_18:
[----:B------:R1:W2:Y:S02]  /*18f0*/  LDS.64 R4, [R13+0x6600] ;  /* 0x006600000d047984 */ /* 0x0002a40000000a00 */
.L_x_17:
[C---:B------:R-:W-:Y:S01]  /*1900*/  IMAD.IADD R19, R17.reuse, 0x1, -R0 ;  /* 0x0000000111137824 */ /* 0x040fe200078e0a00 */
[----:B------:R-:W-:-:S04]  /*1910*/  LOP3.LUT R11, R17, 0x80000000, RZ, 0xfc, !PT ;  /* 0x80000000110b7812 */ /* 0x000fc800078efcff */
[C---:B0-2---:R-:W-:Y:S01]  /*1920*/  IADD3 R4, P0, PT, R19.reuse, R4, RZ ;  /* 0x0000000413047210 */ /* 0x045fe20007f1e0ff */
[----:B------:R0:W-:Y:S03]  /*1930*/  STG.E.STRONG.SYS desc[UR6][R14.64], R11 ;  /* 0x0000000b0e007986 */ /* 0x0001e6000c115906 */
[----:B------:R-:W-:-:S05]  /*1940*/  LEA.HI.X.SX32 R5, R19, R5, 0x1, P0 ;  /* 0x0000000513057211 */ /* 0x000fca00000f0eff */
[----:B------:R0:W-:Y:S04]  /*1950*/  STS.64 [R13+0x6600], R4 ;  /* 0x006600040d007388 */ /* 0x0001e80000000a00 */
.L_x_16:
[----:B------:R-:W-:Y:S05]  /*1960*/  BSYNC B1 ;  /* 0x0000000000017941 */ /* 0x000fea0003800000 */
.L_x_15:
[----:B0-----:R-:W0:Y:S01]  /*1970*/  LDC R5, c[0x0][0x3c0] ;  /* 0x0000f000ff057b82 */ /* 0x001e220000000800 */
[----:B------:R-:W-:-:S07]  /*1980*/  IMAD R4, R49, 0x8, R7 ;  /* 0x0000000831047824 */ /* 0x000fce00078e0207 */
[----:B------:R-:W2:Y:S01]  /*1990*/  LDC.64 R16, c[0x0][0x390] ;  /* 0x0000e400ff107b82 */ /* 0x000ea20000000a00 */
[----:B0-----:R-:W-:Y:S02]  /*19a0*/  ISETP.GE.AND P0, PT, R47, R5, PT ;  /* 0x000000052f00720c */ /* 0x001fe40003f06270 */
[----:B--2---:R-:W-:-:S04]  /*19b0*/  ISETP.EQ.U32.AND P1, PT, R16, RZ, PT ;  /* 0x000000ff1000720c */ /* 0x004fc80003f22070 */
[----:B------:R-:W-:-:S04]  /*19c0*/  ISETP.EQ.OR.EX P0, PT, R17, RZ, !P0, P1 ;  /* 0x000000ff1100720c */ /* 0x000fc80004702710 */
[----:B------:R-:W-:-:S13]  /*19d0*/  ISETP.GT.U32.OR P0, PT, R3, 0xff, P0 ;  /* 0x000000ff0300780c */ /* 0x000fda0000704470 */
[----:B------:R-:W-:Y:S05]  /*19e0*/  @P0 BRA `(.L_x_23) ;  /* 0x0000000000240947 */ /* 0x000fea0003800000 */
[----:B------:R-:W0:Y:S01]  /*19f0*/  LDS.64 R10, [R13+0x6600] ;  /* 0x006600000d0a7984 */ /* 0x000e220000000a00 */
[C---:B------:R-:W-:Y:S02]  /*1a00*/  ISETP.GT.U32.AND P0, PT, R3.reuse, R49, PT ;  /* 0x000000310300720c */ /* 0x040fe40003f04070 */
[C---:B------:R-:W-:Y:S02]  /*1a10*/  LEA R6, P2, R3.reuse, R16, 0x3 ;  /* 0x0000001003067211 */ /* 0x040fe400078418ff */
[----:B------:R-:W-:Y:S02]  /*1a20*/  SEL R7, RZ, 0x1980, !P0 ;  /* 0x00001980ff077807 */ /* 0x000fe40004000000 */
[--C-:B------:R-:W-:Y:S02]  /*1a30*/  SHF.R.S32.HI R15, RZ, 0x1f, R0.reuse ;  /* 0x0000001fff0f7819 */ /* 0x100fe40000011400 */
[----:B0-----:R-:W-:Y:S02]  /*1a40*/  IADD3 R2, P0, P1, R10, R7, R0 ;  /* 0x000000070a027210 */ /* 0x001fe4000791e000 */
[----:B------:R-:W-:-:S02]  /*1a50*/  LEA.HI.X R7, R3, R17, RZ, 0x3, P2 ;  /* 0x0000001103077211 */ /* 0x000fc400010f1cff */
[----:B------:R-:W-:-:S05]  /*1a60*/  IADD3.X R3, PT, PT, R11, RZ, R15, P0, P1 ;  /* 0x000000ff0b037210 */ /* 0x000fca00007e240f */
[----:B------:R0:W-:Y:S04]  /*1a70*/  STG.E.64 desc[UR6][R6.64], R2 ;  /* 0x0000000206007986 */ /* 0x0001e8000c101b06 */
.L_x_23:
[----:B------:R-:W-:Y:S05]  /*1a80*/  WARPSYNC.ALL ;  /* 0x0000000000007948 */ /* 0x000fea0003800000 */
[----:B------:R-:W-:Y:S01]  /*1a90*/  BAR.SYNC.DEFER_BLOCKING 0x0 ;  /* 0x0000000000007b1d */ /* 0x000fe20000010000 */
[----:B------:R-:W-:-:S05]  /*1aa0*/  ISETP.GT.AND P0, PT, R47, R5, PT ;  /* 0x000000052f00720c */ /* 0x000fca0003f04270 */
[----:B0-----:R0:W2:Y:S08]  /*1ab0*/  LDS.64 R2, [R4+0x6600] ;  /* 0x0066000004027984 */ /* 0x0010b00000000a00 */
[----:B0-----:R-:W-:Y:S05]  /*1ac0*/  @P0 BRA `(.L_x_24) ;  /* 0x00000000005c0947 */ /* 0x001fea0003800000 */
[----:B------:R-:W0:Y:S01]  /*1ad0*/  LDCU.64 UR4, c[0x0][0x3a0] ;  /* 0x00007400ff0477ac */ /* 0x000e220008000a00 */
[----:B--2---:R-:W-:-:S05]  /*1ae0*/  IADD3 R0, P1, PT, R57, R2, RZ ;  /* 0x0000000239007210 */ /* 0x004fca0007f3e0ff */
[----:B------:R-:W-:Y:S01]  /*1af0*/  IMAD.X R7, RZ, RZ, R3, P1 ;  /* 0x000000ffff077224 */ /* 0x000fe200008e0603 */
[----:B0-----:R-:W-:-:S04]  /*1b00*/  LEA R2, P1, R0, UR4, 0x2 ;  /* 0x0000000400027c11 */ /* 0x001fc8000f8210ff */
[----:B------:R-:W-:-:S05]  /*1b10*/  LEA.HI.X R3, R0, UR5, R7, 0x2, P1 ;  /* 0x0000000500037c11 */ /* 0x000fca00088f1407 */
[----:B------:R2:W-:Y:S04]  /*1b20*/  STG.E desc[UR6][R2.64], R28 ;  /* 0x0000001c02007986 */ /* 0x0005e8000c101906 */
        /* <DEDUP_REMOVED lines=15> */
[----:B------:R2:W-:Y:S01]  /*1c20*/  STG.E desc[UR6][R2.64+0x800], R46 ;  /* 0x0008002e02007986 */ /* 0x0005e2000c101906 */
[----:B------:R-:W-:Y:S05]  /*1c30*/  BRA `(.L_x_25) ;  /* 0x0000000000e07947 */ /* 0x000fea0003800000 */
.L_x_24:
[----:B------:R-:W0:Y:S01]  /*1c40*/  LDCU.64 UR4, c[0x0][0x3a0] ;  /* 0x00007400ff0477ac */ /* 0x000e220008000a00 */
[----:B------:R-:W-:Y:S01]  /*1c50*/  IMAD R4, R42, -0x1980, R5 ;  /* 0xffffe6802a047824 */ /* 0x000fe200078e0205 */
[C---:B--2---:R-:W-:Y:S01]  /*1c60*/  IADD3 R0, P1, PT, R57.reuse, R2, RZ ;  /* 0x0000000239007210 */ /* 0x044fe20007f3e0ff */
[C---:B------:R-:W-:Y:S02]  /*1c70*/  VIADD R11, R57.reuse, 0x20 ;  /* 0x00000020390b7836 */ /* 0x040fe40000000000 */
[C---:B-1----:R-:W-:Y:S01]  /*1c80*/  VIADD R13, R57.reuse, 0x40 ;  /* 0x00000040390d7836 */ /* 0x042fe20000000000 */
[-C--:B------:R-:W-:Y:S01]  /*1c90*/  ISETP.GE.AND P5, PT, R57, R4.reuse, PT ;  /* 0x000000043900720c */ /* 0x080fe20003fa6270 */
[----:B------:R-:W-:Y:S01]  /*1ca0*/  IMAD.X R7, RZ, RZ, R3, P1 ;  /* 0x000000ffff077224 */ /* 0x000fe200008e0603 */
[-C--:B------:R-:W-:Y:S01]  /*1cb0*/  ISETP.GE.AND P4, PT, R11, R4.reuse, PT ;  /* 0x000000040b00720c */ /* 0x080fe20003f86270 */
[----:B------:R-:W-:Y:S01]  /*1cc0*/  VIADD R11, R57, 0x60 ;  /* 0x00000060390b7836 */ /* 0x000fe20000000000 */
[----:B------:R-:W-:Y:S01]  /*1cd0*/  ISETP.GE.AND P3, PT, R13, R4, PT ;  /* 0x000000040d00720c */ /* 0x000fe20003f66270 */
[----:B------:R-:W-:-:S02]  /*1ce0*/  VIADD R13, R57, 0x80 ;  /* 0x00000080390d7836 */ /* 0x000fc40000000000 */
[----:B------:R-:W-:Y:S01]  /*1cf0*/  VIADD R15, R57, 0xa0 ;  /* 0x000000a0390f7836 */ /* 0x000fe20000000000 */
[-C--:B------:R-:W-:Y:S01]  /*1d00*/  ISETP.GE.AND P2, PT, R11, R4.reuse, PT ;  /* 0x000000040b00720c */ /* 0x080fe20003f46270 */
[----:B------:R-:W-:Y:S01]  /*1d10*/  VIADD R11, R57, 0xc0 ;  /* 0x000000c0390b7836 */ /* 0x000fe20000000000 */
[C---:B0-----:R-:W-:Y:S02]  /*1d20*/  LEA R2, P1, R0.reuse, UR4, 0x2 ;  /* 0x0000000400027c11 */ /* 0x041fe4000f8210ff */
[-C--:B------:R-:W-:Y:S02]  /*1d30*/  ISETP.GE.AND P6, PT, R15, R4.reuse, PT ;  /* 0x000000040f00720c */ /* 0x080fe40003fc6270 */
[----:B------:R-:W-:Y:S02]  /*1d40*/  LEA.HI.X R3, R0, UR5, R7, 0x2, P1 ;  /* 0x0000000500037c11 */ /* 0x000fe400088f1407 */
[----:B------:R-:W-:Y:S01]  /*1d50*/  ISETP.GE.AND P1, PT, R13, R4, PT ;  /* 0x000000040d00720c */ /* 0x000fe20003f26270 */
[----:B------:R-:W-:-:S02]  /*1d60*/  VIADD R13, R57, 0xe0 ;  /* 0x000000e0390d7836 */ /* 0x000fc40000000000 */
[----:B------:R0:W-:Y:S01]  /*1d70*/  @!P5 STG.E desc[UR6][R2.64], R28 ;  /* 0x0000001c0200d986 */ /* 0x0001e2000c101906 */
[-C--:B------:R-:W-:Y:S01]  /*1d80*/  ISETP.GE.AND P5, PT, R11, R4.reuse, PT ;  /* 0x000000040b00720c */ /* 0x080fe20003fa6270 */
[----:B------:R-:W-:Y:S02]  /*1d90*/  VIADD R11, R57, 0x100 ;  /* 0x00000100390b7836 */ /* 0x000fe40000000000 */
[----:B------:R0:W-:Y:S01]  /*1da0*/  @!P4 STG.E desc[UR6][R2.64+0x80], R29 ;  /* 0x0000801d0200c986 */ /* 0x0001e2000c101906 */
[-C--:B------:R-:W-:Y:S01]  /*1db0*/  ISETP.GE.AND P4, PT, R13, R4.reuse, PT ;  /* 0x000000040d00720c */ /* 0x080fe20003f86270 */
[----:B------:R-:W-:Y:S02]  /*1dc0*/  VIADD R13, R57, 0x120 ;  /* 0x00000120390d7836 */ /* 0x000fe40000000000 */
[----:B------:R0:W-:Y:S01]  /*1dd0*/  @!P3 STG.E desc[UR6][R2.64+0x100], R30 ;  /* 0x0001001e0200b986 */ /* 0x0001e2000c101906 */
        /* <DEDUP_REMOVED lines=21> */
[----:B------:R-:W-:-:S03]  /*1f30*/  ISETP.GE.AND P2, PT, R13, R4, PT ;  /* 0x000000040d00720c */ /* 0x000fc60003f46270 */
[----:B------:R0:W-:Y:S01]  /*1f40*/  @!P1 STG.E desc[UR6][R2.64+0x500], R38 ;  /* 0x0005002602009986 */ /* 0x0001e2000c101906 */
[----:B------:R-:W-:-:S03]  /*1f50*/  ISETP.GE.AND P1, PT, R11, R4, PT ;  /* 0x000000040b00720c */ /* 0x000fc60003f26270 */
[----:B------:R0:W-:Y:S04]  /*1f60*/  @!P6 STG.E desc[UR6][R2.64+0x580], R39 ;  /* 0x000580270200e986 */ /* 0x0001e8000c101906 */
[----:B------:R0:W-:Y:S04]  /*1f70*/  @!P5 STG.E desc[UR6][R2.64+0x600], R40 ;  /* 0x000600280200d986 */ /* 0x0001e8000c101906 */
[----:B------:R0:W-:Y:S04]  /*1f80*/  @!P4 STG.E desc[UR6][R2.64+0x680], R43 ;  /* 0x0006802b0200c986 */ /* 0x0001e8000c101906 */
[----:B------:R0:W-:Y:S04]  /*1f90*/  @!P3 STG.E desc[UR6][R2.64+0x700], R44 ;  /* 0x0007002c0200b986 */ /* 0x0001e8000c101906 */
[----:B------:R0:W-:Y:S04]  /*1fa0*/  @!P2 STG.E desc[UR6][R2.64+0x780], R45 ;  /* 0x0007802d0200a986 */ /* 0x0001e8000c101906 */
[----:B------:R0:W-:Y:S02]  /*1fb0*/  @!P1 STG.E desc[UR6][R2.64+0x800], R46 ;  /* 0x0008002e02009986 */ /* 0x0001e4000c101906 */
.L_x_25:
[----:B------:R-:W-:Y:S05]  /*1fc0*/  @P0 BRA `(.L_x_26) ;  /* 0x0000000000480947 */ /* 0x000fea0003800000 */
[----:B------:R3:W5:Y:S04]  /*1fd0*/  LDG.E R11, desc[UR6][R8.64] ;  /* 0x00000006080b7981 */ /* 0x000768000c1e1900 */
[----:B-1----:R3:W5:Y:S04]  /*1fe0*/  LDG.E R13, desc[UR6][R8.64+0x80] ;  /* 0x00008006080d7981 */ /* 0x002768000c1e1900 */
[----:B------:R3:W5:Y:S04]  /*1ff0*/  LDG.E R15, desc[UR6][R8.64+0x100] ;  /* 0x00010006080f7981 */ /* 0x000768000c1e1900 */
[----:B------:R3:W5:Y:S04]  /*2000*/  LDG.E R17, desc[UR6][R8.64+0x180] ;  /* 0x0001800608117981 */ /* 0x000768000c1e1900 */
[----:B------:R3:W5:Y:S04]  /*2010*/  LDG.E R19, desc[UR6][R8.64+0x200] ;  /* 0x0002000608137981 */ /* 0x000768000c1e1900 */
[----:B------:R3:W5:Y:S04]  /*2020*/  LDG.E R21, desc[UR6][R8.64+0x280] ;  /* 0x0002800608157981 */ /* 0x000768000c1e1900 */
[----:B------:R3:W5:Y:S04]  /*2030*/  LDG.E R23, desc[UR6][R8.64+0x300] ;  /* 0x0003000608177981 */ /* 0x000768000c1e1900 */
[----:B------:R3:W5:Y:S04]  /*2040*/  LDG.E R25, desc[UR6][R8.64+0x380] ;  /* 0x0003800608197981 */ /* 0x000768000c1e1900 */
[----:B------:R3:W5:Y:S04]  /*2050*/  LDG.E R27, desc[UR6][R8.64+0x400] ;  /* 0x00040006081b7981 */ /* 0x000768000c1e1900 */
[----:B0-2---:R3:W5:Y:S04]  /*2060*/  LDG.E R29, desc[UR6][R8.64+0x480] ;  /* 0x00048006081d7981 */ /* 0x005768000c1e1900 */
        /* <DEDUP_REMOVED lines=8> */
.L_x_26:
[----:B------:R-:W-:Y:S02]  /*20f0*/  IMAD.IADD R54, R5, 0x1, -R54 ;  /* 0x0000000105367824 */ /* 0x000fe400078e0a36 */
[C---:B0-2---:R-:W-:Y:S02]  /*2100*/  VIADD R3, R57.reuse, 0x20 ;  /* 0x0000002039037836 */ /* 0x045fe40000000000 */
[C---:B------:R-:W-:Y:S01]  /*2110*/  VIADD R45, R57.reuse, 0x40 ;  /* 0x00000040392d7836 */ /* 0x040fe20000000000 */
[CC--:B------:R-:W-:Y:S01]  /*2120*/  ISETP.GE.AND P5, PT, R57.reuse, R54.reuse, PT ;  /* 0x000000363900720c */ /* 0x0c0fe20003fa6270 */
[----:B------:R-:W-:Y:S01]  /*2130*/  VIADD R47, R57, 0x80 ;  /* 0x00000080392f7836 */ /* 0x000fe20000000000 */
[-C--:B------:R-:W-:Y:S01]  /*2140*/  ISETP.GE.AND P4, PT, R3, R54.reuse, PT ;  /* 0x000000360300720c */ /* 0x080fe20003f86270 */
[----:B------:R-:W-:Y:S01]  /*2150*/  VIADD R3, R57, 0x60 ;  /* 0x0000006039037836 */ /* 0x000fe20000000000 */
[-C--:B------:R-:W-:Y:S01]  /*2160*/  ISETP.GE.AND P3, PT, R45, R54.reuse, PT ;  /* 0x000000362d00720c */ /* 0x080fe20003f66270 */
[----:B------:R-:W-:Y:S01]  /*2170*/  VIADD R45, R57, 0xa0 ;  /* 0x000000a0392d7836 */ /* 0x000fe20000000000 */
[----:B------:R-:W-:-:S02]  /*2180*/  ISETP.GE.AND P1, PT, R47, R54, PT ;  /* 0x000000362f00720c */ /* 0x000fc40003f26270 */
[-C--:B------:R-:W-:Y:S01]  /*2190*/  ISETP.GE.AND P2, PT, R3, R54.reuse, PT ;  /* 0x000000360300720c */ /* 0x080fe20003f46270 */
[----:B------:R-:W-:Y:S01]  /*21a0*/  VIADD R3, R57, 0xc0 ;  /* 0x000000c039037836 */ /* 0x000fe20000000000 */
[-C--:B------:R-:W-:Y:S01]  /*21b0*/  ISETP.GE.AND P6, PT, R45, R54.reuse, PT ;  /* 0x000000362d00720c */ /* 0x080fe20003fc6270 */
[----:B------:R-:W-:Y:S02]  /*21c0*/  VIADD R45, R57, 0xe0 ;  /* 0x000000e0392d7836 */ /* 0x000fe40000000000 */
[----:B------:R0:W5:Y:S01]  /*21d0*/  @!P5 LDG.E R11, desc[UR6][R8.64] ;  /* 0x00000006080bd981 */ /* 0x000162000c1e1900 */
[-C--:B------:R-:W-:Y:S01]  /*21e0*/  ISETP.GE.AND P5, PT, R3, R54.reuse, PT ;  /* 0x000000360300720c */ /* 0x080fe20003fa6270 */
[----:B------:R-:W-:Y:S02]  /*21f0*/  VIADD R3, R57, 0x100 ;  /* 0x0000010039037836 */ /* 0x000fe40000000000 */
[----:B-1----:R0:W5:Y:S01]  /*2200*/  @!P4 LDG.E R13, desc[UR6][R8.64+0x80] ;  /* 0x00008006080dc981 */ /* 0x002162000c1e1900 */
[----:B------:R-:W-:Y:S01]  /*2210*/  ISETP.GE.AND P4, PT, R45, R54, PT ;  /* 0x000000362d00720c */ /* 0x000fe20003f86270 */
[----:B------:R-:W-:-:S02]  /*2220*/  VIADD R45, R57, 0x120 ;  /* 0x00000120392d7836 */ /* 0x000fc40000000000 */
[----:B------:R0:W5:Y:S01]  /*2230*/  @!P3 LDG.E R15, desc[UR6][R8.64+0x100] ;  /* 0x00010006080fb981 */ /* 0x000162000c1e1900 */
[-C--:B------:R-:W-:Y:S01]  /*2240*/  ISETP.GE.AND P3, PT, R3, R54.reuse, PT ;  /* 0x000000360300720c */ /* 0x080fe20003f66270 */
[----:B------:R-:W-:Y:S02]  /*2250*/  VIADD R3, R57, 0x140 ;  /* 0x0000014039037836 */ /* 0x000fe40000000000 */
[----:B------:R0:W5:Y:S01]  /*2260*/  @!P2 LDG.E R17, desc[UR6][R8.64+0x180] ;  /* 0x000180060811a981 */ /* 0x000162000c1e1900 */
[-C--:B------:R-:W-:Y:S01]  /*2270*/  ISETP.GE.AND P2, PT, R45, R54.reuse, PT ;  /* 0x000000362d00720c */ /* 0x080fe20003f46270 */
[----:B------:R-:W-:Y:S02]  /*2280*/  VIADD R45, R57, 0x160 ;  /* 0x00000160392d7836 */ /* 0x000fe40000000000 */
[----:B------:R0:W5:Y:S01]  /*2290*/  @!P1 LDG.E R19, desc[UR6][R8.64+0x200] ;  /* 0x0002000608139981 */ /* 0x000162000c1e1900 */
        /* <DEDUP_REMOVED lines=15> */
[----:B------:R-:W-:-:S03]  /*2390*/  ISETP.GE.AND P2, PT, R45, R54, PT ;  /* 0x000000362d00720c */ /* 0x000fc60003f46270 */
[----:B------:R0:W5:Y:S01]  /*23a0*/  @!P1 LDG.E R31, desc[UR6][R8.64+0x500] ;  /* 0x00050006081f9981 */ /* 0x000162000c1e1900 */
[----:B------:R-:W-:-:S03]  /*23b0*/  ISETP.GE.AND P1, PT, R3, R54, PT ;  /* 0x000000360300720c */ /* 0x000fc60003f26270 */
[----:B------:R0:W5:Y:S04]  /*23c0*/  @!P6 LDG.E R33, desc[UR6][R8.64+0x580] ;  /* 0x000580060821e981 */ /* 0x000168000c1e1900 */
[----:B------:R0:W5:Y:S04]  /*23d0*/  @!P5 LDG.E R35, desc[UR6][R8.64+0x600] ;  /* 0x000600060823d981 */ /* 0x000168000c1e1900 */
[----:B------:R0:W5:Y:S04]  /*23e0*/  @!P4 LDG.E R37, desc[UR6][R8.64+0x680] ;  /* 0x000680060825c981 */ /* 0x000168000c1e1900 */
[----:B------:R0:W5:Y:S04]  /*23f0*/  @!P3 LDG.E R39, desc[UR6][R8.64+0x700] ;  /* 0x000700060827b981 */ /* 0x000168000c1e1900 */
[----:B------:R0:W5:Y:S04]  /*2400*/  @!P2 LDG.E R41, desc[UR6][R8.64+0x780] ;  /* 0x000780060829a981 */ /* 0x000168000c1e1900 */
[----:B------:R0:W5:Y:S02]  /*2410*/  @!P1 LDG.E R43, desc[UR6][R8.64+0x800] ;  /* 0x00080006082b9981 */ /* 0x000164000c1e1900 */
.L_x_27:
[----:B------:R-:W-:Y:S05]  /*2420*/  @P0 BRA `(.L_x_28) ;  /* 0x0000000000540947 */ /* 0x000fea0003800000 */
[----:B------:R-:W1:Y:S02]  /*2430*/  LDCU.64 UR4, c[0x0][0x3b0] ;  /* 0x00007600ff0477ac */ /* 0x000e640008000a00 */
[----:B-1----:R-:W-:-:S04]  /*2440*/  LEA R2, P0, R0, UR4, 0x2 ;  /* 0x0000000400027c11 */ /* 0x002fc8000f8010ff */
[----:B------:R-:W-:-:S05]  /*2450*/  LEA.HI.X R3, R0, UR5, R7, 0x2, P0 ;  /* 0x0000000500037c11 */ /* 0x000fca00080f1407 */
[----:B-----5:R-:W-:Y:S04]  /*2460*/  STG.E desc[UR6][R2.64], R11 ;  /* 0x0000000b02007986 */ /* 0x020fe8000c101906 */
[----:B------:R-:W-:Y:S04]  /*2470*/  STG.E desc[UR6][R2.64+0x80], R13 ;  /* 0x0000800d02007986 */ /* 0x000fe8000c101906 */
        /* <DEDUP_REMOVED lines=14> */
[----:B------:R-:W-:Y:S01]  /*2560*/  STG.E desc[UR6][R2.64+0x800], R43 ;  /* 0x0008002b02007986 */ /* 0x000fe2000c101906 */
[----:B------:R-:W-:Y:S05]  /*2570*/  EXIT ;  /* 0x000000000000794d */ /* 0x000fea0003800000 */
.L_x_28:
[----:B------:R-:W1:Y:S01]  /*2580*/  LDCU.64 UR4, c[0x0][0x3b0] ;  /* 0x00007600ff0477ac */ /* 0x000e620008000a00 */
[----:B------:R-:W-:Y:S02]  /*2590*/  IMAD R42, R42, -0x1980, R5 ;  /* 0xffffe6802a2a7824 */ /* 0x000fe400078e0205 */
[C---:B------:R-:W-:Y:S02]  /*25a0*/  VIADD R5, R57.reuse, 0x40 ;  /* 0x0000004039057836 */ /* 0x040fe40000000000 */
[C---:B------:R-:W-:Y:S01]  /*25b0*/  VIADD R3, R57.reuse, 0x20 ;  /* 0x0000002039037836 */ /* 0x040fe20000000000 */
[CC--:B------:R-:W-:Y:S01]  /*25c0*/  ISETP.GE.AND P3, PT, R57.reuse, R42.reuse, PT ;  /* 0x0000002a3900720c */ /* 0x0c0fe20003f66270 */
[----:B0--3--:R-:W-:Y:S01]  /*25d0*/  VIADD R9, R57, 0x60 ;  /* 0x0000006039097836 */ /* 0x009fe20000000000 */
[-C--:B------:R-:W-:Y:S01]  /*25e0*/  ISETP.GE.AND P1, PT, R5, R42.reuse, PT ;  /* 0x0000002a0500720c */ /* 0x080fe20003f26270 */
[----:B------:R-:W-:Y:S01]  /*25f0*/  VIADD R5, R57, 0x80 ;  /* 0x0000008039057836 */ /* 0x000fe20000000000 */
[-C--:B------:R-:W-:Y:S01]  /*2600*/  ISETP.GE.AND P2, PT, R3, R42.reuse, PT ;  /* 0x0000002a0300720c */ /* 0x080fe20003f46270 */
[----:B------:R-:W-:Y:S01]  /*2610*/  VIADD R45, R57, 0xc0 ;  /* 0x000000c0392d7836 */ /* 0x000fe20000000000 */
[-C--:B------:R-:W-:Y:S01]  /*2620*/  ISETP.GE.AND P0, PT, R9, R42.reuse, PT ;  /* 0x0000002a0900720c */ /* 0x080fe20003f06270 */
[----:B------:R-:W-:Y:S01]  /*2630*/  VIADD R9, R57, 0xa0 ;  /* 0x000000a039097836 */ /* 0x000fe20000000000 */
[----:B------:R-:W-:Y:S01]  /*2640*/  ISETP.GE.AND P6, PT, R5, R42, PT ;  /* 0x0000002a0500720c */ /* 0x000fe20003fc6270 */
[----:B------:R-:W-:Y:S01]  /*2650*/  VIADD R5, R57, 0xe0 ;  /* 0x000000e039057836 */ /* 0x000fe20000000000 */
[----:B-1----:R-:W-:-:S02]  /*2660*/  LEA R2, P4, R0, UR4, 0x2 ;  /* 0x0000000400027c11 */ /* 0x002fc4000f8810ff */
[-C--:B------:R-:W-:Y:S02]  /*2670*/  ISETP.GE.AND P5, PT, R9, R42.reuse, PT ;  /* 0x0000002a0900720c */ /* 0x080fe40003fa6270 */
[----:B------:R-:W-:Y:S01]  /*2680*/  LEA.HI.X R3, R0, UR5, R7, 0x2, P4 ;  /* 0x0000000500037c11 */ /* 0x000fe2000a0f1407 */
[----:B------:R-:W-:Y:S01]  /*2690*/  VIADD R7, R57, 0x100 ;  /* 0x0000010039077836 */ /* 0x000fe20000000000 */
[----:B------:R-:W-:-:S03]  /*26a0*/  ISETP.GE.AND P4, PT, R45, R42, PT ;  /* 0x0000002a2d00720c */ /* 0x000fc60003f86270 */
[----:B-----5:R0:W-:Y:S01]  /*26b0*/  @!P3 STG.E desc[UR6][R2.64], R11 ;  /* 0x0000000b0200b986 */ /* 0x0201e2000c101906 */
        /* <DEDUP_REMOVED lines=19> */
[C---:B------:R-:W-:Y:S02]  /*27f0*/  VIADD R5, R57.reuse, 0x1e0 ;  /* 0x000001e039057836 */ /* 0x040fe40000000000 */
[----:B------:R-:W-:Y:S01]  /*2800*/  VIADD R57, R57, 0x200 ;  /* 0x0000020039397836 */ /* 0x000fe20000000000 */
[----:B------:R0:W-:Y:S01]  /*2810*/  @!P3 STG.E desc[UR6][R2.64+0x380], R25 ;  /* 0x000380190200b986 */ /* 0x0001e2000c101906 */
[----:B------:R-:W-:-:S03]  /*2820*/  ISETP.GE.AND P3, PT, R7, R42, PT ;  /* 0x0000002a0700720c */ /* 0x000fc60003f66270 */
        /* <DEDUP_REMOVED lines=9> */
[----:B------:R0:W-:Y:S01]  /*28c0*/  @!P2 STG.E desc[UR6][R2.64+0x780], R41 ;  /* 0x000780290200a986 */ /* 0x0001e2000c101906 */
[----:B------:R-:W-:Y:S05]  /*28d0*/  @P1 EXIT ;  /* 0x000000000000194d */ /* 0x000fea0003800000 */
[----:B------:R-:W-:Y:S01]  /*28e0*/  STG.E desc[UR6][R2.64+0x800], R43 ;  /* 0x0008002b02007986 */ /* 0x000fe2000c101906 */
[----:B------:R-:W-:Y:S05]  /*28f0*/  EXIT ;  /* 0x000000000000794d */ /* 0x000fea0003800000 */
.L_x_14:
[----:B------:R-:W-:Y:S01]  /*2900*/  IMAD.MOV.U32 R2, RZ, RZ, RZ ;  /* 0x000000ffff027224 */ /* 0x000fe200078e00ff */
[C---:B------:R-:W-:Y:S01]  /*2910*/  ISETP.GT.U32.AND P0, PT, R3.reuse, 0x1f, PT ;  /* 0x0000001f0300780c */ /* 0x040fe20003f04070 */
[----:B------:R-:W-:Y:S05]  /*2920*/  WARPSYNC.ALL ;  /* 0x0000000000007948 */ /* 0x000fea0003800000 */
[----:B------:R-:W-:-:S04]  /*2930*/  IMAD.HI.U32 R14, R3, 0x15555556, R2 ;  /* 0x15555556030e7827 */ /* 0x000fc800078e0002 */
[----:B------:R-:W-:-:S05]  /*2940*/  IMAD R15, R14, 0x4, R7 ;  /* 0x000000040e0f7824 */ /* 0x000fca00078e0207 */
[----:B------:R0:W-:Y:S01]  /*2950*/  STS [R15+0x3410], R0 ;  /* 0x003410000f007388 */ /* 0x0001e20000000800 */
[----:B------:R-:W-:Y:S06]  /*2960*/  BAR.SYNC.DEFER_BLOCKING 0x0 ;  /* 0x0000000000007b1d */ /* 0x000fec0000010000 */
[----:B------:R-:W-:Y:S05]  /*2970*/  @P0 BRA `(.L_x_29) ;  /* 0x0000000000dc0947 */ /* 0x000fea0003800000 */
[----:B------:R-:W-:Y:S01]  /*2980*/  IMAD R14, R3, 0x34, R7 ;  /* 0x00000034030e7824 */ /* 0x000fe200078e0207 */
[----:B------:R-:W-:-:S04]  /*2990*/  UMOV UR8, 0xffffffff ;  /* 0xffffffff00087882 */ /* 0x000fc80000000000 */
[----:B------:R-:W-:Y:S04]  /*29a0*/  LDS R28, [R14+0x3410] ;  /* 0x003410000e1c7984 */ /* 0x000fe80000000800 */
[----:B------:R-:W-:Y:S04]  /*29b0*/  LDS R29, [R14+0x3414] ;  /* 0x003414000e1d7984 */ /* 0x000fe80000000800 */
[----:B------:R-:W1:Y:S04]  /*29c0*/  LDS R30, [R14+0x3418] ;  /* 0x003418000e1e7984 */ /* 0x000e680000000800 */
[----:B------:R-:W-:Y:S04]  /*29d0*/  LDS R31, [R14+0x341c] ;  /* 0x00341c000e1f7984 */ /* 0x000fe80000000800 */
[----:B------:R-:W2:Y:S04]  /*29e0*/  LDS R32, [R14+0x3420] ;  /* 0x003420000e207984 */ /* 0x000ea80000000800 */
[----:B------:R-:W-:Y:S04]  /*29f0*/  LDS R33, [R14+0x3424] ;  /* 0x003424000e217984 */ /* 0x000fe80000000800 */
[----:B------:R-:W3:Y:S04]  /*2a00*/  LDS R34, [R14+0x3428] ;  /* 0x003428000e227984 */ /* 0x000ee80000000800 */
[----:B------:R-:W-:Y:S04]  /*2a10*/  LDS R35, [R14+0x342c] ;  /* 0x00342c000e237984 */ /* 0x000fe80000000800 */
[----:B------:R-:W4:Y:S04]  /*2a20*/  LDS R36, [R14+0x3430] ;  /* 0x003430000e247984 */ /* 0x000f280000000800 */
[----:B------:R-:W-:Y:S04]  /*2a30*/  LDS R37, [R14+0x3434] ;  /* 0x003434000e257984 */ /* 0x000fe80000000800 */
[----:B------:R-:W5:Y:S04]  /*2a40*/  LDS R38, [R14+0x3438] ;  /* 0x003438000e267984 */ /* 0x000f680000000800 */
[----:B------:R-:W0:Y:S01]  /*2a50*/  LDS R39, [R14+0x343c] ;  /* 0x00343c000e277984 */ /* 0x000e220000000800 */
[----:B-1----:R-:W-:-:S04]  /*2a60*/  IADD3 R40, PT, PT, R30, R29, R28 ;  /* 0x0000001d1e287210 */ /* 0x002fc80007ffe01c */
[----:B--2---:R-:W-:-:S04]  /*2a70*/  IADD3 R40, PT, PT, R32, R40, R31 ;  /* 0x0000002820287210 */ /* 0x004fc80007ffe01f */
[----:B---3--:R-:W-:-:S04]  /*2a80*/  IADD3 R40, PT, PT, R34, R40, R33 ;  /* 0x0000002822287210 */ /* 0x008fc80007ffe021 */
[----:B----4-:R-:W-:-:S04]  /*2a90*/  IADD3 R40, PT, PT, R36, R40, R35 ;  /* 0x0000002824287210 */ /* 0x010fc80007ffe023 */
[----:B-----5:R-:W-:-:S05]  /*2aa0*/  IADD3 R40, PT, PT, R38, R40, R37 ;  /* 0x0000002826287210 */ /* 0x020fca0007ffe025 */
[----:B0-----:R-:W-:Y:S01]  /*2ab0*/  IMAD.IADD R39, R39, 0x1, R40 ;  /* 0x0000000127277824 */ /* 0x001fe200078e0228 */
[----:B------:R-:W-:Y:S06]  /*2ac0*/  BRA.DIV UR8, `(.L_x_30) ;  /* 0x0000007a08547947 */ /* 0x000fec000b800000 */
[----:B------:R-:W0:Y:S02]  /*2ad0*/  SHFL.UP P0, R40, R39, 0x1, RZ ;  /* 0x0420000027287989 */ /* 0x000e2400000000ff */
[----:B0-----:R-:W-:-:S05]  /*2ae0*/  @P0 IMAD.IADD R40, R39, 0x1, R40 ;  /* 0x0000000127280824 */ /* 0x001fca00078e0228 */
[----:B------:R-:W0:Y:S02]  /*2af0*/  SHFL.UP P0, R43, R40, 0x2, RZ ;  /* 0x04400000282b7989 */ /* 0x000e2400000000ff */
[----:B0-----:R-:W-:-:S05]  /*2b00*/  @P0 IMAD.IADD R43, R40, 0x1, R43 ;  /* 0x00000001282b0824 */ /* 0x001fca00078e022b */
[----:B------:R-:W0:Y:S02]  /*2b10*/  SHFL.UP P0, R44, R43, 0x4, RZ ;  /* 0x048000002b2c7989 */ /* 0x000e2400000000ff */
[----:B0-----:R-:W-:-:S05]  /*2b20*/  @P0 IMAD.IADD R44, R43, 0x1, R44 ;  /* 0x000000012b2c0824 */ /* 0x001fca00078e022c */
[----:B------:R-:W0:Y:S02]  /*2b30*/  SHFL.UP P0, R45, R44, 0x8, RZ ;  /* 0x050000002c2d7989 */ /* 0x000e2400000000ff */
[----:B0-----:R-:W-:-:S05]  /*2b40*/  @P0 IMAD.IADD R45, R44, 0x1, R45 ;  /* 0x000000012c2d0824 */ /* 0x001fca00078e022d */
[----:B------:R0:W1:Y:S02]  /*2b50*/  SHFL.UP P0, R46, R45, 0x10, RZ ;  /* 0x060000002d2e7989 */ /* 0x00006400000000ff */
.L_x_120:
[----:B-1----:R-:W-:-:S04]  /*2b60*/  @P0 IMAD.IADD R46, R45, 0x1, R46 ;  /* 0x000000012d2e0824 */ /* 0x002fc800078e022e */
[----:B------:R-:W-:-:S04]  /*2b70*/  IMAD.IADD R39, R46, 0x1, -R39 ;  /* 0x000000012e277824 */ /* 0x000fc800078e0a27 */
[----:B------:R-:W-:Y:S01]  /*2b80*/  IMAD.IADD R28, R28, 0x1, R39 ;  /* 0x000000011c1c7824 */ /* 0x000fe200078e0227 */
[----:B------:R1:W-:Y:S03]  /*2b90*/  STS [R14+0x3410], R39 ;  /* 0x003410270e007388 */ /* 0x0003e60000000800 */
        /* <DEDUP_REMOVED lines=19> */
[----:B------:R1:W-:Y:S04]  /*2cd0*/  STS [R14+0x3438], R37 ;  /* 0x003438250e007388 */ /* 0x0003e80000000800 */
[----:B------:R1:W-:Y:S02]  /*2ce0*/  STS [R14+0x343c], R43 ;  /* 0x00343c2b0e007388 */ /* 0x0003e40000000800 */
.L_x_29:
[----:B------:R-:W-:Y:S05]  /*2cf0*/  WARPSYNC.ALL ;  /* 0x0000000000007948 */ /* 0x000fea0003800000 */
[----:B------:R-:W-:Y:S01]  /*2d00*/  BAR.SYNC.DEFER_BLOCKING 0x0 ;  /* 0x0000000000007b1d */ /* 0x000fe20000010000 */
[----:B------:R-:W-:Y:S02]  /*2d10*/  ISETP.NE.AND P0, PT, R50, RZ, PT ;  /* 0x000000ff3200720c */ /* 0x000fe40003f05270 */
[----:B-1----:R-:W-:-:S03]  /*2d20*/  SHF.R.U32.HI R28, RZ, UR5, R27 ;  /* 0x00000005ff1c7c19 */ /* 0x002fc6000801161b */
[----:B------:R-:W-:Y:S01]  /*2d30*/  BSSY.RECONVERGENT B0, `(.L_x_31) ;  /* 0x0000028000007945 */ /* 0x000fe20003800200 */
[----:B------:R-:W-:Y:S01]  /*2d40*/  LOP3.LUT R28, R28, UR4, RZ, 0x30, !PT ;  /* 0x000000041c1c7c12 */ /* 0x000fe2000f8e30ff */
[----:B0-----:R-:W0:Y:S06]  /*2d50*/  LDS R15, [R15+0x3410] ;  /* 0x003410000f0f7984 */ /* 0x001e2c0000000800 */
[----:B------:R-:W-:Y:S05]  /*2d60*/  @P0 BRA `(.L_x_32) ;  /* 0x0000000000900947 */ /* 0x000fea0003800000 */
[----:B------:R-:W0:Y:S04]  /*2d70*/  LDS R14, [R51] ;  /* 0x00000000330e7984 */ /* 0x000e280000000800 */
[----:B------:R-:W1:Y:S04]  /*2d80*/  LDS R30, [R51+0x400] ;  /* 0x00040000331e7984 */ /* 0x000e680000000800 */
[----:B------:R-:W2:Y:S04]  /*2d90*/  LDS R32, [R51+0x800] ;  /* 0x0008000033207984 */ /* 0x000ea80000000800 */
[----:B------:R-:W3:Y:S04]  /*2da0*/  LDS R34, [R51+0xc00] ;  /* 0x000c000033227984 */ /* 0x000ee80000000800 */
[----:B------:R-:W4:Y:S04]  /*2db0*/  LDS R36, [R51+0x1000] ;  /* 0x0010000033247984 */ /* 0x000f280000000800 */
[----:B------:R-:W5:Y:S04]  /*2dc0*/  LDS R38, [R51+0x1400] ;  /* 0x0014000033267984 */ /* 0x000f680000000800 */
[----:B------:R-:W5:Y:S04]  /*2dd0*/  LDS R40, [R51+0x1800] ;  /* 0x0018000033287984 */ /* 0x000f680000000800 */
[----:B------:R-:W5:Y:S04]  /*2de0*/  LDS R44, [R51+0x1c00] ;  /* 0x001c0000332c7984 */ /* 0x000f680000000800 */
[----:B------:R-:W5:Y:S04]  /*2df0*/  LDS R46, [R51+0x2000] ;  /* 0x00200000332e7984 */ /* 0x000f680000000800 */
[----:B------:R-:W5:Y:S04]  /*2e00*/  LDS R58, [R51+0x2400] ;  /* 0x00240000333a7984 */ /* 0x000f680000000800 */
[----:B------:R-:W5:Y:S01]  /*2e10*/  LDS R60, [R51+0x2800] ;  /* 0x00280000333c7984 */ /* 0x000f620000000800 */
[----:B0-----:R-:W-:-:S03]  /*2e20*/  IMAD.IADD R14, R15, 0x1, R14 ;  /* 0x000000010f0e7824 */ /* 0x001fc600078e020e */
[----:B------:R-:W0:Y:S01]  /*2e30*/  LDS R62, [R51+0x2c00] ;  /* 0x002c0000333e7984 */ /* 0x000e220000000800 */
[C---:B-1----:R-:W-:Y:S02]  /*2e40*/  IMAD.IADD R30, R15.reuse, 0x1, R30 ;  /* 0x000000010f1e7824 */ /* 0x042fe400078e021e */
[C---:B--2---:R-:W-:Y:S01]  /*2e50*/  IMAD.IADD R32, R15.reuse, 0x1, R32 ;  /* 0x000000010f207824 */ /* 0x044fe200078e0220 */
[----:B------:R1:W-:Y:S01]  /*2e60*/  STS [R51], R14 ;  /* 0x0000000e33007388 */ /* 0x0003e20000000800 */
[----:B---3--:R-:W-:-:S03]  /*2e70*/  IMAD.IADD R34, R15, 0x1, R34 ;  /* 0x000000010f227824 */ /* 0x008fc600078e0222 */
[----:B------:R1:W-:Y:S01]  /*2e80*/  STS [R51+0x400], R30 ;  /* 0x0004001e33007388 */ /* 0x0003e20000000800 */
[----:B----4-:R-:W-:-:S03]  /*2e90*/  IMAD.IADD R36, R15, 0x1, R36 ;  /* 0x000000010f247824 */ /* 0x010fc600078e0224 */
[----:B------:R1:W-:Y:S01]  /*2ea0*/  STS [R51+0x800], R32 ;  /* 0x0008002033007388 */ /* 0x0003e20000000800 */
[----:B-----5:R-:W-:-:S03]  /*2eb0*/  IMAD.IADD R38, R15, 0x1, R38 ;  /* 0x000000010f267824 */ /* 0x020fc600078e0226 */
[----:B------:R1:W-:Y:S01]  /*2ec0*/  STS [R51+0xc00], R34 ;  /* 0x000c002233007388 */ /* 0x0003e20000000800 */
[----:B------:R-:W-:-:S03]  /*2ed0*/  IMAD.IADD R40, R15, 0x1, R40 ;  /* 0x000000010f287824 */ /* 0x000fc600078e0228 */
        /* <DEDUP_REMOVED lines=9> */
[----:B0-----:R-:W-:-:S03]  /*2f70*/  IMAD.IADD R62, R15, 0x1, R62 ;  /* 0x000000010f3e7824 */ /* 0x001fc600078e023e */
[----:B------:R1:W-:Y:S04]  /*2f80*/  STS [R51+0x2400], R58 ;  /* 0x0024003a33007388 */ /* 0x0003e80000000800 */
[----:B------:R1:W-:Y:S04]  /*2f90*/  STS [R51+0x2800], R60 ;  /* 0x0028003c33007388 */ /* 0x0003e80000000800 */
[----:B------:R1:W-:Y:S02]  /*2fa0*/  STS [R51+0x2c00], R62 ;  /* 0x002c003e33007388 */ /* 0x0003e40000000800 */
.L_x_32:
[----:B------:R-:W-:Y:S05]  /*2fb0*/  BSYNC.RECONVERGENT B0 ;  /* 0x0000000000007941 */ /* 0x000fea0003800200 */
.L_x_31:
[----:B------:R-:W-:Y:S01]  /*2fc0*/  BAR.SYNC.DEFER_BLOCKING 0x0 ;  /* 0x0000000000007b1d */ /* 0x000fe20000010000 */
[----:B------:R-:W-:Y:S01]  /*2fd0*/  R2P PR, R28, 0x7f ;  /* 0x0000007f1c007804 */ /* 0x000fe20000000000 */
[----:B------:R-:W-:-:S04]  /*2fe0*/  IMAD.MOV.U32 R47, RZ, RZ, RZ ;  /* 0x000000ffff2f7224 */ /* 0x000fc800078e00ff */
[----:B------:R-:W-:Y:S08]  /*2ff0*/  BSSY.RECONVERGENT B0, `(.L_x_33) ;  /* 0x0000024000007945 */ /* 0x000ff00003800200 */
[----:B-1----:R-:W-:Y:S02]  /*3000*/  VOTE.ANY R14, PT, P0 ;  /* 0x00000000000e7806 */ /* 0x002fe400000e0100 */
[----:B------:R-:W-:-:S02]  /*3010*/  VOTE.ANY R29, PT, P1 ;  /* 0x00000000001d7806 */ /* 0x000fc400008e0100 */
[----:B------:R-:W-:Y:S02]  /*3020*/  @!P0 LOP3.LUT R14, RZ, R14, RZ, 0x33, !PT ;  /* 0x0000000eff0e8212 */ /* 0x000fe400078e33ff */
[----:B------:R-:W-:Y:S02]  /*3030*/  VOTE.ANY R31, PT, P2 ;  /* 0x00000000001f7806 */ /* 0x000fe400010e0100 */
[----:B------:R-:W-:Y:S02]  /*3040*/  @!P1 LOP3.LUT R29, RZ, R29, RZ, 0x33, !PT ;  /* 0x0000001dff1d9212 */ /* 0x000fe400078e33ff */
[----:B------:R-:W-:Y:S02]  /*3050*/  VOTE.ANY R33, PT, P3 ;  /* 0x0000000000217806 */ /* 0x000fe400018e0100 */
[----:B------:R-:W-:Y:S02]  /*3060*/  @!P2 LOP3.LUT R31, RZ, R31, RZ, 0x33, !PT ;  /* 0x0000001fff1fa212 */ /* 0x000fe400078e33ff */
[----:B------:R-:W-:-:S02]  /*3070*/  LOP3.LUT R14, R29, R14, RZ, 0xc0, !PT ;  /* 0x0000000e1d0e7212 */ /* 0x000fc400078ec0ff */
[----:B------:R-:W-:Y:S02]  /*3080*/  @!P3 LOP3.LUT R33, RZ, R33, RZ, 0x33, !PT ;  /* 0x00000021ff21b212 */ /* 0x000fe400078e33ff */
[----:B------:R-:W-:Y:S02]  /*3090*/  LOP3.LUT R14, R31, R14, RZ, 0xc0, !PT ;  /* 0x0000000e1f0e7212 */ /* 0x000fe400078ec0ff */
[----:B------:R-:W-:Y:S02]  /*30a0*/  VOTE.ANY R29, PT, P4 ;  /* 0x00000000001d7806 */ /* 0x000fe400020e0100 */
[----:B------:R-:W-:Y:S02]  /*30b0*/  LOP3.LUT R14, R33, R14, RZ, 0xc0, !PT ;  /* 0x0000000e210e7212 */ /* 0x000fe400078ec0ff */
[----:B------:R-:W-:Y:S02]  /*30c0*/  @!P4 LOP3.LUT R29, RZ, R29, RZ, 0x33, !PT ;  /* 0x0000001dff1dc212 */ /* 0x000fe400078e33ff */
[----:B------:R-:W-:-:S02]  /*30d0*/  VOTE.ANY R31, PT, P5 ;  /* 0x00000000001f7806 */ /* 0x000fc400028e0100 */
[----:B------:R-:W-:Y:S01]  /*30e0*/  LOP3.LUT R14, R29, R14, RZ, 0xc0, !PT ;  /* 0x0000000e1d0e7212 */ /* 0x000fe200078ec0ff */
[----:B------:R-:W-:Y:S01]  /*30f0*/  IMAD.SHL.U32 R29, R3, 0x20, RZ ;  /* 0x00000020031d7824 */ /* 0x000fe200078e00ff */
[----:B------:R-:W-:Y:S02]  /*3100*/  LOP3.LUT P0, RZ, R28, 0x80, RZ, 0xc0, !PT ;  /* 0x000000801cff7812 */ /* 0x000fe4000780c0ff */
[----:B------:R-:W-:Y:S02]  /*3110*/  @!P5 LOP3.LUT R31, RZ, R31, RZ, 0x33, !PT ;  /* 0x0000001fff1fd212 */ /* 0x000fe400078e33ff */
[----:B------:R-:W-:Y:S02]  /*3120*/  VOTE.ANY R30, PT, P6 ;  /* 0x00000000001e7806 */ /* 0x000fe400030e0100 */
[----:B------:R-:W-:Y:S02]  /*3130*/  LOP3.LUT R31, R31, R14, RZ, 0xc0, !PT ;  /* 0x0000000e1f1f7212 */ /* 0x000fe400078ec0ff */
[----:B------:R-:W1:Y:S01]  /*3140*/  S2R R14, SR_LEMASK ;  /* 0x00000000000e7919 */ /* 0x000e620000003a00 */
[----:B------:R-:W-:-:S04]  /*3150*/  @!P6 LOP3.LUT R30, RZ, R30, RZ, 0x33, !PT ;  /* 0x0000001eff1ee212 */ /* 0x000fc800078e33ff */
[----:B------:R-:W-:Y:S02]  /*3160*/  VOTE.ANY R32, PT, P0 ;  /* 0x0000000000207806 */ /* 0x000fe400000e0100 */
[----:B------:R-:W-:Y:S02]  /*3170*/  LOP3.LUT R31, R30, R31, RZ, 0xc0, !PT ;  /* 0x0000001f1e1f7212 */ /* 0x000fe400078ec0ff */
[----:B------:R-:W-:Y:S02]  /*3180*/  @!P0 LOP3.LUT R32, RZ, R32, RZ, 0x33, !PT ;  /* 0x00000020ff208212 */ /* 0x000fe400078e33ff */
[----:B------:R-:W-:Y:S02]  /*3190*/  LOP3.LUT R30, R29, 0x7c00, RZ, 0xc0, !PT ;  /* 0x00007c001d1e7812 */ /* 0x000fe400078ec0ff */
[----:B------:R-:W-:-:S03]  /*31a0*/  LOP3.LUT R31, R32, R31, RZ, 0xc0, !PT ;  /* 0x0000001f201f7212 */ /* 0x000fc600078ec0ff */
[----:B------:R-:W-:Y:S01]  /*31b0*/  IMAD.IADD R29, R7, 0x1, R30 ;  /* 0x00000001071d7824 */ /* 0x000fe200078e021e */
[----:B------:R-:W2:Y:S01]  /*31c0*/  FLO.U32 R32, R31 ;  /* 0x0000001f00207300 */ /* 0x000ea200000e0000 */
[----:B-1----:R-:W-:Y:S02]  /*31d0*/  LOP3.LUT R44, R14, R31, RZ, 0xc0, !PT ;  /* 0x0000001f0e2c7212 */ /* 0x002fe400078ec0ff */
[----:B--2---:R-:W-:-:S05]  /*31e0*/  ISETP.NE.AND P0, PT, R24, R32, PT ;  /* 0x000000201800720c */ /* 0x004fca0003f05270 */
[----:B------:R-:W1:Y:S08]  /*31f0*/  POPC R44, R44 ;  /* 0x0000002c002c7309 */ /* 0x000e700000000000 */
[----:B------:R-:W-:Y:S05]  /*3200*/  @P0 BRA `(.L_x_34) ;  /* 0x0000000000080947 */ /* 0x000fea0003800000 */
[----:B------:R-:W-:-:S06]  /*3210*/  IMAD R47, R28, 0x4, R29 ;  /* 0x000000041c2f7824 */ /* 0x000fcc00078e021d */
[----:B-1----:R2:W3:Y:S02]  /*3220*/  ATOMS.ADD R47, [R47], R44 ;  /* 0x0000002c2f2f738c */ /* 0x0024e40000000000 */
.L_x_34:
[----:B------:R-:W-:Y:S05]  /*3230*/  BSYNC.RECONVERGENT B0 ;  /* 0x0000000000007941 */ /* 0x000fea0003800200 */
.L_x_33:
[----:B------:R-:W-:Y:S01]  /*3240*/  R2P PR, R52, 0x7f ;  /* 0x0000007f34007804 */ /* 0x000fe20000000000 */
[----:B---3--:R3:W4:Y:S01]  /*3250*/  SHFL.IDX PT, R47, R47, R32, 0x1f ;  /* 0x00001f202f2f7589 */ /* 0x00872200000e0000 */
[----:B------:R-:W-:Y:S01]  /*3260*/  BSSY.RECONVERGENT B0, `(.L_x_35) ;  /* 0x0000021000007945 */ /* 0x000fe20003800200 */
[----:B------:R-:W-:-:S10]  /*3270*/  IMAD.MOV.U32 R49, RZ, RZ, RZ ;  /* 0x000000ffff317224 */ /* 0x000fd400078e00ff */
[----:B------:R-:W-:Y:S02]  /*3280*/  VOTE.ANY R28, PT, P0 ;  /* 0x00000000001c7806 */ /* 0x000fe400000e0100 */
[----:B------:R-:W-:Y:S02]  /*3290*/  VOTE.ANY R31, PT, P1 ;  /* 0x00000000001f7806 */ /* 0x000fe400008e0100 */
[----:B------:R-:W-:Y:S02]  /*32a0*/  @!P0 LOP3.LUT R28, RZ, R28, RZ, 0x33, !PT ;  /* 0x0000001cff1c8212 */ /* 0x000fe400078e33ff */
[----:B------:R-:W-:Y:S02]  /*32b0*/  VOTE.ANY R33, PT, P2 ;  /* 0x0000000000217806 */ /* 0x000fe400010e0100 */
[----:B------:R-:W-:Y:S02]  /*32c0*/  @!P1 LOP3.LUT R31, RZ, R31, RZ, 0x33, !PT ;  /* 0x0000001fff1f9212 */ /* 0x000fe400078e33ff */
[----:B------:R-:W-:-:S02]  /*32d0*/  @!P2 LOP3.LUT R33, RZ, R33, RZ, 0x33, !PT ;  /* 0x00000021ff21a212 */ /* 0x000fc400078e33ff */
[----:B------:R-:W-:Y:S02]  /*32e0*/  LOP3.LUT R28, R31, R28, RZ, 0xc0, !PT ;  /* 0x0000001c1f1c7212 */ /* 0x000fe400078ec0ff */
[----:B------:R-:W-:Y:S02]  /*32f0*/  VOTE.ANY R31, PT, P3 ;  /* 0x00000000001f7806 */ /* 0x000fe400018e0100 */
[----:B------:R-:W-:Y:S02]  /*3300*/  LOP3.LUT R28, R33, R28, RZ, 0xc0, !PT ;  /* 0x0000001c211c7212 */ /* 0x000fe400078ec0ff */
[----:B------:R-:W-:Y:S02]  /*3310*/  LOP3.LUT P0, RZ, R52, 0x80, RZ, 0xc0, !PT ;  /* 0x0000008034ff7812 */ /* 0x000fe4000780c0ff */
[----:B------:R-:W-:Y:S02]  /*3320*/  VOTE.ANY R33, PT, P4 ;  /* 0x0000000000217806 */ /* 0x000fe400020e0100 */
[----:B------:R-:W-:-:S02]  /*3330*/  @!P3 LOP3.LUT R31, RZ, R31, RZ, 0x33, !PT ;  /* 0x0000001fff1fb212 */ /* 0x000fc400078e33ff */
[----:B------:R-:W-:Y:S02]  /*3340*/  @!P4 LOP3.LUT R33, RZ, R33, RZ, 0x33, !PT ;  /* 0x00000021ff21c212 */ /* 0x000fe400078e33ff */
[----:B------:R-:W-:Y:S02]  /*3350*/  LOP3.LUT R28, R31, R28, RZ, 0xc0, !PT ;  /* 0x0000001c1f1c7212 */ /* 0x000fe400078ec0ff */
[----:B------:R-:W-:Y:S02]  /*3360*/  VOTE.ANY R31, PT, P5 ;  /* 0x00000000001f7806 */ /* 0x000fe400028e0100 */
[----:B------:R-:W-:Y:S02]  /*3370*/  LOP3.LUT R28, R33, R28, RZ, 0xc0, !PT ;  /* 0x0000001c211c7212 */ /* 0x000fe400078ec0ff */
[----:B------:R-:W-:Y:S02]  /*3380*/  VOTE.ANY R33, PT, P6 ;  /* 0x0000000000217806 */ /* 0x000fe400030e0100 */
[----:B------:R-:W-:-:S02]  /*3390*/  @!P5 LOP3.LUT R31, RZ, R31, RZ, 0x33, !PT ;  /* 0x0000001fff1fd212 */ /* 0x000fc400078e33ff */
[----:B------:R-:W-:Y:S02]  /*33a0*/  VOTE.ANY R35, PT, P0 ;  /* 0x0000000000237806 */ /* 0x000fe400000e0100 */
[----:B------:R-:W-:Y:S02]  /*33b0*/  @!P6 LOP3.LUT R33, RZ, R33, RZ, 0x33, !PT ;  /* 0x00000021ff21e212 */ /* 0x000fe400078e33ff */
[----:B------:R-:W-:Y:S02]  /*33c0*/  LOP3.LUT R28, R31, R28, RZ, 0xc0, !PT ;  /* 0x0000001c1f1c7212 */ /* 0x000fe400078ec0ff */
[----:B------:R-:W-:Y:S02]  /*33d0*/  @!P0 LOP3.LUT R35, RZ, R35, RZ, 0x33, !PT ;  /* 0x00000023ff238212 */ /* 0x000fe400078e33ff */
[----:B------:R-:W-:-:S04]  /*33e0*/  LOP3.LUT R28, R33, R28, RZ, 0xc0, !PT ;  /* 0x0000001c211c7212 */ /* 0x000fc800078ec0ff */
[----:B------:R-:W-:-:S04]  /*33f0*/  LOP3.LUT R35, R35, R28, RZ, 0xc0, !PT ;  /* 0x0000001c23237212 */ /* 0x000fc800078ec0ff */
[----:B------:R-:W5:Y:S01]  /*3400*/  FLO.U32 R30, R35 ;  /* 0x00000023001e7300 */ /* 0x000f6200000e0000 */
[----:B------:R-:W-:-:S07]  /*3410*/  LOP3.LUT R46, R14, R35, RZ, 0xc0, !PT ;  /* 0x000000230e2e7212 */ /* 0x000fce00078ec0ff */
[----:B------:R-:W0:Y:S01]  /*3420*/  POPC R46, R46 ;  /* 0x0000002e002e7309 */ /* 0x000e220000000000 */
[----:B-----5:R-:W-:-:S13]  /*3430*/  ISETP.NE.AND P0, PT, R24, R30, PT ;  /* 0x0000001e1800720c */ /* 0x020fda0003f05270 */
[----:B0--34-:R-:W-:Y:S05]  /*3440*/  @P0 BRA `(.L_x_36) ;  /* 0x0000000000080947 */ /* 0x019fea0003800000 */
[----:B------:R-:W-:-:S06]  /*3450*/  IMAD R49, R52, 0x4, R29 ;  /* 0x0000000434317824 */ /* 0x000fcc00078e021d */
[----:B------:R0:W3:Y:S02]  /*3460*/  ATOMS.ADD R49, [R49], R46 ;  /* 0x0000002e3131738c */ /* 0x0000e40000000000 */
.L_x_36:
[----:B------:R-:W-:Y:S05]  /*3470*/  BSYNC.RECONVERGENT B0 ;  /* 0x0000000000007941 */ /* 0x000fea0003800200 */
.L_x_35:
        /* <DEDUP_REMOVED lines=35> */
.L_x_38:
[----:B------:R-:W-:Y:S05]  /*36b0*/  BSYNC.RECONVERGENT B0 ;  /* 0x0000000000007941 */ /* 0x000fea0003800200 */
.L_x_37:
        /* <DEDUP_REMOVED lines=27> */
[----:B------:R-:W-:Y:S02]  /*3870*/  LOP3.LUT R35, R35, R28, RZ, 0xc0, !PT ;  /* 0x0000001c23237212 */ /* 0x000fe400078ec0ff */
[----:B------:R-:W-:Y:S02]  /*3880*/  SHF.R.U32.HI R28, RZ, UR5, R23 ;  /* 0x00000005ff1c7c19 */ /* 0x000fe40008011617 */
[----:B------:R-:W5:Y:S01]  /*3890*/  FLO.U32 R39, R35 ;  /* 0x0000002300277300 */ /* 0x000f6200000e0000 */
[----:B------:R-:W-:Y:S02]  /*38a0*/  LOP3.LUT R53, R14, R35, RZ, 0xc0, !PT ;  /* 0x000000230e357212 */ /* 0x000fe400078ec0ff */
[----:B------:R-:W-:-:S05]  /*38b0*/  LOP3.LUT R30, R28, UR4, RZ, 0x30, !PT ;  /* 0x000000041c1e7c12 */ /* 0x000fca000f8e30ff */
[----:B------:R-:W0:Y:S01]  /*38c0*/  POPC R53, R53 ;  /* 0x0000003500357309 */ /* 0x000e220000000000 */
[----:B-----5:R-:W-:-:S13]  /*38d0*/  ISETP.NE.AND P0, PT, R24, R39, PT ;  /* 0x000000271800720c */ /* 0x020fda0003f05270 */
[----:B0--34-:R-:W-:Y:S05]  /*38e0*/  @P0 BRA `(.L_x_40) ;  /* 0x0000000000080947 */ /* 0x019fea0003800000 */
[----:B------:R-:W-:-:S05]  /*38f0*/  IMAD R48, R48, 0x4, R29 ;  /* 0x0000000430307824 */ /* 0x000fca00078e021d */
[----:B------:R0:W3:Y:S02]  /*3900*/  ATOMS.ADD R56, [R48], R53 ;  /* 0x000000353038738c */ /* 0x0000e40000000000 */
.L_x_40:
[----:B------:R-:W-:Y:S05]  /*3910*/  BSYNC.RECONVERGENT B0 ;  /* 0x0000000000007941 */ /* 0x000fea0003800200 */
.L_x_39:
        /* <DEDUP_REMOVED lines=30> */
[----:B0-----:R-:W-:Y:S02]  /*3b00*/  LOP3.LUT R48, R14, R35, RZ, 0xc0, !PT ;  /* 0x000000230e307212 */ /* 0x001fe400078ec0ff */
[----:B------:R-:W-:-:S05]  /*3b10*/  LOP3.LUT R34, R28, UR4, RZ, 0x30, !PT ;  /* 0x000000041c227c12 */ /* 0x000fca000f8e30ff */
[----:B------:R-:W0:Y:S01]  /*3b20*/  POPC R48, R48 ;  /* 0x0000003000307309 */ /* 0x000e220000000000 */
[----:B-----5:R-:W-:-:S13]  /*3b30*/  ISETP.NE.AND P0, PT, R24, R32, PT ;  /* 0x000000201800720c */ /* 0x020fda0003f05270 */
[----:B0--34-:R-:W-:Y:S05]  /*3b40*/  @P0 BRA `(.L_x_42) ;  /* 0x0000000000080947 */ /* 0x019fea0003800000 */
[----:B------:R-:W-:-:S06]  /*3b50*/  IMAD R45, R30, 0x4, R29 ;  /* 0x000000041e2d7824 */ /* 0x000fcc00078e021d */
[----:B------:R0:W3:Y:S02]  /*3b60*/  ATOMS.ADD R45, [R45], R48 ;  /* 0x000000302d2d738c */ /* 0x0000e40000000000 */
.L_x_42:
[----:B------:R-:W-:Y:S05]  /*3b70*/  BSYNC.RECONVERGENT B0 ;  /* 0x0000000000007941 */ /* 0x000fea0003800200 */
.L_x_41:
        /* <DEDUP_REMOVED lines=35> */
[----:B------:R-:W-:-:S06]  /*3db0*/  IMAD R36, R34, 0x4, R29 ;  /* 0x0000000422247824 */ /* 0x000fcc00078e021d */
[----:B------:R0:W3:Y:S02]  /*3dc0*/  ATOMS.ADD R36, [R36], R37 ;  /* 0x000000252424738c */ /* 0x0000e40000000000 */
.L_x_44:
[----:B------:R-:W-:Y:S05]  /*3dd0*/  BSYNC.RECONVERGENT B0 ;  /* 0x0000000000007941 */ /* 0x000fea0003800200 */
.L_x_43:
        /* <DEDUP_REMOVED lines=37> */
.L_x_46:
[----:B------:R-:W-:Y:S05]  /*4030*/  BSYNC.RECONVERGENT B0 ;  /* 0x0000000000007941 */ /* 0x000fea0003800200 */
.L_x_45:
        /* <DEDUP_REMOVED lines=37> */
.L_x_48:
[----:B------:R-:W-:Y:S05]  /*4290*/  BSYNC.RECONVERGENT B0 ;  /* 0x0000000000007941 */ /* 0x000fea0003800200 */
.L_x_47:
[----:B------:R-:W-:Y:S01]  /*42a0*/  R2P PR, R40, 0x7f ;  /* 0x0000007f28007804 */ /* 0x000fe20000000000 */
[----:B---3--:R3:W4:Y:S01]  /*42b0*/  SHFL.IDX PT, R32, R32, R55, 0x1f ;  /* 0x00001f3720207589 */ /* 0x00872200000e0000 */
[----:B------:R-:W-:Y:S01]  /*42c0*/  SHF.R.U32.HI R38, RZ, UR5, R12 ;  /* 0x00000005ff267c19 */ /* 0x000fe2000801160c */
[----:B------:R-:W-:Y:S01]  /*42d0*/  BSSY.RECONVERGENT B0, `(.L_x_49) ;  /* 0x0000022000007945 */ /* 0x000fe20003800200 */
[----:B------:R-:W-:Y:S02]  /*42e0*/  IMAD.MOV.U32 R30, RZ, RZ, RZ ;  /* 0x000000ffff1e7224 */ /* 0x000fe400078e00ff */
[----:B------:R-:W-:-:S07]  /*42f0*/  LOP3.LUT R38, R38, UR4, RZ, 0x30, !PT ;  /* 0x0000000426267c12 */ /* 0x000fce000f8e30ff */
        /* <DEDUP_REMOVED lines=31> */
.L_x_50:
[----:B------:R-:W-:Y:S05]  /*44f0*/  BSYNC.RECONVERGENT B0 ;  /* 0x0000000000007941 */ /* 0x000fea0003800200 */
.L_x_49:
        /* <DEDUP_REMOVED lines=9> */
[----:B------:R-:W-:Y:S02]  /*4590*/  @!P1 LOP3.LUT R39, RZ, R39, RZ, 0x33, !PT ;  /* 0x00000027ff279212 */ /* 0x000fe400078e33ff */
[----:B------:R-:W-:Y:S02]  /*45a0*/  VOTE.ANY R55, PT, P2 ;  /* 0x0000000000377806 */ /* 0x000fe400010e0100 */
[----:B------:R-:W-:-:S02]  /*45b0*/  LOP3.LUT R28, R39, R28, RZ, 0xc0, !PT ;  /* 0x0000001c271c7212 */ /* 0x000fc400078ec0ff */
[----:B------:R-:W-:Y:S02]  /*45c0*/  VOTE.ANY R39, PT, P3 ;  /* 0x0000000000277806 */ /* 0x000fe400018e0100 */
[----:B------:R-:W-:Y:S02]  /*45d0*/  @!P2 LOP3.LUT R55, RZ, R55, RZ, 0x33, !PT ;  /* 0x00000037ff37a212 */ /* 0x000fe400078e33ff */
[----:B------:R-:W-:Y:S02]  /*45e0*/  @!P3 LOP3.LUT R39, RZ, R39, RZ, 0x33, !PT ;  /* 0x00000027ff27b212 */ /* 0x000fe400078e33ff */
[----:B------:R-:W-:Y:S02]  /*45f0*/  LOP3.LUT R28, R55, R28, RZ, 0xc0, !PT ;  /* 0x0000001c371c7212 */ /* 0x000fe400078ec0ff */
[----:B------:R-:W-:Y:S02]  /*4600*/  LOP3.LUT P0, RZ, R38, 0x80, RZ, 0xc0, !PT ;  /* 0x0000008026ff7812 */ /* 0x000fe4000780c0ff */
[----:B------:R-:W-:-:S02]  /*4610*/  VOTE.ANY R55, PT, P4 ;  /* 0x0000000000377806 */ /* 0x000fc400020e0100 */
[----:B------:R-:W-:Y:S02]  /*4620*/  LOP3.LUT R28, R39, R28, RZ, 0xc0, !PT ;  /* 0x0000001c271c7212 */ /* 0x000fe400078ec0ff */
[----:B------:R-:W-:Y:S02]  /*4630*/  VOTE.ANY R39, PT, P5 ;  /* 0x0000000000277806 */ /* 0x000fe400028e0100 */
[----:B------:R-:W-:Y:S02]  /*4640*/  @!P4 LOP3.LUT R55, RZ, R55, RZ, 0x33, !PT ;  /* 0x00000037ff37c212 */ /* 0x000fe400078e33ff */
[----:B------:R-:W-:Y:S02]  /*4650*/  @!P5 LOP3.LUT R39, RZ, R39, RZ, 0x33, !PT ;  /* 0x00000027ff27d212 */ /* 0x000fe400078e33ff */
[----:B------:R-:W-:Y:S02]  /*4660*/  LOP3.LUT R28, R55, R28, RZ, 0xc0, !PT ;  /* 0x0000001c371c7212 */ /* 0x000fe400078ec0ff */
[----:B------:R-:W-:-:S02]  /*4670*/  VOTE.ANY R55, PT, P6 ;  /* 0x0000000000377806 */ /* 0x000fc400030e0100 */
[----:B------:R-:W-:Y:S02]  /*4680*/  LOP3.LUT R28, R39, R28, RZ, 0xc0, !PT ;  /* 0x0000001c271c7212 */ /* 0x000fe400078ec0ff */
[----:B------:R-:W-:Y:S02]  /*4690*/  VOTE.ANY R39, PT, P0 ;  /* 0x0000000000277806 */ /* 0x000fe400000e0100 */
[----:B------:R-:W-:Y:S02]  /*46a0*/  @!P6 LOP3.LUT R55, RZ, R55, RZ, 0x33, !PT ;  /* 0x00000037ff37e212 */ /* 0x000fe400078e33ff */
        /* <DEDUP_REMOVED lines=8> */
[----:B------:R-:W-:-:S05]  /*4730*/  IMAD R43, R38, 0x4, R29 ;  /* 0x00000004262b7824 */ /* 0x000fca00078e021d */
[----:B------:R0:W3:Y:S02]  /*4740*/  ATOMS.ADD R60, [R43], R28 ;  /* 0x0000001c2b3c738c */ /* 0x0000e40000000000 */
.L_x_52:
[----:B------:R-:W-:Y:S05]  /*4750*/  BSYNC.RECONVERGENT B0 ;  /* 0x0000000000007941 */ /* 0x000fea0003800200 */
.L_x_51:
[----:B------:R-:W-:Y:S01]  /*4760*/  R2P PR, R40, 0x7f ;  /* 0x0000007f28007804 */ /* 0x000fe20000000000 */
[----:B---3--:R3:W4:Y:S01]  /*4770*/  SHFL.IDX PT, R39, R60, R39, 0x1f ;  /* 0x00001f273c277589 */ /* 0x00872200000e0000 */
[----:B------:R-:W-:Y:S01]  /*4780*/  SHF.R.U32.HI R58, RZ, UR5, R16 ;  /* 0x00000005ff3a7c19 */ /* 0x000fe20008011610 */
[----:B------:R-:W-:Y:S01]  /*4790*/  BSSY.RECONVERGENT B0, `(.L_x_53) ;  /* 0x0000022000007945 */ /* 0x000fe20003800200 */
[----:B------:R-:W-:Y:S02]  /*47a0*/  IMAD.MOV.U32 R64, RZ, RZ, RZ ;  /* 0x000000ffff407224 */ /* 0x000fe400078e00ff */
[----:B------:R-:W-:-:S07]  /*47b0*/  LOP3.LUT R58, R58, UR4, RZ, 0x30, !PT ;  /* 0x000000043a3a7c12 */ /* 0x000fce000f8e30ff */
[----:B------:R-:W-:Y:S02]  /*47c0*/  VOTE.ANY R38, PT, P0 ;  /* 0x0000000000267806 */ /* 0x000fe400000e0100 */
[----:B0-----:R-:W-:Y:S02]  /*47d0*/  VOTE.ANY R43, PT, P1 ;  /* 0x00000000002b7806 */ /* 0x001fe400008e0100 */
[----:B------:R-:W-:Y:S02]  /*47e0*/  @!P0 LOP3.LUT R38, RZ, R38, RZ, 0x33, !PT ;  /* 0x00000026ff268212 */ /* 0x000fe400078e33ff */
[----:B------:R-:W-:Y:S02]  /*47f0*/  @!P1 LOP3.LUT R43, RZ, R43, RZ, 0x33, !PT ;  /* 0x0000002bff2b9212 */ /* 0x000fe400078e33ff */
[----:B------:R-:W-:Y:S02]  /*4800*/  LOP3.LUT P0, RZ, R40, 0x80, RZ, 0xc0, !PT ;  /* 0x0000008028ff7812 */ /* 0x000fe4000780c0ff */
[----:B------:R-:W-:-:S02]  /*4810*/  LOP3.LUT R38, R43, R38, RZ, 0xc0, !PT ;  /* 0x000000262b267212 */ /* 0x000fc400078ec0ff */
[----:B------:R-:W-:-:S04]  /*4820*/  VOTE.ANY R43, PT, P2 ;  /* 0x00000000002b7806 */ /* 0x000fc800010e0100 */
[----:B------:R-:W-:-:S04]  /*4830*/  @!P2 LOP3.LUT R43, RZ, R43, RZ, 0x33, !PT ;  /* 0x0000002bff2ba212 */ /* 0x000fc800078e33ff */
[----:B------:R-:W-:Y:S02]  /*4840*/  LOP3.LUT R38, R43, R38, RZ, 0xc0, !PT ;  /* 0x000000262b267212 */ /* 0x000fe400078ec0ff */
        /* <DEDUP_REMOVED lines=14> */
[----:B------:R-:W-:-:S04]  /*4930*/  LOP3.LUT R55, R43, R38, RZ, 0xc0, !PT ;  /* 0x000000262b377212 */ /* 0x000fc800078ec0ff */
[----:B------:R-:W0:Y:S01]  /*4940*/  FLO.U32 R43, R55 ;  /* 0x00000037002b7300 */ /* 0x000e2200000e0000 */
[----:B------:R-:W-:-:S07]  /*4950*/  LOP3.LUT R38, R14, R55, RZ, 0xc0, !PT ;  /* 0x000000370e267212 */ /* 0x000fce00078ec0ff */
[----:B------:R-:W1:Y:S01]  /*4960*/  POPC R38, R38 ;  /* 0x0000002600267309 */ /* 0x000e620000000000 */
[----:B0-----:R-:W-:-:S13]  /*4970*/  ISETP.NE.AND P0, PT, R24, R43, PT ;  /* 0x0000002b1800720c */ /* 0x001fda0003f05270 */
[----:B-1-34-:R-:W-:Y:S05]  /*4980*/  @P0 BRA `(.L_x_54) ;  /* 0x0000000000080947 */ /* 0x01afea0003800000 */
[----:B------:R-:W-:-:S05]  /*4990*/  IMAD R55, R40, 0x4, R29 ;  /* 0x0000000428377824 */ /* 0x000fca00078e021d */
[----:B------:R0:W1:Y:S02]  /*49a0*/  ATOMS.ADD R64, [R55], R38 ;  /* 0x000000263740738c */ /* 0x0000640000000000 */
.L_x_54:
[----:B------:R-:W-:Y:S05]  /*49b0*/  BSYNC.RECONVERGENT B0 ;  /* 0x0000000000007941 */ /* 0x000fea0003800200 */
.L_x_53:
[----:B------:R-:W-:Y:S01]  /*49c0*/  R2P PR, R58, 0x7f ;  /* 0x0000007f3a007804 */ /* 0x000fe20000000000 */
[----:B-1----:R1:W3:Y:S01]  /*49d0*/  SHFL.IDX PT, R43, R64, R43, 0x1f ;  /* 0x00001f2b402b7589 */ /* 0x0022e200000e0000 */
        /* <DEDUP_REMOVED lines=30> */
[----:B------:R-:W4:Y:S01]  /*4bc0*/  POPC R40, R40 ;  /* 0x0000002800287309 */ /* 0x000f220000000000 */
[----:B0-----:R-:W-:-:S13]  /*4bd0*/  ISETP.NE.AND P0, PT, R24, R55, PT ;  /* 0x000000371800720c */ /* 0x001fda0003f05270 */
[----:B-1-34-:R-:W-:Y:S05]  /*4be0*/  @P0 BRA `(.L_x_56) ;  /* 0x0000000000080947 */ /* 0x01afea0003800000 */
[----:B------:R-:W-:-:S05]  /*4bf0*/  IMAD R59, R58, 0x4, R29 ;  /* 0x000000043a3b7824 */ /* 0x000fca00078e021d */
[----:B------:R0:W1:Y:S02]  /*4c00*/  ATOMS.ADD R62, [R59], R40 ;  /* 0x000000283b3e738c */ /* 0x0000640000000000 */
.L_x_56:
[----:B------:R-:W-:Y:S05]  /*4c10*/  BSYNC.RECONVERGENT B0 ;  /* 0x0000000000007941 */ /* 0x000fea0003800200 */
.L_x_55:
[----:B------:R-:W-:Y:S01]  /*4c20*/  R2P PR, R60, 0x7f ;  /* 0x0000007f3c007804 */ /* 0x000fe20000000000 */
[----:B--2---:R-:W-:Y:S01]  /*4c30*/  IMAD.IADD R44, R44, 0x1, R47 ;  /* 0x000000012c2c7824 */ /* 0x004fe200078e022f */
[----:B------:R-:W-:Y:S01]  /*4c40*/  BSSY.RECONVERGENT B0, `(.L_x_57) ;  /* 0x0000025000007945 */ /* 0x000fe20003800200 */
[----:B------:R-:W-:Y:S02]  /*4c50*/  IMAD.IADD R46, R46, 0x1, R49 ;  /* 0x000000012e2e7824 */ /* 0x000fe400078e0231 */
[----:B-1----:R1:W2:Y:S01]  /*4c60*/  SHFL.IDX PT, R49, R62, R55, 0x1f ;  /* 0x00001f373e317589 */ /* 0x0022a200000e0000 */
[----:B------:R-:W-:-:S07]  /*4c70*/  IMAD.MOV.U32 R64, RZ, RZ, RZ ;  /* 0x000000ffff407224 */ /* 0x000fce00078e00ff */
[----:B------:R-:W-:Y:S02]  /*4c80*/  VOTE.ANY R58, PT, P0 ;  /* 0x00000000003a7806 */ /* 0x000fe400000e0100 */
[----:B------:R-:W-:Y:S02]  /*4c90*/  VOTE.ANY R47, PT, P1 ;  /* 0x00000000002f7806 */ /* 0x000fe400008e0100 */
        /* <DEDUP_REMOVED lines=22> */
[----:B------:R-:W-:Y:S02]  /*4e00*/  SHF.R.U32.HI R58, RZ, UR5, R6 ;  /* 0x00000005ff3a7c19 */ /* 0x000fe40008011606 */
[----:B0-----:R-:W0:Y:S01]  /*4e10*/  FLO.U32 R59, R61 ;  /* 0x0000003d003b7300 */ /* 0x001e2200000e0000 */
[----:B------:R-:W-:Y:S02]  /*4e20*/  LOP3.LUT R47, R14, R61, RZ, 0xc0, !PT ;  /* 0x0000003d0e2f7212 */ /* 0x000fe400078ec0ff */
[----:B------:R-:W-:-:S05]  /*4e30*/  LOP3.LUT R58, R58, UR4, RZ, 0x30, !PT ;  /* 0x000000043a3a7c12 */ /* 0x000fca000f8e30ff */
[----:B------:R-:W3:Y:S01]  /*4e40*/  POPC R47, R47 ;  /* 0x0000002f002f7309 */ /* 0x000ee20000000000 */
[----:B0-----:R-:W-:-:S13]  /*4e50*/  ISETP.NE.AND P0, PT, R24, R59, PT ;  /* 0x0000003b1800720c */ /* 0x001fda0003f05270 */
[----:B-123--:R-:W-:Y:S05]  /*4e60*/  @P0 BRA `(.L_x_58) ;  /* 0x0000000000080947 */ /* 0x00efea0003800000 */
[----:B------:R-:W-:-:S05]  /*4e70*/  IMAD R60, R60, 0x4, R29 ;  /* 0x000000043c3c7824 */ /* 0x000fca00078e021d */
[----:B------:R0:W1:Y:S02]  /*4e80*/  ATOMS.ADD R64, [R60], R47 ;  /* 0x0000002f3c40738c */ /* 0x0000640000000000 */
.L_x_58:
[----:B------:R-:W-:Y:S05]  /*4e90*/  BSYNC.RECONVERGENT B0 ;  /* 0x0000000000007941 */ /* 0x000fea0003800200 */
.L_x_57:
[----:B------:R-:W-:Y:S01]  /*4ea0*/  R2P PR, R58, 0x7f ;  /* 0x0000007f3a007804 */ /* 0x000fe20000000000 */
[----:B------:R-:W-:Y:S01]  /*4eb0*/  IMAD.IADD R52, R51, 0x1, R52 ;  /* 0x0000000133347824 */ /* 0x000fe200078e0234 */
[----:B-1----:R1:W2:Y:S01]  /*4ec0*/  SHFL.IDX PT, R64, R64, R59, 0x1f ;  /* 0x00001f3b40407589 */ /* 0x0022a200000e0000 */
[----:B------:R-:W-:Y:S01]  /*4ed0*/  BSSY.RECONVERGENT B0, `(.L_x_59) ;  /* 0x0000024000007945 */ /* 0x000fe20003800200 */
[----:B------:R-:W-:Y:S02]  /*4ee0*/  IMAD.IADD R56, R53, 0x1, R56 ;  /* 0x0000000135387824 */ /* 0x000fe400078e0238 */
[----:B------:R-:W-:-:S07]  /*4ef0*/  IMAD.MOV.U32 R62, RZ, RZ, RZ ;  /* 0x000000ffff3e7224 */ /* 0x000fce00078e00ff */
        /* <DEDUP_REMOVED lines=25> */
[----:B------:R-:W0:Y:S01]  /*5090*/  FLO.U32 R55, R61 ;  /* 0x0000003d00377300 */ /* 0x000e2200000e0000 */
[----:B------:R-:W-:Y:S02]  /*50a0*/  LOP3.LUT R51, R14, R61, RZ, 0xc0, !PT ;  /* 0x0000003d0e337212 */ /* 0x000fe400078ec0ff */
[----:B------:R-:W-:-:S05]  /*50b0*/  LOP3.LUT R60, R60, UR4, RZ, 0x30, !PT ;  /* 0x000000043c3c7c12 */ /* 0x000fca000f8e30ff */
[----:B------:R-:W3:Y:S01]  /*50c0*/  POPC R51, R51 ;  /* 0x0000003300337309 */ /* 0x000ee20000000000 */
[----:B0-----:R-:W-:-:S13]  /*50d0*/  ISETP.NE.AND P0, PT, R24, R55, PT ;  /* 0x000000371800720c */ /* 0x001fda0003f05270 */
[----:B-123--:R-:W-:Y:S05]  /*50e0*/  @P0 BRA `(.L_x_60) ;  /* 0x0000000000080947 */ /* 0x00efea0003800000 */
[----:B------:R-:W-:-:S05]  /*50f0*/  IMAD R58, R58, 0x4, R29 ;  /* 0x000000043a3a7824 */ /* 0x000fca00078e021d */
[----:B------:R0:W1:Y:S02]  /*5100*/  ATOMS.ADD R62, [R58], R51 ;  /* 0x000000333a3e738c */ /* 0x0000640000000000 */
.L_x_60:
[----:B------:R-:W-:Y:S05]  /*5110*/  BSYNC.RECONVERGENT B0 ;  /* 0x0000000000007941 */ /* 0x000fea0003800200 */
.L_x_59:
[----:B------:R-:W-:Y:S01]  /*5120*/  R2P PR, R60, 0x7f ;  /* 0x0000007f3c007804 */ /* 0x000fe20000000000 */
[----:B------:R-:W-:Y:S01]  /*5130*/  IMAD.IADD R48, R48, 0x1, R45 ;  /* 0x0000000130307824 */ /* 0x000fe200078e022d */
[----:B-1----:R1:W2:Y:S01]  /*5140*/  SHFL.IDX PT, R62, R62, R55, 0x1f ;  /* 0x00001f373e3e7589 */ /* 0x0022a200000e0000 */
[----:B------:R-:W-:Y:S01]  /*5150*/  BSSY.RECONVERGENT B0, `(.L_x_61) ;  /* 0x0000024000007945 */ /* 0x000fe20003800200 */
[----:B------:R-:W-:-:S09]  /*5160*/  IMAD.MOV.U32 R66, RZ, RZ, RZ ;  /* 0x000000ffff427224 */ /* 0x000fd200078e00ff */
        /* <DEDUP_REMOVED lines=23> */
[----:B------:R-:W-:Y:S01]  /*52e0*/  LOP3.LUT R53, R58, R53, RZ, 0xc0, !PT ;  /* 0x000000353a357212 */ /* 0x000fe200078ec0ff */
[----:B------:R-:W-:Y:S01]  /*52f0*/  IMAD.IADD R58, R37, 0x1, R36 ;  /* 0x00000001253a7824 */ /* 0x000fe200078e0224 */
        /* <DEDUP_REMOVED lines=9> */
.L_x_62:
[----:B------:R-:W-:Y:S05]  /*5390*/  BSYNC.RECONVERGENT B0 ;  /* 0x0000000000007941 */ /* 0x000fea0003800200 */
.L_x_61:
[----:B------:R-:W-:Y:S01]  /*53a0*/  R2P PR, R36, 0x7f ;  /* 0x0000007f24007804 */ /* 0x000fe20000000000 */
[----:B------:R-:W-:Y:S01]  /*53b0*/  IMAD.IADD R34, R35, 0x1, R34 ;  /* 0x0000000123227824 */ /* 0x000fe200078e0222 */
[----:B------:R-:W-:Y:S01]  /*53c0*/  BSSY.RECONVERGENT B0, `(.L_x_63) ;  /* 0x0000022000007945 */ /* 0x000fe20003800200 */
[----:B------:R-:W-:-:S10]  /*53d0*/  IMAD.MOV.U32 R55, RZ, RZ, RZ ;  /* 0x000000ffff377224 */ /* 0x000fd400078e00ff */
        /* <DEDUP_REMOVED lines=24> */
[----:B-1----:R0:W1:Y:S02]  /*5560*/  SHFL.IDX PT, R60, R66, R45, 0x1f ;  /* 0x00001f2d423c7589 */ /* 0x00206400000e0000 */
[----:B------:R-:W2:Y:S01]  /*5570*/  FLO.U32 R59, R53 ;  /* 0x00000035003b7300 */ /* 0x000ea200000e0000 */
[----:B------:R-:W-:-:S07]  /*5580*/  LOP3.LUT R35, R14, R53, RZ, 0xc0, !PT ;  /* 0x000000350e237212 */ /* 0x000fce00078ec0ff */
[----:B------:R-:W3:Y:S01]  /*5590*/  POPC R35, R35 ;  /* 0x0000002300237309 */ /* 0x000ee20000000000 */
[----:B--2---:R-:W-:-:S13]  /*55a0*/  ISETP.NE.AND P0, PT, R24, R59, PT ;  /* 0x0000003b1800720c */ /* 0x004fda0003f05270 */
[----:B01-3--:R-:W-:Y:S05]  /*55b0*/  @P0 BRA `(.L_x_64) ;  /* 0x0000000000080947 */ /* 0x00bfea0003800000 */
[----:B------:R-:W-:-:S05]  /*55c0*/  IMAD R36, R36, 0x4, R29 ;  /* 0x0000000424247824 */ /* 0x000fca00078e021d */
[----:B------:R0:W1:Y:S02]  /*55d0*/  ATOMS.ADD R55, [R36], R35 ;  /* 0x000000232437738c */ /* 0x0000640000000000 */
.L_x_64:
[----:B------:R-:W-:Y:S05]  /*55e0*/  BSYNC.RECONVERGENT B0 ;  /* 0x0000000000007941 */ /* 0x000fea0003800200 */
.L_x_63:
[----:B------:R-:W-:Y:S01]  /*55f0*/  R2P PR, R26, 0x7f ;  /* 0x0000007f1a007804 */ /* 0x000fe20000000000 */
[----:B01----:R0:W1:Y:S01]  /*5600*/  SHFL.IDX PT, R36, R55, R59, 0x1f ;  /* 0x00001f3b37247589 */ /* 0x00306200000e0000 */
[----:B------:R-:W-:Y:S11]  /*5610*/  BSSY.RECONVERGENT B0, `(.L_x_65) ;  /* 0x0000021000007945 */ /* 0x000ff60003800200 */
[----:B------:R-:W-:-:S02]  /*5620*/  VOTE.ANY R45, PT, P0 ;  /* 0x00000000002d7806 */ /* 0x000fc400000e0100 */
[----:B------:R-:W-:Y:S02]  /*5630*/  VOTE.ANY R66, PT, P1 ;  /* 0x0000000000427806 */ /* 0x000fe400008e0100 */
[----:B------:R-:W-:Y:S02]  /*5640*/  @!P0 LOP3.LUT R45, RZ, R45, RZ, 0x33, !PT ;  /* 0x0000002dff2d8212 */ /* 0x000fe400078e33ff */
[----:B------:R-:W-:Y:S02]  /*5650*/  @!P1 LOP3.LUT R66, RZ, R66, RZ, 0x33, !PT ;  /* 0x00000042ff429212 */ /* 0x000fe400078e33ff */
[----:B------:R-:W-:Y:S02]  /*5660*/  LOP3.LUT P0, RZ, R26, 0x80, RZ, 0xc0, !PT ;  /* 0x000000801aff7812 */ /* 0x000fe4000780c0ff */
        /* <DEDUP_REMOVED lines=19> */
[----:B------:R-:W2:Y:S01]  /*57a0*/  FLO.U32 R53, R45 ;  /* 0x0000002d00357300 */ /* 0x000ea200000e0000 */
[----:B------:R-:W-:-:S07]  /*57b0*/  LOP3.LUT R14, R14, R45, RZ, 0xc0, !PT ;  /* 0x0000002d0e0e7212 */ /* 0x000fce00078ec0ff */
[----:B0-----:R0:W3:Y:S01]  /*57c0*/  POPC R55, R14 ;  /* 0x0000000e00377309 */ /* 0x0010e20000000000 */
[----:B--2---:R-:W-:Y:S01]  /*57d0*/  ISETP.NE.AND P0, PT, R24, R53, PT ;  /* 0x000000351800720c */ /* 0x004fe20003f05270 */
[----:B------:R-:W-:-:S12]  /*57e0*/  IMAD.MOV.U32 R24, RZ, RZ, RZ ;  /* 0x000000ffff187224 */ /* 0x000fd800078e00ff */
[----:B01-3--:R-:W-:Y:S05]  /*57f0*/  @P0 BRA `(.L_x_66) ;  /* 0x0000000000080947 */ /* 0x00bfea0003800000 */
[----:B------:R-:W-:-:S06]  /*5800*/  IMAD R24, R26, 0x4, R29 ;  /* 0x000000041a187824 */ /* 0x000fcc00078e021d */
[----:B------:R0:W1:Y:S02]  /*5810*/  ATOMS.ADD R24, [R24], R55 ;  /* 0x000000371818738c */ /* 0x0000640000000000 */
.L_x_66:
[----:B------:R-:W-:Y:S05]  /*5820*/  BSYNC.RECONVERGENT B0 ;  /* 0x0000000000007941 */ /* 0x000fea0003800200 */
.L_x_65:
[----:B------:R-:W-:Y:S01]  /*5830*/  BAR.SYNC.DEFER_BLOCKING 0x0 ;  /* 0x0000000000007b1d */ /* 0x000fe20000010000 */
[----:B------:R-:W-:Y:S01]  /*5840*/  IMAD.IADD R26, R40, 0x1, R49 ;  /* 0x00000001281a7824 */ /* 0x000fe200078e0231 */
[----:B------:R-:W-:Y:S01]  /*5850*/  ISETP.NE.AND P0, PT, R50, RZ, PT ;  /* 0x000000ff3200720c */ /* 0x000fe20003f05270 */
[----:B------:R-:W-:Y:S02]  /*5860*/  IMAD.IADD R28, R28, 0x1, R39 ;  /* 0x000000011c1c7824 */ /* 0x000fe400078e0227 */
[----:B------:R-:W-:Y:S01]  /*5870*/  IMAD R40, R44, 0x4, R7 ;  /* 0x000000042c287824 */ /* 0x000fe200078e0207 */
[----:B------:R-:W-:Y:S01]  /*5880*/  BSSY B1, `(.L_x_67) ;  /* 0x000005c000017945 */ /* 0x000fe20003800000 */
[----:B------:R-:W-:Y:S01]  /*5890*/  IMAD.IADD R14, R38, 0x1, R43 ;  /* 0x00000001260e7824 */ /* 0x000fe200078e022b */
[----:B-1----:R-:W1:Y:S01]  /*58a0*/  SHFL.IDX PT, R24, R24, R53, 0x1f ;  /* 0x00001f3518187589 */ /* 0x002e6200000e0000 */
[----:B------:R-:W-:Y:S02]  /*58b0*/  IMAD R39, R46, 0x4, R7 ;  /* 0x000000042e277824 */ /* 0x000fe400078e0207 */
[----:B------:R-:W-:-:S02]  /*58c0*/  IMAD.IADD R60, R37, 0x1, R60 ;  /* 0x00000001253c7824 */ /* 0x000fc400078e023c */
[--C-:B------:R-:W-:Y:S02]  /*58d0*/  IMAD R38, R52, 0x4, R7.reuse ;  /* 0x0000000434267824 */ /* 0x100fe400078e0207 */
[----:B------:R-:W-:Y:S02]  /*58e0*/  IMAD.IADD R32, R33, 0x1, R32 ;  /* 0x0000000121207824 */ /* 0x000fe400078e0220 */
[----:B------:R-:W-:Y:S02]  /*58f0*/  IMAD.IADD R44, R35, 0x1, R36 ;  /* 0x00000001232c7824 */ /* 0x000fe400078e0224 */
[--C-:B------:R-:W-:Y:S02]  /*5900*/  IMAD R37, R56, 0x4, R7.reuse ;  /* 0x0000000438257824 */ /* 0x100fe400078e0207 */
[----:B------:R-:W-:Y:S02]  /*5910*/  IMAD.IADD R30, R31, 0x1, R30 ;  /* 0x000000011f1e7824 */ /* 0x000fe400078e021e */
[--C-:B------:R-:W-:Y:S01]  /*5920*/  IMAD R36, R48, 0x4, R7.reuse ;  /* 0x0000000430247824 */ /* 0x100fe200078e0207 */
[----:B------:R2:W-:Y:S01]  /*5930*/  STS [R40+-0x4], R27 ;  /* 0xfffffc1b28007388 */ /* 0x0005e20000000800 */
[----:B------:R-:W-:-:S02]  /*5940*/  IMAD R35, R58, 0x4, R7 ;  /* 0x000000043a237824 */ /* 0x000fc400078e0207 */
[--C-:B------:R-:W-:Y:S01]  /*5950*/  IMAD R34, R34, 0x4, R7.reuse ;  /* 0x0000000422227824 */ /* 0x100fe200078e0207 */
[----:B------:R-:W-:Y:S01]  /*5960*/  STS [R39+-0x4], R22 ;  /* 0xfffffc1627007388 */ /* 0x000fe20000000800 */
[--C-:B------:R-:W-:Y:S02]  /*5970*/  IMAD R33, R32, 0x4, R7.reuse ;  /* 0x0000000420217824 */ /* 0x100fe400078e0207 */
[----:B------:R-:W-:Y:S01]  /*5980*/  IMAD.IADD R64, R47, 0x1, R64 ;  /* 0x000000012f407824 */ /* 0x000fe200078e0240 */
[----:B------:R-:W-:Y:S01]  /*5990*/  STS [R38+-0x4], R21 ;  /* 0xfffffc1526007388 */ /* 0x000fe20000000800 */
[--C-:B------:R-:W-:Y:S02]  /*59a0*/  IMAD R32, R30, 0x4, R7.reuse ;  /* 0x000000041e207824 */ /* 0x100fe400078e0207 */
[----:B------:R-:W-:Y:S01]  /*59b0*/  IMAD.IADD R62, R51, 0x1, R62 ;  /* 0x00000001333e7824 */ /* 0x000fe200078e023e */
[----:B------:R-:W-:Y:S01]  /*59c0*/  STS [R37+-0x4], R18 ;  /* 0xfffffc1225007388 */ /* 0x000fe20000000800 */
[----:B------:R-:W-:-:S02]  /*59d0*/  IMAD R31, R28, 0x4, R7 ;  /* 0x000000041c1f7824 */ /* 0x000fc400078e0207 */
[--C-:B------:R-:W-:Y:S01]  /*59e0*/  IMAD R30, R14, 0x4, R7.reuse ;  /* 0x000000040e1e7824 */ /* 0x100fe200078e0207 */
[----:B------:R-:W-:Y:S01]  /*59f0*/  STS [R36+-0x4], R23 ;  /* 0xfffffc1724007388 */ /* 0x000fe20000000800 */
[--C-:B------:R-:W-:Y:S02]  /*5a00*/  IMAD R29, R26, 0x4, R7.reuse ;  /* 0x000000041a1d7824 */ /* 0x100fe400078e0207 */
[----:B-1----:R-:W-:Y:S01]  /*5a10*/  IMAD.IADD R24, R55, 0x1, R24 ;  /* 0x0000000137187824 */ /* 0x002fe200078e0218 */
[----:B------:R-:W-:Y:S01]  /*5a20*/  STS [R35+-0x4], R20 ;  /* 0xfffffc1423007388 */ /* 0x000fe20000000800 */
[--C-:B------:R-:W-:Y:S02]  /*5a30*/  IMAD R28, R64, 0x4, R7.reuse ;  /* 0x00000004401c7824 */ /* 0x100fe400078e0207 */
[--C-:B--2---:R-:W-:Y:S01]  /*5a40*/  IMAD R27, R62, 0x4, R7.reuse ;  /* 0x000000043e1b7824 */ /* 0x104fe200078e0207 */
[----:B------:R1:W-:Y:S01]  /*5a50*/  STS [R34+-0x4], R25 ;  /* 0xfffffc1922007388 */ /* 0x0003e20000000800 */
[----:B------:R-:W-:-:S02]  /*5a60*/  IMAD R26, R60, 0x4, R7 ;  /* 0x000000043c1a7824 */ /* 0x000fc400078e0207 */
[--C-:B------:R-:W-:Y:S01]  /*5a70*/  IMAD R24, R24, 0x4, R7.reuse ;  /* 0x0000000418187824 */ /* 0x100fe200078e0207 */
[----:B------:R-:W-:Y:S04]  /*5a80*/  STS [R33+-0x4], R10 ;  /* 0xfffffc0a21007388 */ /* 0x000fe80000000800 */
[----:B------:R-:W-:Y:S01]  /*5a90*/  STS [R32+-0x4], R17 ;  /* 0xfffffc1120007388 */ /* 0x000fe20000000800 */
[----:B-1----:R-:W-:-:S03]  /*5aa0*/  IMAD R25, R44, 0x4, R7 ;  /* 0x000000042c197824 */ /* 0x002fc600078e0207 */
[----:B------:R-:W-:Y:S04]  /*5ab0*/  STS [R31+-0x4], R12 ;  /* 0xfffffc0c1f007388 */ /* 0x000fe80000000800 */
[----:B------:R1:W-:Y:S04]  /*5ac0*/  STS [R30+-0x4], R19 ;  /* 0xfffffc131e007388 */ /* 0x0003e80000000800 */
[----:B------:R2:W-:Y:S04]  /*5ad0*/  STS [R29+-0x4], R16 ;  /* 0xfffffc101d007388 */ /* 0x0005e80000000800 */
[----:B------:R2:W-:Y:S01]  /*5ae0*/  STS [R28+-0x4], R9 ;  /* 0xfffffc091c007388 */ /* 0x0005e20000000800 */
[----:B-1----:R-:W-:-:S03]  /*5af0*/  IMAD R19, R3, 0x8, R7 ;  /* 0x0000000803137824 */ /* 0x002fc600078e0207 */
[----:B------:R2:W-:Y:S04]  /*5b00*/  STS [R27+-0x4], R6 ;  /* 0xfffffc061b007388 */ /* 0x0005e80000000800 */
[----:B------:R2:W-:Y:S04]  /*5b10*/  STS [R26+-0x4], R11 ;  /* 0xfffffc0b1a007388 */ /* 0x0005e80000000800 */
[----:B------:R2:W-:Y:S04]  /*5b20*/  STS [R25+-0x4], R8 ;  /* 0xfffffc0819007388 */ /* 0x0005e80000000800 */
[----:B------:R2:W-:Y:S01]  /*5b30*/  STS [R24+-0x4], R13 ;  /* 0xfffffc0d18007388 */ /* 0x0005e20000000800 */
[----:B------:R-:W-:Y:S05]  /*5b40*/  @P0 BRA `(.L_x_68) ;  /* 0x0000000000bc0947 */ /* 0x000fea0003800000 */
[----:B------:R-:W1:Y:S02]  /*5b50*/  LDCU.64 UR8, c[0x0][0x398] ;  /* 0x00007300ff0877ac */ /* 0x000e640008000a00 */
[----:B-1----:R-:W-:-:S04]  /*5b60*/  LEA R10, P0, R3, UR8, 0x3 ;  /* 0x00000008030a7c11 */ /* 0x002fc8000f8018ff */
[----:B--2---:R-:W-:-:S05]  /*5b70*/  LEA.HI.X R11, R3, UR9, RZ, 0x3, P0 ;  /* 0x00000009030b7c11 */ /* 0x004fca00080f1cff */
[----:B------:R-:W2:Y:S01]  /*5b80*/  LDG.E.64 R8, desc[UR6][R10.64] ;  /* 0x000000060a087981 */ /* 0x000ea2000c1e1b00 */
[----:B------:R-:W-:Y:S02]  /*5b90*/  SHF.R.S32.HI R13, RZ, 0x1f, R15 ;  /* 0x0000001fff0d7819 */ /* 0x000fe4000001140f */
[----:B--2---:R-:W-:-:S05]  /*5ba0*/  IADD3 R8, P0, PT, -R15, R8, RZ ;  /* 0x000000080f087210 */ /* 0x004fca0007f1e1ff */
[----:B------:R-:W-:Y:S01]  /*5bb0*/  IMAD.X R9, R9, 0x1, ~R13, P0 ;  /* 0x0000000109097824 */ /* 0x000fe200000e0e0d */
[----:B------:R-:W-:Y:S01]  /*5bc0*/  ISETP.GE.AND P0, PT, R42, 0x1, PT ;  /* 0x000000012a00780c */ /* 0x000fe20003f06270 */
[----:B------:R-:W-:-:S03]  /*5bd0*/  IMAD.MOV.U32 R13, RZ, RZ, R0 ;  /* 0x000000ffff0d7224 */ /* 0x000fc600078e0000 */
[----:B------:R1:W-:Y:S09]  /*5be0*/  STS.64 [R19+0x6600], R8 ;  /* 0x0066000813007388 */ /* 0x0003f20000000a00 */
[----:B------:R-:W-:Y:S05]  /*5bf0*/  @!P0 BRA `(.L_x_69) ;  /* 0x00000000006c8947 */ /* 0x000fea0003800000 */
[----:B------:R-:W-:Y:S01]  /*5c00*/  BSSY B0, `(.L_x_70) ;  /* 0x0000019000007945 */ /* 0x000fe20003800000 */
[----:B------:R-:W-:Y:S02]  /*5c10*/  IMAD.MOV.U32 R6, RZ, RZ, -0x1 ;  /* 0xffffffffff067424 */ /* 0x000fe400078e00ff */
[----:B------:R-:W-:Y:S02]  /*5c20*/  IMAD.MOV.U32 R10, RZ, RZ, R42 ;  /* 0x000000ffff0a7224 */ /* 0x000fe400078e002a */
[----:B------:R-:W-:-:S07]  /*5c30*/  IMAD.MOV.U32 R13, RZ, RZ, R0 ;  /* 0x000000ffff0d7224 */ /* 0x000fce00078e0000 */
.L_x_74:
[----:B-1----:R-:W1:Y:S01]  /*5c40*/  LDC.64 R8, c[0x0][0x380] ;  /* 0x0000e000ff087b82 */ /* 0x002e620000000a00 */
[----:B------:R-:W-:Y:S01]  /*5c50*/  VIADD R17, R10, 0xffffffff ;  /* 0xffffffff0a117836 */ /* 0x000fe20000000000 */
[----:B------:R-:W-:Y:S03]  /*5c60*/  BSSY B2, `(.L_x_71) ;  /* 0x0000008000027945 */ /* 0x000fe60003800000 */
[----:B------:R-:W-:-:S04]  /*5c70*/  IMAD R11, R17, 0x100, R3 ;  /* 0x00000100110b7824 */ /* 0x000fc800078e0203 */
[----:B-1----:R-:W-:-:S07]  /*5c80*/  IMAD.WIDE R8, R11, 0x4, R8 ;  /* 0x000000040b087825 */ /* 0x002fce00078e0208 */
.L_x_72:
[----:B------:R-:W-:Y:S05]  /*5c90*/  YIELD ;  /* 0x0000000000007946 */ /* 0x000fea0003800000 */
[----:B------:R1:W-:Y:S06]  /*5ca0*/  MEMBAR.SC.CTA ;  /* 0x0000000000007992 */ /* 0x0003ec0000000000 */
[----:B-1----:R-:W2:Y:S02]  /*5cb0*/  LDG.E.STRONG.SYS R11, desc[UR6][R8.64] ;  /* 0x00000006080b7981 */ /* 0x002ea4000c1f5900 */
[----:B--2---:R-:W-:-:S13]  /*5cc0*/  ISETP.NE.AND P0, PT, R11, RZ, PT ;  /* 0x000000ff0b00720c */ /* 0x004fda0003f05270 */
[----:B------:R-:W-:Y:S05]  /*5cd0*/  @!P0 BRA `(.L_x_72) ;  /* 0xfffffffc00ec8947 */ /* 0x000fea000383ffff */
[----:B------:R-:W-:Y:S05]  /*5ce0*/  BSYNC B2 ;  /* 0x0000000000027941 */ /* 0x000fea0003800000 */
.L_x_71:
[----:B------:R-:W-:Y:S01]  /*5cf0*/  BSSY.RECONVERGENT B2, `(.L_x_73) ;  /* 0x0000006000027945 */ /* 0x000fe20003800200 */
[C---:B------:R-:W-:Y:S02]  /*5d00*/  ISETP.GT.AND P0, PT, R11.reuse, -0x1, PT ;  /* 0xffffffff0b00780c */ /* 0x040fe40003f04270 */
[----:B------:R-:W-:Y:S01]  /*5d10*/  LOP3.LUT R8, R11, 0x3fffffff, RZ, 0xc0, !PT ;  /* 0x3fffffff0b087812 */ /* 0x000fe200078ec0ff */
[----:B------:R-:W-:Y:S05]  /*5d20*/  WARPSYNC.EXCLUSIVE R6 ;  /* 0x0000000006007348 */ /* 0x000fea0003a00000 */
[----:B------:R-:W-:-:S05]  /*5d30*/  IMAD.IADD R13, R8, 0x1, R13 ;  /* 0x00000001080d7824 */ /* 0x000fca00078e020d */
[----:B------:R-:W-:-:S07]  /*5d40*/  VOTE.ANY R6, PT, P0 ;  /* 0x0000000000067806 */ /* 0x000fce00000e0100 */
[----:B------:R-:W-:Y:S05]  /*5d50*/  BSYNC.RECONVERGENT B2 ;  /* 0x0000000000027941 */ /* 0x000fea0003800200 */
.L_x_73:
[----:B------:R-:W-:Y:S01]  /*5d60*/  ISETP.GT.U32.AND P1, PT, R10, 0x1, PT ;  /* 0x000000010a00780c */ /* 0x000fe20003f24070 */
[----:B------:R-:W-:-:S12]  /*5d70*/  IMAD.MOV.U32 R10, RZ, RZ, R17 ;  /* 0x000000ffff0a7224 */ /* 0x000fd800078e0011 */
[----:B------:R-:W-:Y:S05]  /*5d80*/  @P0 BRA P1, `(.L_x_74) ;  /* 0xfffffffc00ac0947 */ /* 0x000fea000083ffff */
[----:B------:R-:W-:Y:S05]  /*5d90*/  BSYNC B0 ;  /* 0x0000000000007941 */ /* 0x000fea0003800000 */
.L_x_70:
[----:B------:R2:W3:Y:S02]  /*5da0*/  LDS.64 R8, [R19+0x6600] ;  /* 0x0066000013087984 */ /* 0x0004e40000000a00 */
.L_x_69:
[----:B------:R-:W4:Y:S01]  /*5db0*/  LDC.64 R10, c[0x0][0x380] ;  /* 0x0000e000ff0a7b82 */ /* 0x000f220000000a00 */
[C---:B------:R-:W-:Y:S01]  /*5dc0*/  IMAD.IADD R17, R13.reuse, 0x1, -R0 ;  /* 0x000000010d117824 */ /* 0x040fe200078e0a00 */
[----:B------:R-:W-:Y:S01]  /*5dd0*/  LOP3.LUT R13, R13, 0x80000000, RZ, 0xfc, !PT ;  /* 0x800000000d0d7812 */ /* 0x000fe200078efcff */
[----:B------:R-:W-:-:S03]  /*5de0*/  IMAD R21, R42, 0x100, R3 ;  /* 0x000001002a157824 */ /* 0x000fc600078e0203 */
[----:B-1-3--:R-:W-:-:S04]  /*5df0*/  IADD3 R8, P0, PT, R17, R8, RZ ;  /* 0x0000000811087210 */ /* 0x00afc80007f1e0ff */
[----:B------:R-:W-:-:S05]  /*5e00*/  LEA.HI.X.SX32 R9, R17, R9, 0x1, P0 ;  /* 0x0000000911097211 */ /* 0x000fca00000f0eff */
[----:B------:R1:W-:Y:S01]  /*5e10*/  STS.64 [R19+0x6600], R8 ;  /* 0x0066000813007388 */ /* 0x0003e20000000a00 */
[----:B----4-:R-:W-:-:S05]  /*5e20*/  IMAD.WIDE R10, R21, 0x4, R10 ;  /* 0x00000004150a7825 */ /* 0x010fca00078e020a */
[----:B------:R1:W-:Y:S02]  /*5e30*/  STG.E.STRONG.SYS desc[UR6][R10.64], R13 ;  /* 0x0000000d0a007986 */ /* 0x0003e4000c115906 */
.L_x_68:
[----:B------:R-:W-:Y:S05]  /*5e40*/  BSYNC B1 ;  /* 0x0000000000017941 */ /* 0x000fea0003800000 */
.L_x_67:
[----:B------:R-:W3:Y:S01]  /*5e50*/  LDC R23, c[0x0][0x3c0] ;  /* 0x0000f000ff177b82 */ /* 0x000ee20000000800 */
[----:B--2---:R-:W-:-:S07]  /*5e60*/  VIADD R6, R54, 0x1980 ;  /* 0x0000198036067836 */ /* 0x004fce0000000000 */
[----:B-1----:R-:W1:Y:S01]  /*5e70*/  LDC.64 R10, c[0x0][0x390] ;  /* 0x0000e400ff0a7b82 */ /* 0x002e620000000a00 */
[----:B---3--:R-:W-:Y:S02]  /*5e80*/  ISETP.GE.AND P0, PT, R6, R23, PT ;  /* 0x000000170600720c */ /* 0x008fe40003f06270 */
[----:B-1----:R-:W-:-:S04]  /*5e90*/  ISETP.EQ.U32.AND P1, PT, R10, RZ, PT ;  /* 0x000000ff0a00720c */ /* 0x002fc80003f22070 */
[----:B------:R-:W-:-:S04]  /*5ea0*/  ISETP.EQ.OR.EX P0, PT, R11, RZ, !P0, P1 ;  /* 0x000000ff0b00720c */ /* 0x000fc80004702710 */
[----:B------:R-:W-:-:S13]  /*5eb0*/  ISETP.GT.U32.OR P0, PT, R3, 0xff, P0 ;  /* 0x000000ff0300780c */ /* 0x000fda0000704470 */
[----:B------:R-:W-:Y:S05]  /*5ec0*/  @P0 BRA `(.L_x_75) ;  /* 0x0000000000200947 */ /* 0x000fea0003800000 */
[----:B------:R-:W1:Y:S01]  /*5ed0*/  LDS.64 R8, [R19+0x6600] ;  /* 0x0066000013087984 */ /* 0x000e620000000a00 */
[C---:B------:R-:W-:Y:S02]  /*5ee0*/  LEA R10, P2, R3.reuse, R10, 0x3 ;  /* 0x0000000a030a7211 */ /* 0x040fe400078418ff */
[--C-:B------:R-:W-:Y:S02]  /*5ef0*/  SHF.R.S32.HI R13, RZ, 0x1f, R0.reuse ;  /* 0x0000001fff0d7819 */ /* 0x100fe40000011400 */
[----:B------:R-:W-:Y:S02]  /*5f00*/  LEA.HI.X R11, R3, R11, RZ, 0x3, P2 ;  /* 0x0000000b030b7211 */ /* 0x000fe400010f1cff */
[----:B-1----:R-:W-:Y:S02]  /*5f10*/  IADD3 R8, P0, P1, R8, R15, R0 ;  /* 0x0000000f08087210 */ /* 0x002fe4000791e000 */
[----:B------:R-:W-:-:S04]  /*5f20*/  SHF.R.S32.HI R15, RZ, 0x1f, R15 ;  /* 0x0000001fff0f7819 */ /* 0x000fc8000001140f */
[----:B------:R-:W-:-:S05]  /*5f30*/  IADD3.X R9, PT, PT, R9, R15, R13, P0, P1 ;  /* 0x0000000f09097210 */ /* 0x000fca00007e240d */
[----:B------:R1:W-:Y:S02]  /*5f40*/  STG.E.64 desc[UR6][R10.64], R8 ;  /* 0x000000080a007986 */ /* 0x0003e4000c101b06 */
.L_x_75:
[----:B------:R-:W-:Y:S01]  /*5f50*/  ISETP.GT.AND P0, PT, R6, R23, PT ;  /* 0x000000170600720c */ /* 0x000fe20003f04270 */
[----:B------:R-:W-:Y:S05]  /*5f60*/  WARPSYNC.ALL ;  /* 0x0000000000007948 */ /* 0x000fea0003800000 */
[----:B------:R-:W-:Y:S01]  /*5f70*/  BAR.SYNC.DEFER_BLOCKING 0x0 ;  /* 0x0000000000007b1d */ /* 0x000fe20000010000 */
[----:B------:R-:W-:-:S06]  /*5f80*/  IMAD R22, R3, 0x4, R7 ;  /* 0x0000000403167824 */ /* 0x000fcc00078e0207 */
[----:B------:R-:W-:Y:S05]  /*5f90*/  @P0 BRA `(.L_x_76) ;  /* 0x0000000c003c0947 */ /* 0x000fea0003800000 */
[----:B------:R-:W2:Y:S01]  /*5fa0*/  LDS R0, [R22] ;  /* 0x0000000016007984 */ /* 0x000ea20000000800 */
[----:B------:R-:W2:Y:S01]  /*5fb0*/  LDCU UR5, c[0x0][0x3c4] ;  /* 0x00007880ff0577ac */ /* 0x000ea20008000800 */
[----:B------:R-:W3:Y:S01]  /*5fc0*/  LDCU.64 UR8, c[0x0][0x3a0] ;  /* 0x00007400ff0877ac */ /* 0x000ee20008000a00 */
[----:B--2---:R-:W-:Y:S02]  /*5fd0*/  SHF.R.U32.HI R6, RZ, UR5, R0 ;  /* 0x00000005ff067c19 */ /* 0x004fe40008011600 */
[----:B------:R-:W-:Y:S02]  /*5fe0*/  LOP3.LUT R15, R0, 0x80000000, RZ, 0x3c, !PT ;  /* 0x80000000000f7812 */ /* 0x000fe400078e3cff */
[----:B------:R-:W-:-:S05]  /*5ff0*/  LOP3.LUT R6, R6, UR4, RZ, 0x30, !PT ;  /* 0x0000000406067c12 */ /* 0x000fca000f8e30ff */
[----:B-1----:R-:W-:-:S06]  /*6000*/  IMAD R8, R6, 0x8, R7 ;  /* 0x0000000806087824 */ /* 0x002fcc00078e0207 */
[----:B------:R-:W1:Y:S02]  /*6010*/  LDS.64 R8, [R8+0x6600] ;  /* 0x0066000008087984 */ /* 0x000e640000000a00 */
[----:B-1----:R-:W-:-:S05]  /*6020*/  IADD3 R6, P1, PT, R8, R3, RZ ;  /* 0x0000000308067210 */ /* 0x002fca0007f3e0ff */
[----:B------:R-:W-:Y:S01]  /*6030*/  IMAD.X R9, RZ, RZ, R9, P1 ;  /* 0x000000ffff097224 */ /* 0x000fe200008e0609 */
[----:B---3--:R-:W-:-:S04]  /*6040*/  LEA R10, P1, R6, UR8, 0x2 ;  /* 0x00000008060a7c11 */ /* 0x008fc8000f8210ff */
[----:B------:R-:W-:-:S05]  /*6050*/  LEA.HI.X R11, R6, UR9, R9, 0x2, P1 ;  /* 0x00000009060b7c11 */ /* 0x000fca00088f1409 */
[----:B------:R-:W-:Y:S01]  /*6060*/  STG.E desc[UR6][R10.64], R15 ;  /* 0x0000000f0a007986 */ /* 0x000fe2000c101906 */
[----:B------:R-:W-:-:S03]  /*6070*/  NOP ;  /* 0x0000000000007918 */ /* 0x000fc60000000000 */
[----:B------:R-:W1:Y:S02]  /*6080*/  LDS R0, [R22+0x600] ;  /* 0x0006000016007984 */ /* 0x000e640000000800 */
[----:B-1----:R-:W-:Y:S02]  /*6090*/  SHF.R.U32.HI R6, RZ, UR5, R0 ;  /* 0x00000005ff067c19 */ /* 0x002fe40008011600 */
[----:B------:R-:W-:Y:S02]  /*60a0*/  LOP3.LUT R15, R0, 0x80000000, RZ, 0x3c, !PT ;  /* 0x80000000000f7812 */ /* 0x000fe400078e3cff */
[----:B------:R-:W-:-:S05]  /*60b0*/  LOP3.LUT R6, R6, UR4, RZ, 0x30, !PT ;  /* 0x0000000406067c12 */ /* 0x000fca000f8e30ff */
[----:B------:R-:W-:-:S06]  /*60c0*/  IMAD R8, R6, 0x8, R7 ;  /* 0x0000000806087824 */ /* 0x000fcc00078e0207 */
[----:B------:R-:W1:Y:S02]  /*60d0*/  LDS.64 R8, [R8+0x6600] ;  /* 0x0066000008087984 */ /* 0x000e640000000a00 */
[----:B-1----:R-:W-:-:S05]  /*60e0*/  IADD3 R6, P1, PT, R8, R3, RZ ;  /* 0x0000000308067210 */ /* 0x002fca0007f3e0ff */
[----:B------:R-:W-:Y:S01]  /*60f0*/  IMAD.X R9, RZ, RZ, R9, P1 ;  /* 0x000000ffff097224 */ /* 0x000fe200008e0609 */
[----:B------:R-:W-:-:S04]  /*6100*/  LEA R12, P1, R6, UR8, 0x2 ;  /* 0x00000008060c7c11 */ /* 0x000fc8000f8210ff */
        /* <DEDUP_REMOVED lines=163> */
[----:B------:R-:W-:-:S05]  /*6b40*/  IMAD R12, R6, 0x8, R7 ;  /* 0x00000008060c7824 */ /* 0x000fca00078e0207 */
        /* <DEDUP_REMOVED lines=17> */
[----:B------:R1:W-:Y:S01]  /*6c60*/  STG.E desc[UR6][R6.64+0x6000], R9 ;  /* 0x0060000906007986 */ /* 0x0003e2000c101906 */
[----:B------:R-:W-:Y:S01]  /*6c70*/  NOP ;  /* 0x0000000000007918 */ /* 0x000fe20000000000 */
[----:B------:R-:W-:Y:S05]  /*6c80*/  BRA `(.L_x_77) ;  /* 0x00000014000c7947 */ /* 0x000fea0003800000 */
.L_x_76:
[----:B-1----:R-:W-:Y:S01]  /*6c90*/  IMAD R9, R42, -0x1980, R23 ;  /* 0xffffe6802a097824 */ /* 0x002fe200078e0217 */
[----:B------:R-:W-:Y:S01]  /*6ca0*/  BSSY.RECONVERGENT B0, `(.L_x_78) ;  /* 0x000001b000007945 */ /* 0x000fe20003800200 */
[C---:B------:R-:W-:Y:S02]  /*6cb0*/  VIADD R0, R3.reuse, 0x180 ;  /* 0x0000018003007836 */ /* 0x040fe40000000000 */
[C---:B------:R-:W-:Y:S01]  /*6cc0*/  VIADD R6, R3.reuse, 0x300 ;  /* 0x0000030003067836 */ /* 0x040fe20000000000 */
[CC--:B------:R-:W-:Y:S01]  /*6cd0*/  ISETP.GE.AND P1, PT, R3.reuse, R9.reuse, PT ;  /* 0x000000090300720c */ /* 0x0c0fe20003f26270 */
[C---:B------:R-:W-:Y:S01]  /*6ce0*/  VIADD R8, R3.reuse, 0x480 ;  /* 0x0000048003087836 */ /* 0x040fe20000000000 */
[-C--:B------:R-:W-:Y:S01]  /*6cf0*/  ISETP.GE.AND P2, PT, R0, R9.reuse, PT ;  /* 0x000000090000720c */ /* 0x080fe20003f46270 */
[C---:B------:R-:W-:Y:S01]  /*6d00*/  VIADD R0, R3.reuse, 0x600 ;  /* 0x0000060003007836 */ /* 0x040fe20000000000 */
[-C--:B------:R-:W-:Y:S01]  /*6d10*/  ISETP.GE.AND P3, PT, R6, R9.reuse, PT ;  /* 0x000000090600720c */ /* 0x080fe20003f66270 */
[C---:B------:R-:W-:Y:S01]  /*6d20*/  VIADD R6, R3.reuse, 0x780 ;  /* 0x0000078003067836 */ /* 0x040fe20000000000 */
[-C--:B------:R-:W-:Y:S01]  /*6d30*/  ISETP.GE.AND P4, PT, R8, R9.reuse, PT ;  /* 0x000000090800720c */ /* 0x080fe20003f86270 */
[----:B------:R-:W-:Y:S01]  /*6d40*/  VIADD R8, R3, 0x900 ;  /* 0x0000090003087836 */ /* 0x000fe20000000000 */
[----:B------:R-:W-:-:S02]  /*6d50*/  ISETP.GE.AND P5, PT, R0, R9, PT ;  /* 0x000000090000720c */ /* 0x000fc40003fa6270 */
[----:B------:R-:W-:-:S03]  /*6d60*/  ISETP.GE.AND P6, PT, R6, R9, PT ;  /* 0x000000090600720c */ /* 0x000fc60003fc6270 */
[----:B------:R-:W-:Y:S10]  /*6d70*/  @P1 BRA `(.L_x_79) ;  /* 0x0000000000341947 */ /* 0x000ff40003800000 */
[----:B------:R-:W1:Y:S01]  /*6d80*/  LDS R0, [R22] ;  /* 0x0000000016007984 */ /* 0x000e620000000800 */
[----:B------:R-:W1:Y:S01]  /*6d90*/  LDCU UR5, c[0x0][0x3c4] ;  /* 0x00007880ff0577ac */ /* 0x000e620008000800 */
[----:B------:R-:W2:Y:S01]  /*6da0*/  LDCU.64 UR8, c[0x0][0x3a0] ;  /* 0x00007400ff0877ac */ /* 0x000ea20008000a00 */
[----:B-1----:R-:W-:Y:S02]  /*6db0*/  SHF.R.U32.HI R6, RZ, UR5, R0 ;  /* 0x00000005ff067c19 */ /* 0x002fe40008011600 */
[----:B------:R-:W-:Y:S02]  /*6dc0*/  LOP3.LUT R13, R0, 0x80000000, RZ, 0x3c, !PT ;  /* 0x80000000000d7812 */ /* 0x000fe400078e3cff */
[----:B------:R-:W-:-:S05]  /*6dd0*/  LOP3.LUT R6, R6, UR4, RZ, 0x30, !PT ;  /* 0x0000000406067c12 */ /* 0x000fca000f8e30ff */
[----:B------:R-:W-:-:S05]  /*6de0*/  IMAD R6, R6, 0x8, R7 ;  /* 0x0000000806067824 */ /* 0x000fca00078e0207 */
[----:B------:R-:W1:Y:S02]  /*6df0*/  LDS.64 R10, [R6+0x6600] ;  /* 0x00660000060a7984 */ /* 0x000e640000000a00 */
[----:B-1----:R-:W-:-:S05]  /*6e00*/  IADD3 R12, P1, PT, R10, R3, RZ ;  /* 0x000000030a0c7210 */ /* 0x002fca0007f3e0ff */
[----:B------:R-:W-:Y:S01]  /*6e10*/  IMAD.X R11, RZ, RZ, R11, P1 ;  /* 0x000000ffff0b7224 */ /* 0x000fe200008e060b */
[----:B--2---:R-:W-:-:S04]  /*6e20*/  LEA R10, P1, R12, UR8, 0x2 ;  /* 0x000000080c0a7c11 */ /* 0x004fc8000f8210ff */
[----:B------:R-:W-:-:S05]  /*6e30*/  LEA.HI.X R11, R12, UR9, R11, 0x2, P1 ;  /* 0x000000090c0b7c11 */ /* 0x000fca00088f140b */
[----:B------:R1:W-:Y:S04]  /*6e40*/  STG.E desc[UR6][R10.64], R13 ;  /* 0x0000000d0a007986 */ /* 0x0003e8000c101906 */
.L_x_79:
[----:B------:R-:W-:Y:S05]  /*6e50*/  BSYNC.RECONVERGENT B0 ;  /* 0x0000000000007941 */ /* 0x000fea0003800200 */
.L_x_78:
[----:B------:R-:W-:Y:S01]  /*6e60*/  NOP ;  /* 0x0000000000007918 */ /* 0x000fe20000000000 */
[----:B------:R-:W-:Y:S01]  /*6e70*/  BSSY.RECONVERGENT B0, `(.L_x_80) ;  /* 0x0000011000007945 */ /* 0x000fe20003800200 */
[----:B------:R-:W-:Y:S01]  /*6e80*/  ISETP.GE.AND P1, PT, R8, R9, PT ;  /* 0x000000090800720c */ /* 0x000fe20003f26270 */
[----:B------:R-:W-:Y:S02]  /*6e90*/  VIADD R8, R3, 0xa80 ;  /* 0x00000a8003087836 */ /* 0x000fe40000000000 */
[----:B------:R-:W-:Y:S10]  /*6ea0*/  @P2 BRA `(.L_x_81) ;  /* 0x0000000000342947 */ /* 0x000ff40003800000 */
[----:B------:R-:W2:Y:S01]  /*6eb0*/  LDS R0, [R22+0x600] ;  /* 0x0006000016007984 */ /* 0x000ea20000000800 */
[----:B------:R-:W2:Y:S01]  /*6ec0*/  LDCU UR5, c[0x0][0x3c4] ;  /* 0x00007880ff0577ac */ /* 0x000ea20008000800 */
[----:B------:R-:W3:Y:S01]  /*6ed0*/  LDCU.64 UR8, c[0x0][0x3a0] ;  /* 0x00007400ff0877ac */ /* 0x000ee20008000a00 */
[----:B--2---:R-:W-:Y:S02]  /*6ee0*/  SHF.R.U32.HI R6, RZ, UR5, R0 ;  /* 0x00000005ff067c19 */ /* 0x004fe40008011600 */
[----:B-1----:R-:W-:Y:S02]  /*6ef0*/  LOP3.LUT R13, R0, 0x80000000, RZ, 0x3c, !PT ;  /* 0x80000000000d7812 */ /* 0x002fe400078e3cff */
[----:B------:R-:W-:-:S05]  /*6f00*/  LOP3.LUT R6, R6, UR4, RZ, 0x30, !PT ;  /* 0x0000000406067c12 */ /* 0x000fca000f8e30ff */
[----:B------:R-:W-:-:S05]  /*6f10*/  IMAD R6, R6, 0x8, R7 ;  /* 0x0000000806067824 */ /* 0x000fca00078e0207 */
[----:B------:R-:W1:Y:S02]  /*6f20*/  LDS.64 R10, [R6+0x6600] ;  /* 0x00660000060a7984 */ /* 0x000e640000000a00 */
[----:B-1----:R-:W-:-:S05]  /*6f30*/  IADD3 R12, P2, PT, R10, R3, RZ ;  /* 0x000000030a0c7210 */ /* 0x002fca0007f5e0ff */
[----:B------:R-:W-:Y:S01]  /*6f40*/  IMAD.X R11, RZ, RZ, R11, P2 ;  /* 0x000000ffff0b7224 */ /* 0x000fe200010e060b */
[----:B---3--:R-:W-:-:S04]  /*6f50*/  LEA R10, P2, R12, UR8, 0x2 ;  /* 0x000000080c0a7c11 */ /* 0x008fc8000f8410ff */
[----:B------:R-:W-:-:S05]  /*6f60*/  LEA.HI.X R11, R12, UR9, R11, 0x2, P2 ;  /* 0x000000090c0b7c11 */ /* 0x000fca00090f140b */
[----:B------:R2:W-:Y:S04]  /*6f70*/  STG.E desc[UR6][R10.64+0x600], R13 ;  /* 0x0006000d0a007986 */ /* 0x0005e8000c101906 */
.L_x_81:
[----:B------:R-:W-:Y:S05]  /*6f80*/  BSYNC.RECONVERGENT B0 ;  /* 0x0000000000007941 */ /* 0x000fea0003800200 */
.L_x_80:
[----:B------:R-:W-:Y:S01]  /*6f90*/  NOP ;  /* 0x0000000000007918 */ /* 0x000fe20000000000 */
[----:B------:R-:W-:Y:S01]  /*6fa0*/  BSSY.RECONVERGENT B0, `(.L_x_82) ;  /* 0x0000011000007945 */ /* 0x000fe20003800200 */
[----:B------:R-:W-:Y:S02]  /*6fb0*/  ISETP.GE.AND P2, PT, R8, R9, PT ;  /* 0x000000090800720c */ /* 0x000fe40003f46270 */
[----:B------:R-:W-:Y:S01]  /*6fc0*/  LOP3.LUT R8, R3, 0xc00, RZ, 0xfc, !PT ;  /* 0x00000c0003087812 */ /* 0x000fe200078efcff */
[----:B------:R-:W-:Y:S10]  /*6fd0*/  @P3 BRA `(.L_x_83) ;  /* 0x0000000000343947 */ /* 0x000ff40003800000 */
[----:B------:R-:W3:Y:S01]  /*6fe0*/  LDS R0, [R22+0xc00] ;  /* 0x000c000016007984 */ /* 0x000ee20000000800 */
[----:B------:R-:W3:Y:S01]  /*6ff0*/  LDCU UR5, c[0x0][0x3c4] ;  /* 0x00007880ff0577ac */ /* 0x000ee20008000800 */
[----:B------:R-:W4:Y:S01]  /*7000*/  LDCU.64 UR8, c[0x0][0x3a0] ;  /* 0x00007400ff0877ac */ /* 0x000f220008000a00 */
[----:B---3--:R-:W-:Y:S02]  /*7010*/  SHF.R.U32.HI R6, RZ, UR5, R0 ;  /* 0x00000005ff067c19 */ /* 0x008fe40008011600 */
[----:B-12---:R-:W-:Y:S02]  /*7020*/  LOP3.LUT R13, R0, 0x80000000, RZ, 0x3c, !PT ;  /* 0x80000000000d7812 */ /* 0x006fe400078e3cff */
[----:B------:R-:W-:-:S05]  /*7030*/  LOP3.LUT R6, R6, UR4, RZ, 0x30, !PT ;  /* 0x0000000406067c12 */ /* 0x000fca000f8e30ff */
[----:B------:R-:W-:-:S05]  /*7040*/  IMAD R6, R6, 0x8, R7 ;  /* 0x0000000806067824 */ /* 0x000fca00078e0207 */
[----:B------:R-:W1:Y:S02]  /*7050*/  LDS.64 R10, [R6+0x6600] ;  /* 0x00660000060a7984 */ /* 0x000e640000000a00 */
[----:B-1----:R-:W-:-:S05]  /*7060*/  IADD3 R12, P3, PT, R10, R3, RZ ;  /* 0x000000030a0c7210 */ /* 0x002fca0007f7e0ff */
[----:B------:R-:W-:Y:S01]  /*7070*/  IMAD.X R11, RZ, RZ, R11, P3 ;  /* 0x000000ffff0b7224 */ /* 0x000fe200018e060b */
[----:B----4-:R-:W-:-:S04]  /*7080*/  LEA R10, P3, R12, UR8, 0x2 ;  /* 0x000000080c0a7c11 */ /* 0x010fc8000f8610ff */
[----:B------:R-:W-:-:S05]  /*7090*/  LEA.HI.X R11, R12, UR9, R11, 0x2, P3 ;  /* 0x000000090c0b7c11 */ /* 0x000fca00098f140b */
[----:B------:R3:W-:Y:S04]  /*70a0*/  STG.E desc[UR6][R10.64+0xc00], R13 ;  /* 0x000c000d0a007986 */ /* 0x0007e8000c101906 */
.L_x_83:
[----:B------:R-:W-:Y:S05]  /*70b0*/  BSYNC.RECONVERGENT B0 ;  /* 0x0000000000007941 */ /* 0x000fea0003800200 */
.L_x_82:
[----:B------:R-:W-:Y:S01]  /*70c0*/  NOP ;  /* 0x0000000000007918 */ /* 0x000fe20000000000 */
[----:B------:R-:W-:Y:S01]  /*70d0*/  BSSY.RECONVERGENT B0, `(.L_x_84) ;  /* 0x0000011000007945 */ /* 0x000fe20003800200 */
[----:B------:R-:W-:Y:S01]  /*70e0*/  ISETP.GE.AND P3, PT, R8, R9, PT ;  /* 0x000000090800720c */ /* 0x000fe20003f66270 */
[----:B------:R-:W-:Y:S02]  /*70f0*/  VIADD R8, R3, 0xd80 ;  /* 0x00000d8003087836 */ /* 0x000fe40000000000 */
[----:B------:R-:W-:Y:S10]  /*7100*/  @P4 BRA `(.L_x_85) ;  /* 0x0000000000344947 */ /* 0x000ff40003800000 */
[----:B------:R-:W4:Y:S01]  /*7110*/  LDS R0, [R22+0x1200] ;  /* 0x0012000016007984 */ /* 0x000f220000000800 */
[----:B------:R-:W4:Y:S01]  /*7120*/  LDCU UR5, c[0x0][0x3c4] ;  /* 0x00007880ff0577ac */ /* 0x000f220008000800 */
[----:B------:R-:W5:Y:S01]  /*7130*/  LDCU.64 UR8, c[0x0][0x3a0] ;  /* 0x00007400ff0877ac */ /* 0x000f620008000a00 */
[----:B----4-:R-:W-:Y:S02]  /*7140*/  SHF.R.U32.HI R6, RZ, UR5, R0 ;  /* 0x00000005ff067c19 */ /* 0x010fe40008011600 */
[----:B-123--:R-:W-:Y:S02]  /*7150*/  LOP3.LUT R13, R0, 0x80000000, RZ, 0x3c, !PT ;  /* 0x80000000000d7812 */ /* 0x00efe400078e3cff */
[----:B------:R-:W-:-:S05]  /*7160*/  LOP3.LUT R6, R6, UR4, RZ, 0x30, !PT ;  /* 0x0000000406067c12 */ /* 0x000fca000f8e30ff */
[----:B------:R-:W-:-:S05]  /*7170*/  IMAD R6, R6, 0x8, R7 ;  /* 0x0000000806067824 */ /* 0x000fca00078e0207 */
[----:B------:R-:W1:Y:S02]  /*7180*/  LDS.64 R10, [R6+0x6600] ;  /* 0x00660000060a7984 */ /* 0x000e640000000a00 */
[----:B-1----:R-:W-:-:S05]  /*7190*/  IADD3 R12, P4, PT, R10, R3, RZ ;  /* 0x000000030a0c7210 */ /* 0x002fca0007f9e0ff */
[----:B------:R-:W-:Y:S01]  /*71a0*/  IMAD.X R11, RZ, RZ, R11, P4 ;  /* 0x000000ffff0b7224 */ /* 0x000fe200020e060b */
[----:B-----5:R-:W-:-:S04]  /*71b0*/  LEA R10, P4, R12, UR8, 0x2 ;  /* 0x000000080c0a7c11 */ /* 0x020fc8000f8810ff */
[----:B------:R-:W-:-:S05]  /*71c0*/  LEA.HI.X R11, R12, UR9, R11, 0x2, P4 ;  /* 0x000000090c0b7c11 */ /* 0x000fca000a0f140b */
[----:B------:R4:W-:Y:S04]  /*71d0*/  STG.E desc[UR6][R10.64+0x1200], R13 ;  /* 0x0012000d0a007986 */ /* 0x0009e8000c101906 */
.L_x_85:
[----:B------:R-:W-:Y:S05]  /*71e0*/  BSYNC.RECONVERGENT B0 ;  /* 0x0000000000007941 */ /* 0x000fea0003800200 */
.L_x_84:
[----:B------:R-:W-:Y:S01]  /*71f0*/  NOP ;  /* 0x0000000000007918 */ /* 0x000fe20000000000 */
[----:B------:R-:W-:Y:S01]  /*7200*/  BSSY.RECONVERGENT B0, `(.L_x_86) ;  /* 0x0000011000007945 */ /* 0x000fe20003800200 */
[----:B------:R-:W-:Y:S01]  /*7210*/  ISETP.GE.AND P4, PT, R8, R9, PT ;  /* 0x000000090800720c */ /* 0x000fe20003f86270 */
[----:B------:R-:W-:Y:S02]  /*7220*/  VIADD R8, R3, 0xf00 ;  /* 0x00000f0003087836 */ /* 0x000fe40000000000 */
[----:B------:R-:W-:Y:S10]  /*7230*/  @P5 BRA `(.L_x_87) ;  /* 0x0000000000345947 */ /* 0x000ff40003800000 */
[----:B------:R-:W5:Y:S01]  /*7240*/  LDS R0, [R22+0x1800] ;  /* 0x0018000016007984 */ /* 0x000f620000000800 */
[----:B------:R-:W5:Y:S01]  /*7250*/  LDCU UR5, c[0x0][0x3c4] ;  /* 0x00007880ff0577ac */ /* 0x000f620008000800 */
[----:B------:R-:W0:Y:S01]  /*7260*/  LDCU.64 UR8, c[0x0][0x3a0] ;  /* 0x00007400ff0877ac */ /* 0x000e220008000a00 */
[----:B-----5:R-:W-:Y:S02]  /*7270*/  SHF.R.U32.HI R6, RZ, UR5, R0 ;  /* 0x00000005ff067c19 */ /* 0x020fe40008011600 */
[----:B-1234-:R-:W-:Y:S02]  /*7280*/  LOP3.LUT R13, R0, 0x80000000, RZ, 0x3c, !PT ;  /* 0x80000000000d7812 */ /* 0x01efe400078e3cff */
[----:B------:R-:W-:-:S05]  /*7290*/  LOP3.LUT R6, R6, UR4, RZ, 0x30, !PT ;  /* 0x0000000406067c12 */ /* 0x000fca000f8e30ff */
[----:B------:R-:W-:-:S05]  /*72a0*/  IMAD R6, R6, 0x8, R7 ;  /* 0x0000000806067824 */ /* 0x000fca00078e0207 */
[----:B------:R-:W1:Y:S02]  /*72b0*/  LDS.64 R10, [R6+0x6600] ;  /* 0x00660000060a7984 */ /* 0x000e640000000a00 */
[----:B-1----:R-:W-:-:S05]  /*72c0*/  IADD3 R12, P5, PT, R10, R3, RZ ;  /* 0x000000030a0c7210 */ /* 0x002fca0007fbe0ff */
[----:B------:R-:W-:Y:S01]  /*72d0*/  IMAD.X R11, RZ, RZ, R11, P5 ;  /* 0x000000ffff0b7224 */ /* 0x000fe200028e060b */
[----:B0-----:R-:W-:-:S04]  /*72e0*/  LEA R10, P5, R12, UR8, 0x2 ;  /* 0x000000080c0a7c11 */ /* 0x001fc8000f8a10ff */
[----:B------:R-:W-:-:S05]  /*72f0*/  LEA.HI.X R11, R12, UR9, R11, 0x2, P5 ;  /* 0x000000090c0b7c11 */ /* 0x000fca000a8f140b */
[----:B------:R0:W-:Y:S04]  /*7300*/  STG.E desc[UR6][R10.64+0x1800], R13 ;  /* 0x0018000d0a007986 */ /* 0x0001e8000c101906 */
.L_x_87:
[----:B------:R-:W-:Y:S05]  /*7310*/  BSYNC.RECONVERGENT B0 ;  /* 0x0000000000007941 */ /* 0x000fea0003800200 */
.L_x_86:
        /* <DEDUP_REMOVED lines=9> */
[----:B01234-:R-:W-:Y:S02]  /*73b0*/  LOP3.LUT R13, R0, 0x80000000, RZ, 0x3c, !PT ;  /* 0x80000000000d7812 */ /* 0x01ffe400078e3cff */
[----:B------:R-:W-:-:S05]  /*73c0*/  LOP3.LUT R6, R6, UR4, RZ, 0x30, !PT ;  /* 0x0000000406067c12 */ /* 0x000fca000f8e30ff */
[----:B------:R-:W-:-:S05]  /*73d0*/  IMAD R6, R6, 0x8, R7 ;  /* 0x0000000806067824 */ /* 0x000fca00078e0207 */
[----:B------:R-:W0:Y:S02]  /*73e0*/  LDS.64 R10, [R6+0x6600] ;  /* 0x00660000060a7984 */ /* 0x000e240000000a00 */
[----:B0-----:R-:W-:-:S05]  /*73f0*/  IADD3 R12, P6, PT, R10, R3, RZ ;  /* 0x000000030a0c7210 */ /* 0x001fca0007fde0ff */
[----:B------:R-:W-:Y:S01]  /*7400*/  IMAD.X R11, RZ, RZ, R11, P6 ;  /* 0x000000ffff0b7224 */ /* 0x000fe200030e060b */
[----:B------:R-:W-:-:S04]  /*7410*/  LEA R10, P6, R12, UR8, 0x2 ;  /* 0x000000080c0a7c11 */ /* 0x000fc8000f8c10ff */
[----:B------:R-:W-:-:S05]  /*7420*/  LEA.HI.X R11, R12, UR9, R11, 0x2, P6 ;  /* 0x000000090c0b7c11 */ /* 0x000fca000b0f140b */
[----:B------:R0:W-:Y:S04]  /*7430*/  STG.E desc[UR6][R10.64+0x1e00], R13 ;  /* 0x001e000d0a007986 */ /* 0x0001e8000c101906 */
.L_x_89:
[----:B------:R-:W-:Y:S05]  /*7440*/  BSYNC.RECONVERGENT B0 ;  /* 0x0000000000007941 */ /* 0x000fea0003800200 */
.L_x_88:
        /* <DEDUP_REMOVED lines=18> */
.L_x_91:
[----:B------:R-:W-:Y:S05]  /*7570*/  BSYNC.RECONVERGENT B0 ;  /* 0x0000000000007941 */ /* 0x000fea0003800200 */
.L_x_90:
        /* <DEDUP_REMOVED lines=18> */
.L_x_93:
[----:B------:R-:W-:Y:S05]  /*76a0*/  BSYNC.RECONVERGENT B0 ;  /* 0x0000000000007941 */ /* 0x000fea0003800200 */
.L_x_92:
        /* <DEDUP_REMOVED lines=18> */
.L_x_95:
[----:B------:R-:W-:Y:S05]  /*77d0*/  BSYNC.RECONVERGENT B0 ;  /* 0x0000000000007941 */ /* 0x000fea0003800200 */
.L_x_94:
        /* <DEDUP_REMOVED lines=18> */
.L_x_97:
[----:B------:R-:W-:Y:S05]  /*7900*/  BSYNC.RECONVERGENT B0 ;  /* 0x0000000000007941 */ /* 0x000fea0003800200 */
.L_x_96:
[----:B------:R-:W-:Y:S01]  /*7910*/  NOP ;  /* 0x0000000000007918 */ /* 0x000fe20000000000 */
[----:B------:R-:W-:Y:S01]  /*7920*/  BSSY.RECONVERGENT B0, `(.L_x_98) ;  /* 0x0000011000007945 */ /* 0x000fe20003800200 */
[----:B------:R-:W-:Y:S02]  /*7930*/  ISETP.GE.AND P4, PT, R8, R9, PT ;  /* 0x000000090800720c */ /* 0x000fe40003f86270 */
[----:B------:R-:W-:Y:S01]  /*7940*/  LOP3.LUT R8, R3, 0x1800, RZ, 0xfc, !PT ;  /* 0x0000180003087812 */ /* 0x000fe200078efcff */
        /* <DEDUP_REMOVED lines=14> */
.L_x_99:
[----:B------:R-:W-:Y:S05]  /*7a30*/  BSYNC.RECONVERGENT B0 ;  /* 0x0000000000007941 */ /* 0x000fea0003800200 */
.L_x_98:
[----:B------:R-:W-:Y:S01]  /*7a40*/  NOP ;  /* 0x0000000000007918 */ /* 0x000fe20000000000 */
[----:B------:R-:W-:Y:S01]  /*7a50*/  BSSY.RECONVERGENT B0, `(.L_x_100) ;  /* 0x0000010000007945 */ /* 0x000fe20003800200 */
[----:B------:R-:W-:-:S03]  /*7a60*/  ISETP.GE.AND P5, PT, R8, R9, PT ;  /* 0x000000090800720c */ /* 0x000fc60003fa6270 */
        /* <DEDUP_REMOVED lines=14> */
.L_x_101:
[----:B------:R-:W-:Y:S05]  /*7b50*/  BSYNC.RECONVERGENT B0 ;  /* 0x0000000000007941 */ /* 0x000fea0003800200 */
.L_x_100:
[----:B------:R-:W-:Y:S01]  /*7b60*/  NOP ;  /* 0x0000000000007918 */ /* 0x000fe20000000000 */
[----:B------:R-:W-:Y:S04]  /*7b70*/  BSSY.RECONVERGENT B0, `(.L_x_102) ;  /* 0x000000f000007945 */ /* 0x000fe80003800200 */
[----:B------:R-:W-:Y:S05]  /*7b80*/  @P1 BRA `(.L_x_103) ;  /* 0x0000000000341947 */ /* 0x000fea0003800000 */
        /* <DEDUP_REMOVED lines=13> */
.L_x_103:
[----:B------:R-:W-:Y:S05]  /*7c60*/  BSYNC.RECONVERGENT B0 ;  /* 0x0000000000007941 */ /* 0x000fea0003800200 */
.L_x_102:
        /* <DEDUP_REMOVED lines=16> */
.L_x_105:
[----:B------:R-:W-:Y:S05]  /*7d70*/  BSYNC.RECONVERGENT B0 ;  /* 0x0000000000007941 */ /* 0x000fea0003800200 */
.L_x_104:
        /* <DEDUP_REMOVED lines=16> */
.L_x_107:
[----:B------:R-:W-:Y:S05]  /*7e80*/  BSYNC.RECONVERGENT B0 ;  /* 0x0000000000007941 */ /* 0x000fea0003800200 */
.L_x_106:
        /* <DEDUP_REMOVED lines=16> */
.L_x_109:
[----:B------:R-:W-:Y:S05]  /*7f90*/  BSYNC.RECONVERGENT B0 ;  /* 0x0000000000007941 */ /* 0x000fea0003800200 */
.L_x_108:
[----:B------:R-:W-:Y:S01]  /*7fa0*/  NOP ;  /* 0x0000000000007918 */ /* 0x000fe20000000000 */
[----:B------:R-:W-:Y:S04]  /*7fb0*/  BSSY.RECONVERGENT B0, `(.L_x_110) ;  /* 0x000000f000007945 */ /* 0x000fe80003800200 */
[----:B------:R-:W-:Y:S05]  /*7fc0*/  @P5 BRA `(.L_x_111) ;  /* 0x0000000000345947 */ /* 0x000fea0003800000 */
[----:B------:R-:W5:Y:S01]  /*7fd0*/  LDS R0, [R22+0x6000] ;  /* 0x0060000016007984 */ /* 0x000f620000000800 */
[----:B------:R-:W5:Y:S01]  /*7fe0*/  LDCU UR5, c[0x0][0x3c4] ;  /* 0x00007880ff0577ac */ /* 0x000f620008000800 */
[----:B------:R-:W1:Y:S01]  /*7ff0*/  LDCU.64 UR8, c[0x0][0x3a0] ;  /* 0x00007400ff0877ac */ /* 0x000e620008000a00 */
[----:B-----5:R-:W-:-:S04]  /*8000*/  SHF.R.U32.HI R6, RZ, UR5, R0 ;  /* 0x00000005ff067c19 */ /* 0x020fc80008011600 */
[----:B------:R-:W-:-:S05]  /*8010*/  LOP3.LUT R6, R6, UR4, RZ, 0x30, !PT ;  /* 0x0000000406067c12 */ /* 0x000fca000f8e30ff */
[----:B0-----:R-:W-:-:S05]  /*8020*/  IMAD R8, R6, 0x8, R7 ;  /* 0x0000000806087824 */ /* 0x001fca00078e0207 */
[----:B------:R-:W0:Y:S02]  /*8030*/  LDS.64 R6, [R8+0x6600] ;  /* 0x0066000008067984 */ /* 0x000e240000000a00 */
[----:B0-----:R-:W-:-:S05]  /*8040*/  IADD3 R9, P1, PT, R6, R3, RZ ;  /* 0x0000000306097210 */ /* 0x001fca0007f3e0ff */
[----:B-1234-:R-:W-:Y:S01]  /*8050*/  IMAD.X R10, RZ, RZ, R7, P1 ;  /* 0x000000ffff0a7224 */ /* 0x01efe200008e0607 */
[----:B------:R-:W-:-:S04]  /*8060*/  LEA R6, P1, R9, UR8, 0x2 ;  /* 0x0000000809067c11 */ /* 0x000fc8000f8210ff */
[----:B------:R-:W-:Y:S02]  /*8070*/  LEA.HI.X R7, R9, UR9, R10, 0x2, P1 ;  /* 0x0000000909077c11 */ /* 0x000fe400088f140a */
[----:B------:R-:W-:-:S05]  /*8080*/  LOP3.LUT R9, R0, 0x80000000, RZ, 0x3c, !PT ;  /* 0x8000000000097812 */ /* 0x000fca00078e3cff */
[----:B------:R0:W-:Y:S02]  /*8090*/  STG.E desc[UR6][R6.64+0x6000], R9 ;  /* 0x0060000906007986 */ /* 0x0001e4000c101906 */
.L_x_111:
[----:B------:R-:W-:Y:S05]  /*80a0*/  BSYNC.RECONVERGENT B0 ;  /* 0x0000000000007941 */ /* 0x000fea0003800200 */
.L_x_110:
[----:B------:R-:W-:Y:S01]  /*80b0*/  NOP ;  /* 0x0000000000007918 */ /* 0x000fe20000000000 */
.L_x_77:
[----:B------:R-:W5:Y:S01]  /*80c0*/  LDS R0, [R22] ;  /* 0x0000000016007984 */ /* 0x000f620000000800 */
[----:B------:R-:W5:Y:S03]  /*80d0*/  LDCU UR5, c[0x0][0x3c4] ;  /* 0x00007880ff0577ac */ /* 0x000f660008000800 */
[----:B01----:R-:W0:Y:S04]  /*80e0*/  LDS R6, [R22+0x600] ;  /* 0x0006000016067984 */ /* 0x003e280000000800 */
[----:B------:R-:W1:Y:S04]  /*80f0*/  LDS R7, [R22+0xc00] ;  /* 0x000c000016077984 */ /* 0x000e680000000800 */
[----:B------:R-:W1:Y:S04]  /*8100*/  LDS R8, [R22+0x1200] ;  /* 0x0012000016087984 */ /* 0x000e680000000800 */
[----:B------:R-:W1:Y:S04]  /*8110*/  LDS R9, [R22+0x1800] ;  /* 0x0018000016097984 */ /* 0x000e680000000800 */
[----:B--234-:R-:W2:Y:S04]  /*8120*/  LDS R10, [R22+0x1e00] ;  /* 0x001e0000160a7984 */ /* 0x01cea80000000800 */
[----:B------:R-:W3:Y:S04]  /*8130*/  LDS R11, [R22+0x2400] ;  /* 0x00240000160b7984 */ /* 0x000ee80000000800 */
[----:B------:R-:W4:Y:S04]  /*8140*/  LDS R12, [R22+0x2a00] ;  /* 0x002a0000160c7984 */ /* 0x000f280000000800 */
[----:B------:R-:W4:Y:S04]  /*8150*/  LDS R13, [R22+0x3000] ;  /* 0x00300000160d7984 */ /* 0x000f280000000800 */
[----:B------:R-:W4:Y:S04]  /*8160*/  LDS R14, [R22+0x3600] ;  /* 0x00360000160e7984 */ /* 0x000f280000000800 */
[----:B------:R-:W4:Y:S01]  /*8170*/  LDS R15, [R22+0x3c00] ;  /* 0x003c0000160f7984 */ /* 0x000f220000000800 */
[----:B-----5:R-:W-:-:S03]  /*8180*/  SHF.R.U32.HI R0, RZ, UR5, R0 ;  /* 0x00000005ff007c19 */ /* 0x020fc60008011600 */
[----:B------:R-:W5:Y:S01]  /*8190*/  LDS R16, [R22+0x4200] ;  /* 0x0042000016107984 */ /* 0x000f620000000800 */
[----:B0-----:R-:W-:-:S03]  /*81a0*/  SHF.R.U32.HI R6, RZ, UR5, R6 ;  /* 0x00000005ff067c19 */ /* 0x001fc60008011606 */
[----:B------:R-:W0:Y:S01]  /*81b0*/  LDS R17, [R22+0x4800] ;  /* 0x0048000016117984 */ /* 0x000e220000000800 */
[----:B-1----:R-:W-:-:S03]  /*81c0*/  SHF.R.U32.HI R7, RZ, UR5, R7 ;  /* 0x00000005ff077c19 */ /* 0x002fc60008011607 */
[----:B------:R-:W1:Y:S01]  /*81d0*/  LDS R18, [R22+0x4e00] ;  /* 0x004e000016127984 */ /* 0x000e620000000800 */
[----:B------:R-:W-:-:S03]  /*81e0*/  SHF.R.U32.HI R8, RZ, UR5, R8 ;  /* 0x00000005ff087c19 */ /* 0x000fc60008011608 */
[----:B------:R-:W1:Y:S01]  /*81f0*/  LDS R19, [R22+0x5400] ;  /* 0x0054000016137984 */ /* 0x000e620000000800 */
[----:B------:R-:W-:-:S03]  /*8200*/  SHF.R.U32.HI R9, RZ, UR5, R9 ;  /* 0x00000005ff097c19 */ /* 0x000fc60008011609 */
[----:B------:R-:W1:Y:S01]  /*8210*/  LDS R20, [R22+0x5a00] ;  /* 0x005a000016147984 */ /* 0x000e620000000800 */
[----:B--2---:R-:W-:-:S03]  /*8220*/  SHF.R.U32.HI R10, RZ, UR5, R10 ;  /* 0x00000005ff0a7c19 */ /* 0x004fc6000801160a */
[----:B------:R-:W2:Y:S01]  /*8230*/  LDS R21, [R22+0x6000] ;  /* 0x0060000016157984 */ /* 0x000ea20000000800 */
[----:B---3--:R-:W-:Y:S02]  /*8240*/  SHF.R.U32.HI R11, RZ, UR5, R11 ;  /* 0x00000005ff0b7c19 */ /* 0x008fe4000801160b */
[----:B----4-:R-:W-:Y:S02]  /*8250*/  SHF.R.U32.HI R12, RZ, UR5, R12 ;  /* 0x00000005ff0c7c19 */ /* 0x010fe4000801160c */
[----:B------:R-:W-:Y:S02]  /*8260*/  SHF.R.U32.HI R13, RZ, UR5, R13 ;  /* 0x00000005ff0d7c19 */ /* 0x000fe4000801160d */
[----:B------:R-:W-:Y:S02]  /*8270*/  SHF.R.U32.HI R43, RZ, UR5, R14 ;  /* 0x00000005ff2b7c19 */ /* 0x000fe4000801160e */
[----:B------:R-:W-:Y:S02]  /*8280*/  LOP3.LUT R14, R12, UR4, RZ, 0x30, !PT ;  /* 0x000000040c0e7c12 */ /* 0x000fe4000f8e30ff */
[----:B------:R-:W-:-:S02]  /*8290*/  SHF.R.U32.HI R44, RZ, UR5, R15 ;  /* 0x00000005ff2c7c19 */ /* 0x000fc4000801160f */
[----:B------:R-:W-:Y:S02]  /*82a0*/  LOP3.LUT R15, R11, UR4, RZ, 0x30, !PT ;  /* 0x000000040b0f7c12 */ /* 0x000fe4000f8e30ff */
[----:B-----5:R-:W-:Y:S02]  /*82b0*/  SHF.R.U32.HI R45, RZ, UR5, R16 ;  /* 0x00000005ff2d7c19 */ /* 0x020fe40008011610 */
[----:B------:R-:W-:Y:S02]  /*82c0*/  LOP3.LUT R16, R10, UR4, RZ, 0x30, !PT ;  /* 0x000000040a107c12 */ /* 0x000fe4000f8e30ff */
[----:B0-----:R-:W-:Y:S02]  /*82d0*/  SHF.R.U32.HI R46, RZ, UR5, R17 ;  /* 0x00000005ff2e7c19 */ /* 0x001fe40008011611 */
[----:B------:R-:W-:Y:S02]  /*82e0*/  LOP3.LUT R17, R9, UR4, RZ, 0x30, !PT ;  /* 0x0000000409117c12 */ /* 0x000fe4000f8e30ff */
[----:B-1----:R-:W-:-:S02]  /*82f0*/  SHF.R.U32.HI R47, RZ, UR5, R18 ;  /* 0x00000005ff2f7c19 */ /* 0x002fc40008011612 */
[----:B------:R-:W-:Y:S02]  /*8300*/  LOP3.LUT R18, R8, UR4, RZ, 0x30, !PT ;  /* 0x0000000408127c12 */ /* 0x000fe4000f8e30ff */
[----:B------:R-:W-:Y:S02]  /*8310*/  SHF.R.U32.HI R48, RZ, UR5, R19 ;  /* 0x00000005ff307c19 */ /* 0x000fe40008011613 */
[----:B------:R-:W-:Y:S02]  /*8320*/  LOP3.LUT R19, R7, UR4, RZ, 0x30, !PT ;  /* 0x0000000407137c12 */ /* 0x000fe4000f8e30ff */
[----:B------:R-:W-:Y:S02]  /*8330*/  SHF.R.U32.HI R49, RZ, UR5, R20 ;  /* 0x00000005ff317c19 */ /* 0x000fe40008011614 */
[----:B------:R-:W-:Y:S02]  /*8340*/  LOP3.LUT R20, R6, UR4, RZ, 0x30, !PT ;  /* 0x0000000406147c12 */ /* 0x000fe4000f8e30ff */
[----:B--2---:R-:W-:-:S02]  /*8350*/  SHF.R.U32.HI R50, RZ, UR5, R21 ;  /* 0x00000005ff327c19 */ /* 0x004fc40008011615 */
[----:B------:R-:W-:Y:S02]  /*8360*/  LOP3.LUT R21, R0, UR4, RZ, 0x30, !PT ;  /* 0x0000000400157c12 */ /* 0x000fe4000f8e30ff */
[----:B------:R-:W-:Y:S02]  /*8370*/  LOP3.LUT R13, R13, UR4, RZ, 0x30, !PT ;  /* 0x000000040d0d7c12 */ /* 0x000fe4000f8e30ff */
[----:B------:R-:W-:Y:S02]  /*8380*/  LOP3.LUT R12, R43, UR4, RZ, 0x30, !PT ;  /* 0x000000042b0c7c12 */ /* 0x000fe4000f8e30ff */
[----:B------:R-:W-:Y:S02]  /*8390*/  LOP3.LUT R11, R44, UR4, RZ, 0x30, !PT ;  /* 0x000000042c0b7c12 */ /* 0x000fe4000f8e30ff */
[----:B------:R-:W-:Y:S02]  /*83a0*/  LOP3.LUT R10, R45, UR4, RZ, 0x30, !PT ;  /* 0x000000042d0a7c12 */ /* 0x000fe4000f8e30ff */
[----:B------:R-:W-:-:S02]  /*83b0*/  LOP3.LUT R9, R46, UR4, RZ, 0x30, !PT ;  /* 0x000000042e097c12 */ /* 0x000fc4000f8e30ff */
[----:B------:R-:W-:Y:S02]  /*83c0*/  LOP3.LUT R8, R47, UR4, RZ, 0x30, !PT ;  /* 0x000000042f087c12 */ /* 0x000fe4000f8e30ff */
[----:B------:R-:W-:Y:S02]  /*83d0*/  LOP3.LUT R7, R48, UR4, RZ, 0x30, !PT ;  /* 0x0000000430077c12 */ /* 0x000fe4000f8e30ff */
[----:B------:R-:W-:Y:S02]  /*83e0*/  LOP3.LUT R6, R49, UR4, RZ, 0x30, !PT ;  /* 0x0000000431067c12 */ /* 0x000fe4000f8e30ff */
[----:B------:R-:W-:Y:S01]  /*83f0*/  LOP3.LUT R0, R50, UR4, RZ, 0x30, !PT ;  /* 0x0000000432007c12 */ /* 0x000fe2000f8e30ff */
[----:B------:R-:W-:Y:S06]  /*8400*/  @P0 BRA `(.L_x_112) ;  /* 0x0000000000640947 */ /* 0x000fec0003800000 */
[----:B------:R-:W0:Y:S01]  /*8410*/  LDCU.64 UR4, c[0x0][0x3b8] ;  /* 0x00007700ff0477ac */ /* 0x000e220008000a00 */
[----:B------:R-:W-:Y:S01]  /*8420*/  IMAD R5, R42, 0x1980, RZ ;  /* 0x000019802a057824 */ /* 0x000fe200078e02ff */
[----:B------:R-:W-:-:S04]  /*8430*/  LOP3.LUT R2, R41, 0x1f, R3, 0xf8, !PT ;  /* 0x0000001f29027812 */ /* 0x000fc800078ef803 */
[----:B------:R-:W-:-:S04]  /*8440*/  IADD3 R3, P1, PT, R5, R2, RZ ;  /* 0x0000000205037210 */ /* 0x000fc80007f3e0ff */
[----:B------:R-:W-:Y:S02]  /*8450*/  LEA.HI.X.SX32 R4, R5, RZ, 0x1, P1 ;  /* 0x000000ff05047211 */ /* 0x000fe400008f0eff */
[----:B0-----:R-:W-:-:S04]  /*8460*/  LEA R2, P1, R3, UR4, 0x2 ;  /* 0x0000000403027c11 */ /* 0x001fc8000f8210ff */
        /* <DEDUP_REMOVED lines=19> */
.L_x_112:
[----:B------:R-:W-:Y:S01]  /*85a0*/  IMAD.IADD R60, R23, 0x1, -R54 ;  /* 0x00000001173c7824 */ /* 0x000fe200078e0a36 */
[----:B------:R-:W0:Y:S01]  /*85b0*/  LDCU.64 UR4, c[0x0][0x3b8] ;  /* 0x00007700ff0477ac */ /* 0x000e220008000a00 */
[----:B------:R-:W-:-:S03]  /*85c0*/  VIADD R3, R57, 0x20 ;  /* 0x0000002039037836 */ /* 0x000fc60000000000 */
[-C--:B------:R-:W-:Y:S02]  /*85d0*/  ISETP.GE.AND P2, PT, R57, R60.reuse, PT ;  /* 0x0000003c3900720c */ /* 0x080fe40003f46270 */
[----:B------:R-:W-:Y:S01]  /*85e0*/  ISETP.GE.AND P1, PT, R3, R60, PT ;  /* 0x0000003c0300720c */ /* 0x000fe20003f26270 */
[----:B------:R-:W-:-:S05]  /*85f0*/  VIADD R3, R57, 0x40 ;  /* 0x0000004039037836 */ /* 0x000fca0000000000 */
[----:B------:R-:W-:Y:S01]  /*8600*/  ISETP.GE.AND P5, PT, R3, R60, PT ;  /* 0x0000003c0300720c */ /* 0x000fe20003fa6270 */
[----:B------:R-:W-:-:S05]  /*8610*/  VIADD R3, R57, 0x60 ;  /* 0x0000006039037836 */ /* 0x000fca0000000000 */
[----:B------:R-:W-:Y:S01]  /*8620*/  ISETP.GE.AND P4, PT, R3, R60, PT ;  /* 0x0000003c0300720c */ /* 0x000fe20003f86270 */
[----:B------:R-:W-:Y:S01]  /*8630*/  VIADD R3, R57, 0x80 ;  /* 0x0000008039037836 */ /* 0x000fe20000000000 */
[----:B0-----:R-:W-:Y:S01]  /*8640*/  IADD3 R2, P6, PT, R5, UR4, RZ ;  /* 0x0000000405027c10 */ /* 0x001fe2000ffde0ff */
[----:B------:R-:W-:-:S03]  /*8650*/  VIADD R5, R57, 0xa0 ;  /* 0x000000a039057836 */ /* 0x000fc60000000000 */
[-C--:B------:R-:W-:Y:S02]  /*8660*/  ISETP.GE.AND P3, PT, R3, R60.reuse, PT ;  /* 0x0000003c0300720c */ /* 0x080fe40003f66270 */
[----:B------:R-:W-:Y:S02]  /*8670*/  IADD3.X R3, PT, PT, R4, UR5, RZ, P6, !PT ;  /* 0x0000000504037c10 */ /* 0x000fe4000b7fe4ff */
[-C--:B------:R-:W-:Y:S01]  /*8680*/  ISETP.GE.AND P6, PT, R5, R60.reuse, PT ;  /* 0x0000003c0500720c */ /* 0x080fe20003fc6270 */
[----:B------:R-:W-:Y:S02]  /*8690*/  VIADD R5, R57, 0xc0 ;  /* 0x000000c039057836 */ /* 0x000fe40000000000 */
[----:B------:R-:W5:Y:S03]  /*86a0*/  @!P2 LDG.E R41, desc[UR6][R2.64] ;  /* 0x000000060229a981 */ /* 0x000f66000c1e1900 */
[-C--:B------:R-:W-:Y:S01]  /*86b0*/  ISETP.GE.AND P2, PT, R5, R60.reuse, PT ;  /* 0x0000003c0500720c */ /* 0x080fe20003f46270 */
[----:B------:R-:W-:Y:S01]  /*86c0*/  VIADD R5, R57, 0xe0 ;  /* 0x000000e039057836 */ /* 0x000fe20000000000 */
[----:B------:R-:W5:Y:S04]  /*86d0*/  @!P1 LDG.E R44, desc[UR6][R2.64+0x80] ;  /* 0x00008006022c9981 */ /* 0x000f68000c1e1900 */
[----:B------:R-:W-:Y:S01]  /*86e0*/  ISETP.GE.AND P1, PT, R5, R60, PT ;  /* 0x0000003c0500720c */ /* 0x000fe20003f26270 */
[----:B------:R-:W-:Y:S01]  /*86f0*/  VIADD R59, R57, 0x100 ;  /* 0x00000100393b7836 */ /* 0x000fe20000000000 */
[----:B------:R-:W5:Y:S04]  /*8700*/  @!P5 LDG.E R43, desc[UR6][R2.64+0x100] ;  /* 0x00010006022bd981 */ /* 0x000f68000c1e1900 */
[----:B------:R-:W5:Y:S04]  /*8710*/  @!P4 LDG.E R46, desc[UR6][R2.64+0x180] ;  /* 0x00018006022ec981 */ /* 0x000f68000c1e1900 */
[----:B------:R-:W5:Y:S03]  /*8720*/  @!P2 LDG.E R47, desc[UR6][R2.64+0x300] ;  /* 0x00030006022fa981 */ /* 0x000f66000c1e1900 */
[C---:B------:R-:W-:Y:S01]  /*8730*/  @!P1 IADD3 R5, P2, PT, R54.reuse, R57, RZ ;  /* 0x0000003936059210 */ /* 0x040fe20007f5e0ff */
[----:B------:R-:W5:Y:S03]  /*8740*/  @!P3 LDG.E R45, desc[UR6][R2.64+0x200] ;  /* 0x00020006022db981 */ /* 0x000f66000c1e1900 */
[----:B------:R-:W-:Y:S01]  /*8750*/  @!P1 LEA.HI.X.SX32 R62, R54, RZ, 0x1, P2 ;  /* 0x000000ff363e9211 */ /* 0x000fe200010f0eff */
[----:B------:R0:W5:Y:S01]  /*8760*/  @!P6 LDG.E R48, desc[UR6][R2.64+0x280] ;  /* 0x000280060230e981 */ /* 0x000162000c1e1900 */
[----:B------:R-:W-:-:S04]  /*8770*/  @!P1 LEA R4, P2, R5, UR4, 0x2 ;  /* 0x0000000405049c11 */ /* 0x000fc8000f8410ff */
[----:B------:R-:W-:-:S05]  /*8780*/  @!P1 LEA.HI.X R5, R5, UR5, R62, 0x2, P2 ;  /* 0x0000000505059c11 */ /* 0x000fca00090f143e */
[----:B------:R1:W5:Y:S01]  /*8790*/  @!P1 LDG.E R50, desc[UR6][R4.64+0x380] ;  /* 0x0003800604329981 */ /* 0x000362000c1e1900 */
[----:B------:R-:W-:-:S13]  /*87a0*/  ISETP.GE.AND P1, PT, R59, R60, PT ;  /* 0x0000003c3b00720c */ /* 0x000fda0003f26270 */
[----:B------:R-:W-:-:S04]  /*87b0*/  @!P1 IADD3 R59, P2, PT, R54, R57, RZ ;  /* 0x00000039363b9210 */ /* 0x000fc80007f5e0ff */
[----:B------:R-:W-:Y:S02]  /*87c0*/  @!P1 LEA.HI.X.SX32 R62, R54, RZ, 0x1, P2 ;  /* 0x000000ff363e9211 */ /* 0x000fe400010f0eff */
[----:B0-----:R-:W-:-:S04]  /*87d0*/  @!P1 LEA R2, P2, R59, UR4, 0x2 ;  /* 0x000000043b029c11 */ /* 0x001fc8000f8410ff */
[----:B------:R-:W-:Y:S01]  /*87e0*/  @!P1 LEA.HI.X R3, R59, UR5, R62, 0x2, P2 ;  /* 0x000000053b039c11 */ /* 0x000fe200090f143e */
[----:B------:R-:W-:-:S04]  /*87f0*/  VIADD R59, R57, 0x120 ;  /* 0x00000120393b7836 */ /* 0x000fc80000000000 */
[----:B------:R0:W5:Y:S01]  /*8800*/  @!P1 LDG.E R49, desc[UR6][R2.64+0x400] ;  /* 0x0004000602319981 */ /* 0x000162000c1e1900 */
[----:B------:R-:W-:-:S13]  /*8810*/  ISETP.GE.AND P1, PT, R59, R60, PT ;  /* 0x0000003c3b00720c */ /* 0x000fda0003f26270 */
[----:B------:R-:W-:-:S04]  /*8820*/  @!P1 IADD3 R59, P2, PT, R54, R57, RZ ;  /* 0x00000039363b9210 */ /* 0x000fc80007f5e0ff */
[----:B------:R-:W-:Y:S02]  /*8830*/  @!P1 LEA.HI.X.SX32 R62, R54, RZ, 0x1, P2 ;  /* 0x000000ff363e9211 */ /* 0x000fe400010f0eff */
[----:B-1----:R-:W-:-:S04]  /*8840*/  @!P1 LEA R4, P2, R59, UR4, 0x2 ;  /* 0x000000043b049c11 */ /* 0x002fc8000f8410ff */
[----:B------:R-:W-:Y:S01]  /*8850*/  @!P1 LEA.HI.X R5, R59, UR5, R62, 0x2, P2 ;  /* 0x000000053b059c11 */ /* 0x000fe200090f143e */
[----:B------:R-:W-:-:S04]  /*8860*/  VIADD R59, R57, 0x140 ;  /* 0x00000140393b7836 */ /* 0x000fc80000000000 */
        /* <DEDUP_REMOVED lines=9> */
[----:B------:R-:W-:-:S05]  /*8900*/  @!P1 IMAD R62, R42, 0x1980, RZ ;  /* 0x000019802a3e9824 */ /* 0x000fca00078e02ff */
[----:B-1----:R-:W-:-:S04]  /*8910*/  @!P1 IADD3 R5, P2, PT, R62, R57, RZ ;  /* 0x000000393e059210 */ /* 0x002fc80007f5e0ff */
[----:B------:R-:W-:Y:S02]  /*8920*/  @!P1 LEA.HI.X.SX32 R62, R62, RZ, 0x1, P2 ;  /* 0x000000ff3e3e9211 */ /* 0x000fe400010f0eff */
[----:B------:R-:W-:Y:S01]  /*8930*/  @!P1 LEA R4, P2, R5, UR4, 0x2 ;  /* 0x0000000405049c11 */ /* 0x000fe2000f8410ff */
[----:B------:R-:W-:-:S03]  /*8940*/  VIADD R59, R57, 0x180 ;  /* 0x00000180393b7836 */ /* 0x000fc60000000000 */
[----:B------:R-:W-:-:S05]  /*8950*/  @!P1 LEA.HI.X R5, R5, UR5, R62, 0x2, P2 ;  /* 0x0000000505059c11 */ /* 0x000fca00090f143e */
[----:B------:R1:W5:Y:S01]  /*8960*/  @!P1 LDG.E R56, desc[UR6][R4.64+0x580] ;  /* 0x0005800604389981 */ /* 0x000362000c1e1900 */
[----:B------:R-:W-:-:S13]  /*8970*/  ISETP.GE.AND P1, PT, R59, R60, PT ;  /* 0x0000003c3b00720c */ /* 0x000fda0003f26270 */
[----:B0-----:R-:W-:-:S05]  /*8980*/  @!P1 IMAD R2, R42, 0x1980, RZ ;  /* 0x000019802a029824 */ /* 0x001fca00078e02ff */
[----:B------:R-:W-:-:S04]  /*8990*/  @!P1 IADD3 R3, P2, PT, R2, R57, RZ ;  /* 0x0000003902039210 */ /* 0x000fc80007f5e0ff */
[----:B------:R-:W-:Y:S02]  /*89a0*/  @!P1 LEA.HI.X.SX32 R62, R2, RZ, 0x1, P2 ;  /* 0x000000ff023e9211 */ /* 0x000fe400010f0eff */
[----:B------:R-:W-:Y:S01]  /*89b0*/  @!P1 LEA R2, P2, R3, UR4, 0x2 ;  /* 0x0000000403029c11 */ /* 0x000fe2000f8410ff */
[----:B------:R-:W-:-:S03]  /*89c0*/  VIADD R59, R57, 0x1a0 ;  /* 0x000001a0393b7836 */ /* 0x000fc60000000000 */
[----:B------:R-:W-:-:S05]  /*89d0*/  @!P1 LEA.HI.X R3, R3, UR5, R62, 0x2, P2 ;  /* 0x0000000503039c11 */ /* 0x000fca00090f143e */
[----:B------:R0:W5:Y:S01]  /*89e0*/  @!P1 LDG.E R53, desc[UR6][R2.64+0x600] ;  /* 0x0006000602359981 */ /* 0x000162000c1e1900 */
[----:B------:R-:W-:-:S13]  /*89f0*/  ISETP.GE.AND P1, PT, R59, R60, PT ;  /* 0x0000003c3b00720c */ /* 0x000fda0003f26270 */
[----:B-1----:R-:W-:-:S05]  /*8a00*/  @!P1 IMAD R4, R42, 0x1980, RZ ;  /* 0x000019802a049824 */ /* 0x002fca00078e02ff */
[----:B------:R-:W-:-:S04]  /*8a10*/  @!P1 IADD3 R5, P2, PT, R4, R57, RZ ;  /* 0x0000003904059210 */ /* 0x000fc80007f5e0ff */
[----:B------:R-:W-:Y:S02]  /*8a20*/  @!P1 LEA.HI.X.SX32 R62, R4, RZ, 0x1, P2 ;  /* 0x000000ff043e9211 */ /* 0x000fe400010f0eff */
[----:B------:R-:W-:Y:S01]  /*8a30*/  @!P1 LEA R4, P2, R5, UR4, 0x2 ;  /* 0x0000000405049c11 */ /* 0x000fe2000f8410ff */
[----:B------:R-:W-:-:S03]  /*8a40*/  VIADD R59, R57, 0x1c0 ;  /* 0x000001c0393b7836 */ /* 0x000fc60000000000 */
[----:B------:R-:W-:-:S05]  /*8a50*/  @!P1 LEA.HI.X R5, R5, UR5, R62, 0x2, P2 ;  /* 0x0000000505059c11 */ /* 0x000fca00090f143e */
[----:B------:R1:W5:Y:S01]  /*8a60*/  @!P1 LDG.E R54, desc[UR6][R4.64+0x680] ;  /* 0x0006800604369981 */ /* 0x000362000c1e1900 */
[----:B------:R-:W-:Y:S01]  /*8a70*/  ISETP.GE.AND P1, PT, R59, R60, PT ;  /* 0x0000003c3b00720c */ /* 0x000fe20003f26270 */
[----:B------:R-:W-:-:S05]  /*8a80*/  VIADD R59, R57, 0x200 ;  /* 0x00000200393b7836 */ /* 0x000fca0000000000 */
[----:B------:R-:W-:-:S07]  /*8a90*/  ISETP.GE.AND P3, PT, R59, R60, PT ;  /* 0x0000003c3b00720c */ /* 0x000fce0003f66270 */
[----:B0-----:R-:W-:-:S05]  /*8aa0*/  @!P1 IMAD R2, R42, 0x1980, RZ ;  /* 0x000019802a029824 */ /* 0x001fca00078e02ff */
[C---:B------:R-:W-:Y:S01]  /*8ab0*/  @!P1 IADD3 R3, P2, PT, R2.reuse, R57, RZ ;  /* 0x0000003902039210 */ /* 0x040fe20007f5e0ff */
[----:B------:R-:W0:Y:S03]  /*8ac0*/  @!P3 S2R R59, SR_TID.X ;  /* 0x00000000003bb919 */ /* 0x000e260000002100 */
[----:B------:R-:W-:Y:S02]  /*8ad0*/  @!P1 LEA.HI.X.SX32 R62, R2, RZ, 0x1, P2 ;  /* 0x000000ff023e9211 */ /* 0x000fe400010f0eff */
[----:B------:R-:W-:Y:S01]  /*8ae0*/  @!P1 LEA R2, P2, R3, UR4, 0x2 ;  /* 0x0000000403029c11 */ /* 0x000fe2000f8410ff */
[----:B-1----:R-:W-:-:S03]  /*8af0*/  VIADD R5, R57, 0x1e0 ;  /* 0x000001e039057836 */ /* 0x002fc60000000000 */
[----:B------:R-:W-:-:S05]  /*8b00*/  @!P1 LEA.HI.X R3, R3, UR5, R62, 0x2, P2 ;  /* 0x0000000503039c11 */ /* 0x000fca00090f143e */
[----:B------:R0:W5:Y:S01]  /*8b10*/  @!P1 LDG.E R51, desc[UR6][R2.64+0x700] ;  /* 0x0007000602339981 */ /* 0x000162000c1e1900 */
[----:B------:R-:W-:-:S13]  /*8b20*/  ISETP.GE.AND P1, PT, R5, R60, PT ;  /* 0x0000003c0500720c */ /* 0x000fda0003f26270 */
[----:B------:R-:W-:-:S05]  /*8b30*/  @!P1 IMAD R4, R42, 0x1980, RZ ;  /* 0x000019802a049824 */ /* 0x000fca00078e02ff */
[C---:B------:R-:W-:Y:S02]  /*8b40*/  @!P1 IADD3 R5, P2, PT, R4.reuse, R57, RZ ;  /* 0x0000003904059210 */ /* 0x040fe40007f5e0ff */
[----:B0-----:R-:W-:Y:S02]  /*8b50*/  @!P3 LOP3.LUT R2, R59, 0x3e0, RZ, 0xc0, !PT ;  /* 0x000003e03b02b812 */ /* 0x001fe400078ec0ff */
[----:B------:R-:W-:Y:S02]  /*8b60*/  @!P1 LEA.HI.X.SX32 R60, R4, RZ, 0x1, P2 ;  /* 0x000000ff043c9211 */ /* 0x000fe400010f0eff */
[----:B------:R-:W-:Y:S02]  /*8b70*/  @!P1 LEA R4, P2, R5, UR4, 0x2 ;  /* 0x0000000405049c11 */ /* 0x000fe4000f8410ff */
[----:B------:R-:W-:Y:S01]  /*8b80*/  @!P3 LOP3.LUT R59, R59, 0x1f, RZ, 0xc0, !PT ;  /* 0x0000001f3b3bb812 */ /* 0x000fe200078ec0ff */
[----:B------:R-:W-:Y:S01]  /*8b90*/  @!P3 IMAD R3, R42, 0x1980, RZ ;  /* 0x000019802a03b824 */ /* 0x000fe200078e02ff */
[----:B------:R-:W-:-:S03]  /*8ba0*/  @!P1 LEA.HI.X R5, R5, UR5, R60, 0x2, P2 ;  /* 0x0000000505059c11 */ /* 0x000fc600090f143c */
[----:B------:R-:W-:Y:S02]  /*8bb0*/  @!P3 IMAD R2, R2, 0x11, R59 ;  /* 0x000000110202b824 */ /* 0x000fe400078e023b */
[----:B------:R1:W5:Y:S03]  /*8bc0*/  @!P1 LDG.E R58, desc[UR6][R4.64+0x780] ;  /* 0x00078006043a9981 */ /* 0x000366000c1e1900 */
[----:B------:R-:W-:-:S04]  /*8bd0*/  @!P3 IADD3 R59, P1, PT, R3, R2, RZ ;  /* 0x00000002033bb210 */ /* 0x000fc80007f3e0ff */
[----:B------:R-:W-:Y:S02]  /*8be0*/  @!P3 LEA.HI.X.SX32 R60, R3, RZ, 0x1, P1 ;  /* 0x000000ff033cb211 */ /* 0x000fe400008f0eff */
[----:B------:R-:W-:-:S04]  /*8bf0*/  @!P3 LEA R2, P1, R59, UR4, 0x2 ;  /* 0x000000043b02bc11 */ /* 0x000fc8000f8210ff */
[----:B------:R-:W-:-:S05]  /*8c00*/  @!P3 LEA.HI.X R3, R59, UR5, R60, 0x2, P1 ;  /* 0x000000053b03bc11 */ /* 0x000fca00088f143c */
[----:B------:R1:W5:Y:S04]  /*8c10*/  @!P3 LDG.E R57, desc[UR6][R2.64+0x800] ;  /* 0x000800060239b981 */ /* 0x000368000c1e1900 */
.L_x_113:
[----:B------:R-:W-:Y:S08]  /*8c20*/  BAR.SYNC.DEFER_BLOCKING 0x0 ;  /* 0x0000000000007b1d */ /* 0x000ff00000010000 */
[----:B------:R-:W2:Y:S01]  /*8c30*/  S2UR UR5, SR_CgaCtaId ;  /* 0x00000000000579c3 */ /* 0x000ea20000008800 */
[----:B------:R-:W-:Y:S01]  /*8c40*/  UMOV UR4, 0x400 ;  /* 0x0000040000047882 */ /* 0x000fe20000000000 */
[----:B01----:R-:W0:Y:S01]  /*8c50*/  S2R R2, SR_TID.X ;  /* 0x0000000000027919 */ /* 0x003e220000002100 */
[----:B-----5:R1:W-:Y:S04]  /*8c60*/  STS [R40+-0x4], R41 ;  /* 0xfffffc2928007388 */ /* 0x0203e80000000800 */
[----:B------:R1:W-:Y:S01]  /*8c70*/  STS [R39+-0x4], R44 ;  /* 0xfffffc2c27007388 */ /* 0x0003e20000000800 */
[----:B--2---:R-:W-:-:S03]  /*8c80*/  ULEA UR4, UR5, UR4, 0x18 ;  /* 0x0000000405047291 */ /* 0x004fc6000f8ec0ff */
[----:B------:R1:W-:Y:S04]  /*8c90*/  STS [R38+-0x4], R43 ;  /* 0xfffffc2b26007388 */ /* 0x0003e80000000800 */
        /* <DEDUP_REMOVED lines=13> */
[----:B------:R1:W-:Y:S01]  /*8d70*/  STS [R24+-0x4], R57 ;  /* 0xfffffc3918007388 */ /* 0x0003e20000000800 */
[----:B------:R-:W-:Y:S06]  /*8d80*/  BAR.SYNC.DEFER_BLOCKING 0x0 ;  /* 0x0000000000007b1d */ /* 0x000fec0000010000 */
[----:B0-----:R-:W-:Y:S05]  /*8d90*/  @P0 BRA `(.L_x_114) ;  /* 0x00000008006c0947 */ /* 0x001fea0003800000 */
[----:B------:R-:W-:Y:S01]  /*8da0*/  LEA R21, R21, UR4, 0x3 ;  /* 0x0000000415157c11 */ /* 0x000fe2000f8e18ff */
[----:B------:R-:W-:Y:S01]  /*8db0*/  LDS R3, [R22] ;  /* 0x0000000016037984 */ /* 0x000fe20000000800 */
[----:B------:R-:W0:Y:S01]  /*8dc0*/  LDCU.64 UR8, c[0x0][0x3b0] ;  /* 0x00007600ff0877ac */ /* 0x000e220008000a00 */
[----:B-1----:R-:W-:Y:S02]  /*8dd0*/  LEA R26, R20, UR4, 0x3 ;  /* 0x00000004141a7c11 */ /* 0x002fe4000f8e18ff */
[----:B------:R-:W1:Y:S01]  /*8de0*/  LDS.64 R4, [R21+0x6600] ;  /* 0x0066000015047984 */ /* 0x000e620000000a00 */
[----:B------:R-:W-:Y:S02]  /*8df0*/  LEA R19, R19, UR4, 0x3 ;  /* 0x0000000413137c11 */ /* 0x000fe4000f8e18ff */
[----:B------:R-:W-:Y:S02]  /*8e00*/  LEA R17, R17, UR4, 0x3 ;  /* 0x0000000411117c11 */ /* 0x000fe4000f8e18ff */
[----:B------:R-:W-:-:S02]  /*8e10*/  LEA R15, R15, UR4, 0x3 ;  /* 0x000000040f0f7c11 */ /* 0x000fc4000f8e18ff */
[----:B------:R-:W-:Y:S02]  /*8e20*/  LEA R13, R13, UR4, 0x3 ;  /* 0x000000040d0d7c11 */ /* 0x000fe4000f8e18ff */
[----:B------:R-:W-:Y:S02]  /*8e30*/  LEA R11, R11, UR4, 0x3 ;  /* 0x000000040b0b7c11 */ /* 0x000fe4000f8e18ff */
[----:B------:R-:W-:Y:S02]  /*8e40*/  LEA R9, R9, UR4, 0x3 ;  /* 0x0000000409097c11 */ /* 0x000fe4000f8e18ff */
[----:B------:R-:W-:Y:S02]  /*8e50*/  LEA R7, R7, UR4, 0x3 ;  /* 0x0000000407077c11 */ /* 0x000fe4000f8e18ff */
[----:B-1----:R-:W-:-:S05]  /*8e60*/  IADD3 R4, P0, PT, R4, R2, RZ ;  /* 0x0000000204047210 */ /* 0x002fca0007f1e0ff */
[----:B------:R-:W-:Y:S01]  /*8e70*/  IMAD.X R5, RZ, RZ, R5, P0 ;  /* 0x000000ffff057224 */ /* 0x000fe200000e0605 */
[----:B0-----:R-:W-:-:S04]  /*8e80*/  LEA R24, P0, R4, UR8, 0x2 ;  /* 0x0000000804187c11 */ /* 0x001fc8000f8010ff */
[----:B------:R-:W-:-:S05]  /*8e90*/  LEA.HI.X R25, R4, UR9, R5, 0x2, P0 ;  /* 0x0000000904197c11 */ /* 0x000fca00080f1405 */
[----:B------:R-:W-:Y:S01]  /*8ea0*/  STG.E desc[UR6][R24.64], R3 ;  /* 0x0000000318007986 */ /* 0x000fe2000c101906 */
[----:B------:R-:W-:-:S03]  /*8eb0*/  NOP ;  /* 0x0000000000007918 */ /* 0x000fc60000000000 */
[----:B------:R0:W1:Y:S04]  /*8ec0*/  LDS.64 R4, [R26+0x6600] ;  /* 0x006600001a047984 */ /* 0x0000680000000a00 */
[----:B------:R-:W2:Y:S01]  /*8ed0*/  LDS R23, [R22+0x600] ;  /* 0x0006000016177984 */ /* 0x000ea20000000800 */
[----:B0-----:R-:W-:Y:S02]  /*8ee0*/  LEA R26, R18, UR4, 0x3 ;  /* 0x00000004121a7c11 */ /* 0x001fe4000f8e18ff */
[----:B-1----:R-:W-:-:S05]  /*8ef0*/  IADD3 R4, P0, PT, R4, R2, RZ ;  /* 0x0000000204047210 */ /* 0x002fca0007f1e0ff */
[----:B------:R-:W-:Y:S01]  /*8f00*/  IMAD.X R5, RZ, RZ, R5, P0 ;  /* 0x000000ffff057224 */ /* 0x000fe200000e0605 */
[----:B------:R-:W-:-:S04]  /*8f10*/  LEA R20, P0, R4, UR8, 0x2 ;  /* 0x0000000804147c11 */ /* 0x000fc8000f8010ff */
[----:B------:R-:W-:-:S05]  /*8f20*/  LEA.HI.X R21, R4, UR9, R5, 0x2, P0 ;  /* 0x0000000904157c11 */ /* 0x000fca00080f1405 */
[----:B--2---:R-:W-:Y:S01]  /*8f30*/  STG.E desc[UR6][R20.64+0x600], R23 ;  /* 0x0006001714007986 */ /* 0x004fe2000c101906 */
[----:B------:R-:W-:-:S03]  /*8f40*/  NOP ;  /* 0x0000000000007918 */ /* 0x000fc60000000000 */
[----:B------:R-:W0:Y:S04]  /*8f50*/  LDS.64 R4, [R19+0x6600] ;  /* 0x0066000013047984 */ /* 0x000e280000000a00 */
[----:B------:R-:W1:Y:S01]  /*8f60*/  LDS R3, [R22+0xc00] ;  /* 0x000c000016037984 */ /* 0x000e620000000800 */
[----:B0-----:R-:W-:-:S05]  /*8f70*/  IADD3 R4, P0, PT, R4, R2, RZ ;  /* 0x0000000204047210 */ /* 0x001fca0007f1e0ff */
[----:B------:R-:W-:Y:S01]  /*8f80*/  IMAD.X R5, RZ, RZ, R5, P0 ;  /* 0x000000ffff057224 */ /* 0x000fe200000e0605 */
[----:B------:R-:W-:-:S04]  /*8f90*/  LEA R24, P0, R4, UR8, 0x2 ;  /* 0x0000000804187c11 */ /* 0x000fc8000f8010ff */
[----:B------:R-:W-:-:S05]  /*8fa0*/  LEA.HI.X R25, R4, UR9, R5, 0x2, P0 ;  /* 0x0000000904197c11 */ /* 0x000fca00080f1405 */
[----:B-1----:R0:W-:Y:S01]  /*8fb0*/  STG.E desc[UR6][R24.64+0xc00], R3 ;  /* 0x000c000318007986 */ /* 0x0021e2000c101906 */
[----:B------:R-:W-:-:S03]  /*8fc0*/  NOP ;  /* 0x0000000000007918 */ /* 0x000fc60000000000 */
[----:B------:R-:W1:Y:S04]  /*8fd0*/  LDS.64 R4, [R26+0x6600] ;  /* 0x006600001a047984 */ /* 0x000e680000000a00 */
        /* <DEDUP_REMOVED lines=99> */
[----:B-1----:R-:W-:Y:S01]  /*9610*/  STG.E desc[UR6][R10.64+0x5400], R3 ;  /* 0x005400030a007986 */ /* 0x002fe2000c101906 */
[----:B------:R-:W-:-:S03]  /*9620*/  NOP ;  /* 0x0000000000007918 */ /* 0x000fc60000000000 */
[----:B------:R-:W0:Y:S04]  /*9630*/  LDS.64 R4, [R12+0x6600] ;  /* 0x006600000c047984 */ /* 0x000e280000000a00 */
[----:B------:R-:W1:Y:S01]  /*9640*/  LDS R9, [R22+0x5a00] ;  /* 0x005a000016097984 */ /* 0x000e620000000800 */
[----:B0-----:R-:W-:-:S05]  /*9650*/  IADD3 R4, P0, PT, R4, R2, RZ ;  /* 0x0000000204047210 */ /* 0x001fca0007f1e0ff */
[----:B------:R-:W-:Y:S01]  /*9660*/  IMAD.X R5, RZ, RZ, R5, P0 ;  /* 0x000000ffff057224 */ /* 0x000fe200000e0605 */
[----:B------:R-:W-:-:S04]  /*9670*/  LEA R6, P0, R4, UR8, 0x2 ;  /* 0x0000000804067c11 */ /* 0x000fc8000f8010ff */
[----:B------:R-:W-:Y:S02]  /*9680*/  LEA.HI.X R7, R4, UR9, R5, 0x2, P0 ;  /* 0x0000000904077c11 */ /* 0x000fe400080f1405 */
[----:B------:R-:W-:-:S03]  /*9690*/  LEA R4, R0, UR4, 0x3 ;  /* 0x0000000400047c11 */ /* 0x000fc6000f8e18ff */
[----:B-1----:R-:W-:Y:S01]  /*96a0*/  STG.E desc[UR6][R6.64+0x5a00], R9 ;  /* 0x005a000906007986 */ /* 0x002fe2000c101906 */
        /* <DEDUP_REMOVED lines=8> */
[----:B------:R-:W-:Y:S01]  /*9730*/  NOP ;  /* 0x0000000000007918 */ /* 0x000fe20000000000 */
[----:B------:R-:W-:Y:S05]  /*9740*/  EXIT ;  /* 0x000000000000794d */ /* 0x000fea0003800000 */
.L_x_114:
[----:B------:R-:W-:Y:S01]  /*9750*/  LEA R21, R21, UR4, 0x3 ;  /* 0x0000000415157c11 */ /* 0x000fe2000f8e18ff */
[----:B------:R-:W-:Y:S01]  /*9760*/  IMAD R23, R42, -0x1980, R23 ;  /* 0xffffe6802a177824 */ /* 0x000fe200078e0217 */
[----:B-1----:R-:W-:Y:S01]  /*9770*/  LEA R26, R20, UR4, 0x3 ;  /* 0x00000004141a7c11 */ /* 0x002fe2000f8e18ff */
[C---:B------:R-:W-:Y:S01]  /*9780*/  VIADD R20, R2.reuse, 0x180 ;  /* 0x0000018002147836 */ /* 0x040fe20000000000 */
[----:B------:R-:W-:Y:S01]  /*9790*/  LEA R19, R19, UR4, 0x3 ;  /* 0x0000000413137c11 */ /* 0x000fe2000f8e18ff */
[----:B------:R-:W0:Y:S01]  /*97a0*/  LDS.64 R4, [R21+0x6600] ;  /* 0x0066000015047984 */ /* 0x000e220000000a00 */
[----:B------:R-:W-:Y:S02]  /*97b0*/  ISETP.GE.AND P1, PT, R2, R23, PT ;  /* 0x000000170200720c */ /* 0x000fe40003f26270 */
[----:B------:R-:W-:Y:S02]  /*97c0*/  LEA R17, R17, UR4, 0x3 ;  /* 0x0000000411117c11 */ /* 0x000fe4000f8e18ff */
[----:B------:R-:W-:-:S02]  /*97d0*/  LEA R15, R15, UR4, 0x3 ;  /* 0x000000040f0f7c11 */ /* 0x000fc4000f8e18ff */
[----:B------:R-:W-:Y:S02]  /*97e0*/  LEA R13, R13, UR4, 0x3 ;  /* 0x000000040d0d7c11 */ /* 0x000fe4000f8e18ff */
[----:B------:R-:W-:Y:S02]  /*97f0*/  LEA R11, R11, UR4, 0x3 ;  /* 0x000000040b0b7c11 */ /* 0x000fe4000f8e18ff */
[----:B------:R-:W-:Y:S02]  /*9800*/  LEA R9, R9, UR4, 0x3 ;  /* 0x0000000409097c11 */ /* 0x000fe4000f8e18ff */
[----:B------:R-:W-:Y:S01]  /*9810*/  LEA R7, R7, UR4, 0x3 ;  /* 0x0000000407077c11 */ /* 0x000fe2000f8e18ff */
[----:B------:R-:W1:Y:S01]  /*9820*/  @!P1 LDS R3, [R22] ;  /* 0x0000000016039984 */ /* 0x000e620000000800 */
[----:B------:R-:W2:Y:S01]  /*9830*/  @!P1 LDC.64 R24, c[0x0][0x3b0] ;  /* 0x0000ec00ff189b82 */ /* 0x000ea20000000a00 */
[----:B0-----:R-:W-:-:S05]  /*9840*/  @!P1 IADD3 R4, P0, PT, R4, R2, RZ ;  /* 0x0000000204049210 */ /* 0x001fca0007f1e0ff */
[----:B------:R-:W-:Y:S01]  /*9850*/  @!P1 IMAD.X R5, RZ, RZ, R5, P0 ;  /* 0x000000ffff059224 */ /* 0x000fe200000e0605 */
[----:B--2---:R-:W-:-:S04]  /*9860*/  @!P1 LEA R24, P0, R4, R24, 0x2 ;  /* 0x0000001804189211 */ /* 0x004fc800078010ff */
[----:B------:R-:W-:-:S05]  /*9870*/  @!P1 LEA.HI.X R25, R4, R25, R5, 0x2, P0 ;  /* 0x0000001904199211 */ /* 0x000fca00000f1405 */
[----:B-1----:R0:W-:Y:S01]  /*9880*/  @!P1 STG.E desc[UR6][R24.64], R3 ;  /* 0x0000000318009986 */ /* 0x0021e2000c101906 */
[----:B------:R-:W-:-:S03]  /*9890*/  NOP ;  /* 0x0000000000007918 */ /* 0x000fc60000000000 */
[----:B------:R1:W2:Y:S01]  /*98a0*/  LDS.64 R4, [R26+0x6600] ;  /* 0x006600001a047984 */ /* 0x0002a20000000a00 */
[----:B------:R-:W-:Y:S01]  /*98b0*/  ISETP.GE.AND P1, PT, R20, R23, PT ;  /* 0x000000171400720c */ /* 0x000fe20003f26270 */
[----:B0-----:R-:W-:Y:S01]  /*98c0*/  VIADD R24, R2, 0x300 ;  /* 0x0000030002187836 */ /* 0x001fe20000000000 */
[----:B-1----:R-:W-:Y:S01]  /*98d0*/  LEA R26, R18, UR4, 0x3 ;  /* 0x00000004121a7c11 */ /* 0x002fe2000f8e18ff */
[----:B------:R-:W-:-:S10]  /*98e0*/  VIADD R18, R2, 0x480 ;  /* 0x0000048002127836 */ /* 0x000fd40000000000 */
[----:B------:R-:W0:Y:S01]  /*98f0*/  @!P1 LDS R27, [R22+0x600] ;  /* 0x00060000161b9984 */ /* 0x000e220000000800 */
[----:B------:R-:W1:Y:S01]  /*9900*/  @!P1 LDC.64 R20, c[0x0][0x3b0] ;  /* 0x0000ec00ff149b82 */ /* 0x000e620000000a00 */
[----:B--2---:R-:W-:-:S05]  /*9910*/  @!P1 IADD3 R4, P0, PT, R4, R2, RZ ;  /* 0x0000000204049210 */ /* 0x004fca0007f1e0ff */
[----:B------:R-:W-:Y:S01]  /*9920*/  @!P1 IMAD.X R5, RZ, RZ, R5, P0 ;  /* 0x000000ffff059224 */ /* 0x000fe200000e0605 */
[----:B-1----:R-:W-:-:S04]  /*9930*/  @!P1 LEA R20, P0, R4, R20, 0x2 ;  /* 0x0000001404149211 */ /* 0x002fc800078010ff */
[----:B------:R-:W-:-:S05]  /*9940*/  @!P1 LEA.HI.X R21, R4, R21, R5, 0x2, P0 ;  /* 0x0000001504159211 */ /* 0x000fca00000f1405 */
[----:B0-----:R0:W-:Y:S01]  /*9950*/  @!P1 STG.E desc[UR6][R20.64+0x600], R27 ;  /* 0x0006001b14009986 */ /* 0x0011e2000c101906 */
[----:B------:R-:W-:-:S03]  /*9960*/  NOP ;  /* 0x0000000000007918 */ /* 0x000fc60000000000 */
[----:B------:R-:W1:Y:S01]  /*9970*/  LDS.64 R4, [R19+0x6600] ;  /* 0x0066000013047984 */ /* 0x000e620000000a00 */
[----:B------:R-:W-:Y:S01]  /*9980*/  ISETP.GE.AND P1, PT, R24, R23, PT ;  /* 0x000000171800720c */ /* 0x000fe20003f26270 */
[----:B0-----:R-:W-:-:S12]  /*9990*/  VIADD R20, R2, 0x600 ;  /* 0x0000060002147836 */ /* 0x001fd80000000000 */
[----:B------:R-:W0:Y:S01]  /*99a0*/  @!P1 LDS R3, [R22+0xc00] ;  /* 0x000c000016039984 */ /* 0x000e220000000800 */
[----:B------:R-:W2:Y:S01]  /*99b0*/  @!P1 LDC.64 R24, c[0x0][0x3b0] ;  /* 0x0000ec00ff189b82 */ /* 0x000ea20000000a00 */
[----:B-1----:R-:W-:-:S05]  /*99c0*/  @!P1 IADD3 R4, P0, PT, R4, R2, RZ ;  /* 0x0000000204049210 */ /* 0x002fca0007f1e0ff */
[----:B------:R-:W-:Y:S01]  /*99d0*/  @!P1 IMAD.X R5, RZ, RZ, R5, P0 ;  /* 0x000000ffff059224 */ /* 0x000fe200000e0605 */
[----:B--2---:R-:W-:-:S04]  /*99e0*/  @!P1 LEA R24, P0, R4, R24, 0x2 ;  /* 0x0000001804189211 */ /* 0x004fc800078010ff */
[----:B------:R-:W-:-:S05]  /*99f0*/  @!P1 LEA.HI.X R25, R4, R25, R5, 0x2, P0 ;  /* 0x0000001904199211 */ /* 0x000fca00000f1405 */
[----:B0-----:R0:W-:Y:S01]  /*9a00*/  @!P1 STG.E desc[UR6][R24.64+0xc00], R3 ;  /* 0x000c000318009986 */ /* 0x0011e2000c101906 */
[----:B------:R-:W-:-:S03]  /*9a10*/  NOP ;  /* 0x0000000000007918 */ /* 0x000fc60000000000 */
[----:B------:R-:W1:Y:S01]  /*9a20*/  LDS.64 R4, [R26+0x6600] ;  /* 0x006600001a047984 */ /* 0x000e620000000a00 */
[----:B------:R-:W-:Y:S02]  /*9a30*/  ISETP.GE.AND P1, PT, R18, R23, PT ;  /* 0x000000171200720c */ /* 0x000fe40003f26270 */
[----:B0-----:R-:W-:Y:S01]  /*9a40*/  LEA R24, R16, UR4, 0x3 ;  /* 0x0000000410187c11 */ /* 0x001fe2000f8e18ff */
[----:B------:R-:W-:-:S10]  /*9a50*/  VIADD R16, R2, 0x780 ;  /* 0x0000078002107836 */ /* 0x000fd40000000000 */
        /* <DEDUP_REMOVED lines=33> */
[----:B0-----:R-:W-:-:S11]  /*9c70*/  LOP3.LUT R16, R2, 0xc00, RZ, 0xfc, !PT ;  /* 0x00000c0002107812 */ /* 0x001fd600078efcff */
        /* <DEDUP_REMOVED lines=87> */
[----:B0-----:R-:W-:Y:S01]  /*a1f0*/  @!P1 STG.E desc[UR6][R8.64+0x4e00], R15 ;  /* 0x004e000f08009986 */ /* 0x001fe2000c101906 */
[----:B------:R-:W-:-:S03]  /*a200*/  NOP ;  /* 0x0000000000007918 */ /* 0x000fc60000000000 */
[----:B------:R-:W0:Y:S01]  /*a210*/  LDS.64 R4, [R7+0x6600] ;  /* 0x0066000007047984 */ /* 0x000e220000000a00 */
[----:B------:R-:W-:-:S13]  /*a220*/  ISETP.GE.AND P1, PT, R10, R23, PT ;  /* 0x000000170a00720c */ /* 0x000fda0003f26270 */
[----:B------:R-:W1:Y:S01]  /*a230*/  @!P1 LDS R3, [R22+0x5400] ;  /* 0x0054000016039984 */ /* 0x000e620000000800 */
[----:B------:R-:W2:Y:S01]  /*a240*/  @!P1 LDC.64 R10, c[0x0][0x3b0] ;  /* 0x0000ec00ff0a9b82 */ /* 0x000ea20000000a00 */
[----:B0-----:R-:W-:-:S05]  /*a250*/  @!P1 IADD3 R4, P0, PT, R4, R2, RZ ;  /* 0x0000000204049210 */ /* 0x001fca0007f1e0ff */
[----:B------:R-:W-:Y:S01]  /*a260*/  @!P1 IMAD.X R5, RZ, RZ, R5, P0 ;  /* 0x000000ffff059224 */ /* 0x000fe200000e0605 */
[----:B--2---:R-:W-:-:S04]  /*a270*/  @!P1 LEA R10, P0, R4, R10, 0x2 ;  /* 0x0000000a040a9211 */ /* 0x004fc800078010ff */
[----:B------:R-:W-:-:S05]  /*a280*/  @!P1 LEA.HI.X R11, R4, R11, R5, 0x2, P0 ;  /* 0x0000000b040b9211 */ /* 0x000fca00000f1405 */
[----:B-1----:R-:W-:Y:S01]  /*a290*/  @!P1 STG.E desc[UR6][R10.64+0x5400], R3 ;  /* 0x005400030a009986 */ /* 0x002fe2000c101906 */
        /* <DEDUP_REMOVED lines=8> */
[----:B------:R-:W-:Y:S02]  /*a320*/  @!P1 LEA.HI.X R7, R4, R7, R5, 0x2, P0 ;  /* 0x0000000704079211 */ /* 0x000fe400000f1405 */
[----:B------:R-:W-:Y:S02]  /*a330*/  LEA R5, R0, UR4, 0x3 ;  /* 0x0000000400057c11 */ /* 0x000fe4000f8e18ff */
[----:B------:R-:W-:Y:S01]  /*a340*/  LOP3.LUT R0, R2, 0x1800, RZ, 0xfc, !PT ;  /* 0x0000180002007812 */ /* 0x000fe200078efcff */
[----:B-1----:R-:W-:Y:S01]  /*a350*/  @!P1 STG.E desc[UR6][R6.64+0x5a00], R9 ;  /* 0x005a000906009986 */ /* 0x002fe2000c101906 */
[----:B------:R-:W-:-:S03]  /*a360*/  NOP ;  /* 0x0000000000007918 */ /* 0x000fc60000000000 */
[----:B------:R-:W0:Y:S01]  /*a370*/  LDS.64 R4, [R5+0x6600] ;  /* 0x0066000005047984 */ /* 0x000e220000000a00 */
[----:B------:R-:W-:-:S13]  /*a380*/  ISETP.GE.AND P1, PT, R0, R23, PT ;  /* 0x000000170000720c */ /* 0x000fda0003f26270 */
[----:B------:R-:W1:Y:S01]  /*a390*/  @!P1 LDS R11, [R22+0x6000] ;  /* 0x00600000160b9984 */ /* 0x000e620000000800 */
[----:B------:R-:W2:Y:S01]  /*a3a0*/  @!P1 LDC.64 R12, c[0x0][0x3b0] ;  /* 0x0000ec00ff0c9b82 */ /* 0x000ea20000000a00 */
[----:B0-----:R-:W-:-:S05]  /*a3b0*/  IADD3 R0, P0, PT, R4, R2, RZ ;  /* 0x0000000204007210 */ /* 0x001fca0007f1e0ff */
[----:B------:R-:W-:Y:S01]  /*a3c0*/  IMAD.X R4, RZ, RZ, R5, P0 ;  /* 0x000000ffff047224 */ /* 0x000fe200000e0605 */
[----:B--2---:R-:W-:-:S04]  /*a3d0*/  @!P1 LEA R2, P0, R0, R12, 0x2 ;  /* 0x0000000c00029211 */ /* 0x004fc800078010ff */
[----:B------:R-:W-:-:S05]  /*a3e0*/  @!P1 LEA.HI.X R3, R0, R13, R4, 0x2, P0 ;  /* 0x0000000d00039211 */ /* 0x000fca00000f1404 */
[----:B-1----:R-:W-:Y:S01]  /*a3f0*/  @!P1 STG.E desc[UR6][R2.64+0x6000], R11 ;  /* 0x0060000b02009986 */ /* 0x002fe2000c101906 */
[----:B------:R-:W-:Y:S01]  /*a400*/  NOP ;  /* 0x0000000000007918 */ /* 0x000fe20000000000 */
[----:B------:R-:W-:Y:S05]  /*a410*/  EXIT ;  /* 0x000000000000794d */ /* 0x000fea0003800000 */
.L_x_30:
[----:B------:R-:W-:Y:S02]  /*a420*/  IMAD.MOV.U32 R58, RZ, RZ, R39 ;  /* 0x000000ffff3a7224 */ /* 0x000fe400078e0027 */
[----:B------:R-:W-:Y:S02]  /*a430*/  IMAD.MOV.U32 R49, RZ, RZ, 0x1 ;  /* 0x00000001ff317424 */ /* 0x000fe400078e00ff */
[----:B------:R-:W-:Y:S02]  /*a440*/  IMAD.MOV.U32 R60, RZ, RZ, RZ ;  /* 0x000000ffff3c7224 */ /* 0x000fe400078e00ff */
[----:B------:R-:W-:-:S07]  /*a450*/  IMAD.MOV.U32 R47, RZ, RZ, -0x1 ;  /* 0xffffffffff2f7424 */ /* 0x000fce00078e00ff */
[----:B------:R-:W-:Y:S05]  /*a460*/  WARPSYNC.COLLECTIVE R47, `(.L_x_115) ;  /* 0x000000002f087348 */ /* 0x000fea0003c00000 */
[----:B------:R0:W1:Y:S02]  /*a470*/  SHFL.UP P0, R46, R58, R49, R60 ;  /* 0x040000313a2e7389 */ /* 0x000064000000003c */
[----:B01----:R-:W-:Y:S05]  /*a480*/  ENDCOLLECTIVE ;  /* 0x000000000000791b */ /* 0x003fea0003800000 */
.L_x_115:
[----:B------:R-:W-:Y:S02]  /*a490*/  IMAD.MOV.U32 R49, RZ, RZ, 0x2 ;  /* 0x00000002ff317424 */ /* 0x000fe400078e00ff */
[----:B------:R-:W-:-:S04]  /*a4a0*/  IMAD.MOV.U32 R40, RZ, RZ, R46 ;  /* 0x000000ffff287224 */ /* 0x000fc800078e002e */
[----:B------:R-:W-:-:S04]  /*a4b0*/  @P0 IMAD.IADD R40, R39, 0x1, R40 ;  /* 0x0000000127280824 */ /* 0x000fc800078e0228 */
[----:B------:R-:W-:-:S07]  /*a4c0*/  IMAD.MOV.U32 R58, RZ, RZ, R40 ;  /* 0x000000ffff3a7224 */ /* 0x000fce00078e0028 */
[----:B------:R-:W-:Y:S05]  /*a4d0*/  WARPSYNC.COLLECTIVE R47, `(.L_x_116) ;  /* 0x000000002f087348 */ /* 0x000fea0003c00000 */
[----:B------:R0:W1:Y:S02]  /*a4e0*/  SHFL.UP P0, R46, R58, R49, R60 ;  /* 0x040000313a2e7389 */ /* 0x000064000000003c */
[----:B01----:R-:W-:Y:S05]  /*a4f0*/  ENDCOLLECTIVE ;  /* 0x000000000000791b */ /* 0x003fea0003800000 */
.L_x_116:
[----:B------:R-:W-:Y:S02]  /*a500*/  IMAD.MOV.U32 R49, RZ, RZ, 0x4 ;  /* 0x00000004ff317424 */ /* 0x000fe400078e00ff */
[----:B------:R-:W-:-:S04]  /*a510*/  IMAD.MOV.U32 R43, RZ, RZ, R46 ;  /* 0x000000ffff2b7224 */ /* 0x000fc800078e002e */
[----:B------:R-:W-:-:S04]  /*a520*/  @P0 IMAD.IADD R43, R40, 0x1, R43 ;  /* 0x00000001282b0824 */ /* 0x000fc800078e022b */
[----:B------:R-:W-:-:S07]  /*a530*/  IMAD.MOV.U32 R58, RZ, RZ, R43 ;  /* 0x000000ffff3a7224 */ /* 0x000fce00078e002b */
[----:B------:R-:W-:Y:S05]  /*a540*/  WARPSYNC.COLLECTIVE R47, `(.L_x_117) ;  /* 0x000000002f087348 */ /* 0x000fea0003c00000 */
[----:B------:R0:W1:Y:S02]  /*a550*/  SHFL.UP P0, R46, R58, R49, R60 ;  /* 0x040000313a2e7389 */ /* 0x000064000000003c */
[----:B01----:R-:W-:Y:S05]  /*a560*/  ENDCOLLECTIVE ;  /* 0x000000000000791b */ /* 0x003fea0003800000 */
.L_x_117:
[----:B------:R-:W-:Y:S02]  /*a570*/  IMAD.MOV.U32 R49, RZ, RZ, 0x8 ;  /* 0x00000008ff317424 */ /* 0x000fe400078e00ff */
[----:B------:R-:W-:-:S04]  /*a580*/  IMAD.MOV.U32 R44, RZ, RZ, R46 ;  /* 0x000000ffff2c7224 */ /* 0x000fc800078e002e */
[----:B------:R-:W-:-:S04]  /*a590*/  @P0 IMAD.IADD R44, R43, 0x1, R44 ;  /* 0x000000012b2c0824 */ /* 0x000fc800078e022c */
[----:B------:R-:W-:-:S07]  /*a5a0*/  IMAD.MOV.U32 R58, RZ, RZ, R44 ;  /* 0x000000ffff3a7224 */ /* 0x000fce00078e002c */
[----:B------:R-:W-:Y:S05]  /*a5b0*/  WARPSYNC.COLLECTIVE R47, `(.L_x_118) ;  /* 0x000000002f087348 */ /* 0x000fea0003c00000 */
[----:B------:R0:W1:Y:S02]  /*a5c0*/  SHFL.UP P0, R46, R58, R49, R60 ;  /* 0x040000313a2e7389 */ /* 0x000064000000003c */
[----:B01----:R-:W-:Y:S05]  /*a5d0*/  ENDCOLLECTIVE ;  /* 0x000000000000791b */ /* 0x003fea0003800000 */
.L_x_118:
[----:B------:R-:W-:Y:S02]  /*a5e0*/  IMAD.MOV.U32 R49, RZ, RZ, 0x10 ;  /* 0x00000010ff317424 */ /* 0x000fe400078e00ff */
[----:B------:R-:W-:-:S04]  /*a5f0*/  IMAD.MOV.U32 R45, RZ, RZ, R46 ;  /* 0x000000ffff2d7224 */ /* 0x000fc800078e002e */
[----:B------:R-:W-:-:S04]  /*a600*/  @P0 IMAD.IADD R45, R44, 0x1, R45 ;  /* 0x000000012c2d0824 */ /* 0x000fc800078e022d */
[----:B------:R-:W-:-:S07]  /*a610*/  IMAD.MOV.U32 R58, RZ, RZ, R45 ;  /* 0x000000ffff3a7224 */ /* 0x000fce00078e002d */
[----:B------:R-:W-:Y:S05]  /*a620*/  WARPSYNC.COLLECTIVE R47, `(.L_x_119) ;  /* 0x000000002f087348 */ /* 0x000fea0003c00000 */
[----:B------:R0:W1:Y:S02]  /*a630*/  SHFL.UP P0, R46, R58, R49, R60 ;  /* 0x040000313a2e7389 */ /* 0x000064000000003c */
[----:B01----:R-:W-:Y:S05]  /*a640*/  ENDCOLLECTIVE ;  /* 0x000000000000791b */ /* 0x003fea0003800000 */
.L_x_119:
[----:B------:R-:W-:Y:S05]  /*a650*/  BRA `(.L_x_120) ;  /* 0xffffff8400407947 */ /* 0x000fea000383ffff */
.L_x_121:
[----:B------:R-:W-:-:S00]  /*a660*/  BRA `(.L_x_121) ;  /* 0xfffffffc00fc7947 */ /* 0x000fc0000383ffff */
[----:B------:R-:W-:-:S00]  /*a670*/  NOP ;  /* 0x0000000000007918 */ /* 0x000fc00000000000 */
        /* <DEDUP_REMOVED lines=8> */
.L_x_752:


//--------------------- .text._ZN3cub18CUB_300001_SM_10006detail10radix_sort33DeviceRadixSortExclusiveSumKernelINS1_5radix10policy_hubIiiyE10Policy1000EyEEvPT0_ --------------------------
	.section	.text._ZN3cub18CUB_300001_SM_10006detail10radix_sort33DeviceRadixSortExclusiveSumKernelINS1_5radix10policy_hubIiiyE10Policy1000EyEEvPT0_,"ax",@progbits
	.align	128
        .global         _ZN3cub18CUB_300001_SM_10006detail10radix_sort33DeviceRadixSortExclusiveSumKernelINS1_5radix10policy_hubIiiyE10Policy1000EyEEvPT0_
        .type           _ZN3cub18CUB_300001_SM_10006detail10radix_sort33DeviceRadixSortExclusiveSumKernelINS1_5radix10policy_hubIiiyE10Policy1000EyEEvPT0_,@function
        .size           _ZN3cub18CUB_300001_SM_10006detail10radix_sort33DeviceRadixSortExclusiveSumKernelINS1_5radix10policy_hubIiiyE10Policy1000EyEEvPT0_,(.L_x_753 - _ZN3cub18CUB_300001_SM_10006detail10radix_sort33DeviceRadixSortExclusiveSumKernelINS1_5radix10policy_hubIiiyE10Policy1000EyEEvPT0_)
        .other          _ZN3cub18CUB_300001_SM_10006detail10radix_sort33DeviceRadixSortExclusiveSumKernelINS1_5radix10policy_hubIiiyE10Policy1000EyEEvPT0_,@"STO_CUDA_ENTRY STV_DEFAULT"
_ZN3cub18CUB_300001_SM_10006detail10radix_sort33DeviceRadixSortExclusiveSumKernelINS1_5radix10policy_hubIiiyE10Policy1000EyEEvPT0_:
.text._ZN3cub18CUB_300001_SM_10006detail10radix_sort33DeviceRadixSortExclusiveSumKernelINS1_5radix10policy_hubIiiyE10Policy1000EyEEvPT0_:
[----:B------:R-:W-:Y:S01]  /*0000*/  LDC R1, c[0x0][0x37c] ;  /* 0x0000df00ff017b82 */ /* 0x000fe20000000800 */
[----:B------:R-:W0:Y:S07]  /*0010*/  S2R R18, SR_TID.X ;  /* 0x0000000000127919 */ /* 0x000e2e0000002100 */
[----:B------:R-:W1:Y:S01]  /*0020*/  LDC.64 R16, c[0x0][0x380] ;  /* 0x0000e000ff107b82 */ /* 0x000e620000000a00 */
[----:B------:R-:W2:Y:S01]  /*0030*/  LDCU.64 UR4, c[0x0][0x358] ;  /* 0x00006b00ff0477ac */ /* 0x000ea20008000a00 */
[----:B------:R-:W3:Y:S01]  /*0040*/  S2R R5, SR_CTAID.X ;  /* 0x0000000000057919 */ /* 0x000ee20000002500 */
[----:B0-----:R-:W-:Y:S01]  /*0050*/  ISETP.GT.U32.AND P1, PT, R18, 0xff, PT ;  /* 0x000000ff1200780c */ /* 0x001fe20003f24070 */
[----:B---3--:R-:W-:-:S04]  /*0060*/  IMAD R5, R5, 0x100, R18 ;  /* 0x0000010005057824 */ /* 0x008fc800078e0212 */
[----:B-1----:R-:W-:-:S08]  /*0070*/  IMAD.WIDE R16, R5, 0x8, R16 ;  /* 0x0000000805107825 */ /* 0x002fd000078e0210 */
[----:B--2---:R-:W2:Y:S01]  /*0080*/  @!P1 LDG.E.64 R2, desc[UR4][R16.64] ;  /* 0x0000000410029981 */ /* 0x004ea2000c1e1b00 */
[----:B------:R-:W-:Y:S02]  /*0090*/  MOV R0, 0x400 ;  /* 0x0000040000007802 */ /* 0x000fe40000000f00 */
[C---:B------:R-:W-:Y:S01]  /*00a0*/  ISETP.GT.U32.AND P0, PT, R18.reuse, 0x1f, PT ;  /* 0x0000001f1200780c */ /* 0x040fe20003f04070 */
[----:B------:R-:W0:Y:S02]  /*00b0*/  S2R R5, SR_CgaCtaId ;  /* 0x0000000000057919 */ /* 0x000e240000008800 */
[----:B0-----:R-:W-:Y:S02]  /*00c0*/  LEA R5, R5, R0, 0x18 ;  /* 0x0000000005057211 */ /* 0x001fe400078ec0ff */
[----:B------:R-:W-:-:S05]  /*00d0*/  LEA.HI R0, R18, R18, RZ, 0x1d ;  /* 0x0000001212007211 */ /* 0x000fca00078fe8ff */
[----:B------:R-:W-:-:S05]  /*00e0*/  IMAD R0, R0, 0x8, R5 ;  /* 0x0000000800007824 */ /* 0x000fca00078e0205 */
[----:B--2---:R0:W-:Y:S01]  /*00f0*/  STS.64 [R0+0x10], R2 ;  /* 0x0000100200007388 */ /* 0x0041e20000000a00 */
[----:B------:R-:W-:Y:S06]  /*0100*/  BAR.SYNC.DEFER_BLOCKING 0x0 ;  /* 0x0000000000007b1d */ /* 0x000fec0000010000 */
[----:B------:R-:W-:Y:S05]  /*0110*/  @P0 BRA `(.L_x_122) ;  /* 0x0000000400240947 */ /* 0x000fea0003800000 */
[----:B------:R-:W-:Y:S01]  /*0120*/  IMAD R18, R18, 0x48, R5 ;  /* 0x0000004812127824 */ /* 0x000fe200078e0205 */
[----:B------:R-:W-:-:S04]  /*0130*/  UMOV UR6, 0xffffffff ;  /* 0xffffffff00067882 */ /* 0x000fc80000000000 */
[----:B------:R-:W-:Y:S04]  /*0140*/  LDS.64 R14, [R18+0x10] ;  /* 0x00001000120e7984 */ /* 0x000fe80000000a00 */
[----:B------:R-:W-:Y:S04]  /*0150*/  LDS.64 R12, [R18+0x18] ;  /* 0x00001800120c7984 */ /* 0x000fe80000000a00 */
[----:B------:R-:W1:Y:S04]  /*0160*/  LDS.64 R10, [R18+0x20] ;  /* 0x00002000120a7984 */ /* 0x000e680000000a00 */
[----:B------:R-:W-:Y:S04]  /*0170*/  LDS.64 R8, [R18+0x28] ;  /* 0x0000280012087984 */ /* 0x000fe80000000a00 */
[----:B------:R-:W2:Y:S04]  /*0180*/  LDS.64 R6, [R18+0x30] ;  /* 0x0000300012067984 */ /* 0x000ea80000000a00 */
[----:B------:R-:W-:Y:S04]  /*0190*/  LDS.64 R4, [R18+0x38] ;  /* 0x0000380012047984 */ /* 0x000fe80000000a00 */
[----:B0-----:R-:W0:Y:S04]  /*01a0*/  LDS.64 R2, [R18+0x40] ;  /* 0x0000400012027984 */ /* 0x001e280000000a00 */
[----:B------:R-:W3:Y:S01]  /*01b0*/  LDS.64 R20, [R18+0x48] ;  /* 0x0000480012147984 */ /* 0x000ee20000000a00 */
[----:B-1----:R-:W-:-:S04]  /*01c0*/  IADD3 R19, P3, P4, R10, R12, R14 ;  /* 0x0000000c0a137210 */ /* 0x002fc80007c7e00e */
[----:B------:R-:W-:Y:S02]  /*01d0*/  IADD3.X R23, PT, PT, R11, R13, R15, P3, P4 ;  /* 0x0000000d0b177210 */ /* 0x000fe40001fe840f */
[----:B--2---:R-:W-:-:S04]  /*01e0*/  IADD3 R19, P0, P2, R6, R19, R8 ;  /* 0x0000001306137210 */ /* 0x004fc80007a1e008 */
[----:B------:R-:W-:Y:S02]  /*01f0*/  IADD3.X R23, PT, PT, R7, R23, R9, P0, P2 ;  /* 0x0000001707177210 */ /* 0x000fe400007e4409 */
[----:B0-----:R-:W-:-:S04]  /*0200*/  IADD3 R19, P3, P4, R2, R19, R4 ;  /* 0x0000001302137210 */ /* 0x001fc80007c7e004 */
[----:B---3--:R-:W-:Y:S02]  /*0210*/  IADD3 R20, P0, PT, R20, R19, RZ ;  /* 0x0000001314147210 */ /* 0x008fe40007f1e0ff */
[----:B------:R-:W-:-:S05]  /*0220*/  IADD3.X R19, PT, PT, R3, R23, R5, P3, P4 ;  /* 0x0000001703137210 */ /* 0x000fca0001fe8405 */
[----:B------:R-:W-:Y:S01]  /*0230*/  IMAD.X R19, R21, 0x1, R19, P0 ;  /* 0x0000000115137824 */ /* 0x000fe200000e0613 */
[----:B------:R-:W-:Y:S06]  /*0240*/  BRA.DIV UR6, `(.L_x_123) ;  /* 0x0000000206f07947 */ /* 0x000fec000b800000 */
[----:B------:R-:W0:Y:S04]  /*0250*/  SHFL.UP PT, R27, R20, 0x1, RZ ;  /* 0x04200000141b7989 */ /* 0x000e2800000e00ff */
[----:B------:R-:W1:Y:S01]  /*0260*/  SHFL.UP P0, R25, R19, 0x1, RZ ;  /* 0x0420000013197989 */ /* 0x000e6200000000ff */
[----:B0-----:R-:W-:-:S04]  /*0270*/  IADD3 R22, P2, PT, R27, R20, RZ ;  /* 0x000000141b167210 */ /* 0x001fc80007f5e0ff */
[----:B-1----:R-:W-:Y:S01]  /*0280*/  SEL R27, R22, R27, P0 ;  /* 0x0000001b161b7207 */ /* 0x002fe20000000000 */
[----:B------:R-:W-:-:S04]  /*0290*/  IMAD.X R26, R25, 0x1, R19, P2 ;  /* 0x00000001191a7824 */ /* 0x000fc800010e0613 */
[----:B------:R-:W0:Y:S01]  /*02a0*/  SHFL.UP PT, R28, R27, 0x2, RZ ;  /* 0x044000001b1c7989 */ /* 0x000e2200000e00ff */
[----:B------:R-:W-:-:S05]  /*02b0*/  SEL R26, R26, R25, P0 ;  /* 0x000000191a1a7207 */ /* 0x000fca0000000000 */
[----:B------:R-:W1:Y:S01]  /*02c0*/  SHFL.UP P0, R25, R26, 0x2, RZ ;  /* 0x044000001a197989 */ /* 0x000e6200000000ff */
[----:B0-----:R-:W-:-:S05]  /*02d0*/  IADD3 R21, P2, PT, R28, R27, RZ ;  /* 0x0000001b1c157210 */ /* 0x001fca0007f5e0ff */
[----:B-1----:R-:W-:Y:S01]  /*02e0*/  IMAD.X R22, R25, 0x1, R26, P2 ;  /* 0x0000000119167824 */ /* 0x002fe200010e061a */
[----:B------:R-:W-:-:S04]  /*02f0*/  SEL R28, R21, R28, P0 ;  /* 0x0000001c151c7207 */ /* 0x000fc80000000000 */
[----:B------:R-:W-:Y:S01]  /*0300*/  SEL R29, R22, R25, P0 ;  /* 0x00000019161d7207 */ /* 0x000fe20000000000 */
        /* <DEDUP_REMOVED lines=12> */
[----:B------:R0:W1:Y:S04]  /*03d0*/  SHFL.UP PT, R28, R27, 0x10, RZ ;  /* 0x060000001b1c7989 */ /* 0x00006800000e00ff */
[----:B------:R0:W2:Y:S02]  /*03e0*/  SHFL.UP P0, R25, R26, 0x10, RZ ;  /* 0x060000001a197989 */ /* 0x0000a400000000ff */
.L_x_134:
[----:B-1----:R-:W-:-:S04]  /*03f0*/  IADD3 R21, P2, PT, R28, R27, RZ ;  /* 0x0000001b1c157210 */ /* 0x002fc80007f5e0ff */
[----:B--2---:R-:W-:Y:S01]  /*0400*/  SEL R21, R21, R28, P0 ;  /* 0x0000001c15157207 */ /* 0x004fe20000000000 */
[----:B------:R-:W-:-:S05]  /*0410*/  IMAD.X R22, R25, 0x1, R26, P2 ;  /* 0x0000000119167824 */ /* 0x000fca00010e061a */
[----:B------:R-:W-:Y:S02]  /*0420*/  SEL R22, R22, R25, P0 ;  /* 0x0000001916167207 */ /* 0x000fe40000000000 */
[----:B------:R-:W-:-:S05]  /*0430*/  IADD3 R20, P0, PT, R21, -R20, RZ ;  /* 0x8000001415147210 */ /* 0x000fca0007f1e0ff */
[----:B------:R-:W-:Y:S01]  /*0440*/  IMAD.X R21, R22, 0x1, ~R19, P0 ;  /* 0x0000000116157824 */ /* 0x000fe200000e0e13 */
[----:B------:R-:W-:-:S04]  /*0450*/  IADD3 R14, P0, PT, R14, R20, RZ ;  /* 0x000000140e0e7210 */ /* 0x000fc80007f1e0ff */
[----:B------:R1:W-:Y:S01]  /*0460*/  STS.64 [R18+0x10], R20 ;  /* 0x0000101412007388 */ /* 0x0003e20000000a00 */
[----:B------:R-:W-:Y:S01]  /*0470*/  IMAD.X R15, R15, 0x1, R21, P0 ;  /* 0x000000010f0f7824 */ /* 0x000fe200000e0615 */
        /* <DEDUP_REMOVED lines=17> */
[----:B------:R-:W-:-:S05]  /*0590*/  IMAD.X R3, R3, 0x1, R5, P0 ;  /* 0x0000000103037824 */ /* 0x000fca00000e0605 */
[----:B------:R1:W-:Y:S03]  /*05a0*/  STS.64 [R18+0x48], R2 ;  /* 0x0000480212007388 */ /* 0x0003e60000000a00 */
.L_x_122:
[----:B------:R-:W-:Y:S05]  /*05b0*/  WARPSYNC.ALL ;  /* 0x0000000000007948 */ /* 0x000fea0003800000 */
[----:B------:R-:W-:Y:S06]  /*05c0*/  BAR.SYNC.DEFER_BLOCKING 0x0 ;  /* 0x0000000000007b1d */ /* 0x000fec0000010000 */
[----:B------:R-:W-:Y:S05]  /*05d0*/  @P1 EXIT ;  /* 0x000000000000194d */ /* 0x000fea0003800000 */
[----:B01----:R-:W0:Y:S04]  /*05e0*/  LDS.64 R2, [R0+0x10] ;  /* 0x0000100000027984 */ /* 0x003e280000000a00 */
[----:B0-----:R-:W-:Y:S01]  /*05f0*/  STG.E.64 desc[UR4][R16.64], R2 ;  /* 0x0000000210007986 */ /* 0x001fe2000c101b04 */
[----:B------:R-:W-:Y:S05]  /*0600*/  EXIT ;  /* 0x000000000000794d */ /* 0x000fea0003800000 */
.L_x_123:
[----:B------:R-:W-:Y:S02]  /*0610*/  IMAD.MOV.U32 R24, RZ, RZ, R20 ;  /* 0x000000ffff187224 */ /* 0x000fe400078e0014 */
[----:B------:R-:W-:Y:S02]  /*0620*/  IMAD.MOV.U32 R23, RZ, RZ, 0x1 ;  /* 0x00000001ff177424 */ /* 0x000fe400078e00ff */
[----:B------:R-:W-:Y:S02]  /*0630*/  IMAD.MOV.U32 R22, RZ, RZ, RZ ;  /* 0x000000ffff167224 */ /* 0x000fe400078e00ff */
[----:B------:R-:W-:-:S07]  /*0640*/  IMAD.MOV.U32 R21, RZ, RZ, -0x1 ;  /* 0xffffffffff157424 */ /* 0x000fce00078e00ff */
[----:B------:R-:W-:Y:S05]  /*0650*/  WARPSYNC.COLLECTIVE R21, `(.L_x_124) ;  /* 0x0000000015087348 */ /* 0x000fea0003c00000 */
[----:B------:R0:W1:Y:S02]  /*0660*/  SHFL.UP P0, R25, R24, R23, R22 ;  /* 0x0400001718197389 */ /* 0x0000640000000016 */
[----:B01----:R-:W-:Y:S05]  /*0670*/  ENDCOLLECTIVE ;  /* 0x000000000000791b */ /* 0x003fea0003800000 */
.L_x_124:
[----:B------:R-:W-:Y:S02]  /*0680*/  IMAD.MOV.U32 R24, RZ, RZ, R19 ;  /* 0x000000ffff187224 */ /* 0x000fe400078e0013 */
[----:B------:R-:W-:-:S07]  /*0690*/  IMAD.MOV.U32 R27, RZ, RZ, R25 ;  /* 0x000000ffff1b7224 */ /* 0x000fce00078e0019 */
[----:B------:R-:W-:Y:S05]  /*06a0*/  WARPSYNC.COLLECTIVE R21, `(.L_x_125) ;  /* 0x0000000015087348 */ /* 0x000fea0003c00000 */
[----:B------:R0:W1:Y:S02]  /*06b0*/  SHFL.UP P0, R25, R24, R23, R22 ;  /* 0x0400001718197389 */ /* 0x0000640000000016 */
[----:B01----:R-:W-:Y:S05]  /*06c0*/  ENDCOLLECTIVE ;  /* 0x000000000000791b */ /* 0x003fea0003800000 */
.L_x_125:
[----:B------:R-:W-:Y:S01]  /*06d0*/  IADD3 R26, P2, PT, R27, R20, RZ ;  /* 0x000000141b1a7210 */ /* 0x000fe20007f5e0ff */
[----:B------:R-:W-:-:S03]  /*06e0*/  IMAD.MOV.U32 R23, RZ, RZ, 0x2 ;  /* 0x00000002ff177424 */ /* 0x000fc600078e00ff */
[----:B------:R-:W-:Y:S01]  /*06f0*/  SEL R27, R26, R27, P0 ;  /* 0x0000001b1a1b7207 */ /* 0x000fe20000000000 */
[----:B------:R-:W-:-:S04]  /*0700*/  IMAD.X R26, R25, 0x1, R19, P2 ;  /* 0x00000001191a7824 */ /* 0x000fc800010e0613 */
[----:B------:R-:W-:Y:S01]  /*0710*/  IMAD.MOV.U32 R24, RZ, RZ, R27 ;  /* 0x000000ffff187224 */ /* 0x000fe200078e001b */
[----:B------:R-:W-:-:S07]  /*0720*/  SEL R26, R26, R25, P0 ;  /* 0x000000191a1a7207 */ /* 0x000fce0000000000 */
[----:B------:R-:W-:Y:S05]  /*0730*/  WARPSYNC.COLLECTIVE R21, `(.L_x_126) ;  /* 0x0000000015087348 */ /* 0x000fea0003c00000 */
[----:B------:R0:W1:Y:S02]  /*0740*/  SHFL.UP P0, R25, R24, R23, R22 ;  /* 0x0400001718197389 */ /* 0x0000640000000016 */
[----:B01----:R-:W-:Y:S05]  /*0750*/  ENDCOLLECTIVE ;  /* 0x000000000000791b */ /* 0x003fea0003800000 */
.L_x_126:
[----:B------:R-:W-:Y:S02]  /*0760*/  IMAD.MOV.U32 R24, RZ, RZ, R26 ;  /* 0x000000ffff187224 */ /* 0x000fe400078e001a */
[----:B------:R-:W-:-:S07]  /*0770*/  IMAD.MOV.U32 R28, RZ, RZ, R25 ;  /* 0x000000ffff1c7224 */ /* 0x000fce00078e0019 */
[----:B------:R-:W-:Y:S05]  /*0780*/  WARPSYNC.COLLECTIVE R21, `(.L_x_127) ;  /* 0x0000000015087348 */ /* 0x000fea0003c00000 */
[----:B------:R0:W1:Y:S02]  /*0790*/  SHFL.UP P0, R25, R24, R23, R22 ;  /* 0x0400001718197389 */ /* 0x0000640000000016 */
[----:B01----:R-:W-:Y:S05]  /*07a0*/  ENDCOLLECTIVE ;  /* 0x000000000000791b */ /* 0x003fea0003800000 */
.L_x_127:
        /* <DEDUP_REMOVED lines=9> */
.L_x_128:
[----:B------:R-:W-:Y:S02]  /*0840*/  IMAD.MOV.U32 R24, RZ, RZ, R29 ;  /* 0x000000ffff187224 */ /* 0x000fe400078e001d */
[----:B------:R-:W-:-:S07]  /*0850*/  IMAD.MOV.U32 R27, RZ, RZ, R25 ;  /* 0x000000ffff1b7224 */ /* 0x000fce00078e0019 */
[----:B------:R-:W-:Y:S05]  /*0860*/  WARPSYNC.COLLECTIVE R21, `(.L_x_129) ;  /* 0x0000000015087348 */ /* 0x000fea0003c00000 */
[----:B------:R0:W1:Y:S02]  /*0870*/  SHFL.UP P0, R25, R24, R23, R22 ;  /* 0x0400001718197389 */ /* 0x0000640000000016 */
[----:B01----:R-:W-:Y:S05]  /*0880*/  ENDCOLLECTIVE ;  /* 0x000000000000791b */ /* 0x003fea0003800000 */
.L_x_129:
        /* <DEDUP_REMOVED lines=9> */
.L_x_130:
[----:B------:R-:W-:Y:S02]  /*0920*/  IMAD.MOV.U32 R24, RZ, RZ, R29 ;  /* 0x000000ffff187224 */ /* 0x000fe400078e001d */
[----:B------:R-:W-:-:S07]  /*0930*/  IMAD.MOV.U32 R27, RZ, RZ, R25 ;  /* 0x000000ffff1b7224 */ /* 0x000fce00078e0019 */
[----:B------:R-:W-:Y:S05]  /*0940*/  WARPSYNC.COLLECTIVE R21, `(.L_x_131) ;  /* 0x0000000015087348 */ /* 0x000fea0003c00000 */
[----:B------:R0:W1:Y:S02]  /*0950*/  SHFL.UP P0, R25, R24, R23, R22 ;  /* 0x0400001718197389 */ /* 0x0000640000000016 */
[----:B01----:R-:W-:Y:S05]  /*0960*/  ENDCOLLECTIVE ;  /* 0x000000000000791b */ /* 0x003fea0003800000 */
.L_x_131:
        /* <DEDUP_REMOVED lines=9> */
.L_x_132:
[----:B------:R-:W-:Y:S02]  /*0a00*/  IMAD.MOV.U32 R24, RZ, RZ, R26 ;  /* 0x000000ffff187224 */ /* 0x000fe400078e001a */
[----:B------:R-:W-:-:S07]  /*0a10*/  IMAD.MOV.U32 R28, RZ, RZ, R25 ;  /* 0x000000ffff1c7224 */ /* 0x000fce00078e0019 */
[----:B------:R-:W-:Y:S05]  /*0a20*/  WARPSYNC.COLLECTIVE R21, `(.L_x_133) ;  /* 0x0000000015087348 */ /* 0x000fea0003c00000 */
[----:B------:R0:W1:Y:S02]  /*0a30*/  SHFL.UP P0, R25, R24, R23, R22 ;  /* 0x0400001718197389 */ /* 0x0000640000000016 */
[----:B01----:R-:W-:Y:S05]  /*0a40*/  ENDCOLLECTIVE ;  /* 0x000000000000791b */ /* 0x003fea0003800000 */
.L_x_133:
[----:B------:R-:W-:Y:S05]  /*0a50*/  BRA `(.L_x_134) ;  /* 0xfffffff800647947 */ /* 0x000fea000383ffff */
.L_x_135:
        /* <DEDUP_REMOVED lines=10> */
.L_x_753:


//--------------------- .text._ZN3cub18CUB_300001_SM_10006detail10radix_sort30DeviceRadixSortHistogramKernelINS1_5radix10policy_hubIiiyE10Policy1000ELNS0_9SortOrderE0EiyNS1_21identity_decomposer_tEEEvPT2_PKT1_SA_iiT3_ --------------------------
	.section	.text._ZN3cub18CUB_300001_SM_10006detail10radix_sort30DeviceRadixSortHistogramKernelINS1_5radix10policy_hubIiiyE10Policy1000ELNS0_9SortOrderE0EiyNS1_21identity_decomposer_tEEEvPT2_PKT1_SA_iiT3_,"ax",@progbits
	.align	128
        .global         _ZN3cub18CUB_300001_SM_10006detail10radix_sort30DeviceRadixSortHistogramKernelINS1_5radix10policy_hubIiiyE10Policy1000ELNS0_9SortOrderE0EiyNS1_21identity_decomposer_tEEEvPT2_PKT1_SA_iiT3_
        .type           _ZN3cub18CUB_300001_SM_10006detail10radix_sort30DeviceRadixSortHistogramKernelINS1_5radix10policy_hubIiiyE10Policy1000ELNS0_9SortOrderE0EiyNS1_21identity_decomposer_tEEEvPT2_PKT1_SA_iiT3_,@function
        .size           _ZN3cub18CUB_300001_SM_10006detail10radix_sort30DeviceRadixSortHistogramKernelINS1_5radix10policy_hubIiiyE10Policy1000ELNS0_9SortOrderE0EiyNS1_21identity_decomposer_tEEEvPT2_PKT1_SA_iiT3_,(.L_x_754 - _ZN3cub18CUB_300001_SM_10006detail10radix_sort30DeviceRadixSortHistogramKernelINS1_5radix10policy_hubIiiyE10Policy1000ELNS0_9SortOrderE0EiyNS1_21identity_decomposer_tEEEvPT2_PKT1_SA_iiT3_)
        .other          _ZN3cub18CUB_300001_SM_10006detail10radix_sort30DeviceRadixSortHistogramKernelINS1_5radix10policy_hubIiiyE10Policy1000ELNS0_9SortOrderE0EiyNS1_21identity_decomposer_tEEEvPT2_PKT1_SA_iiT3_,@"STO_CUDA_ENTRY STV_DEFAULT"
_ZN3cub18CUB_300001_SM_10006detail10radix_sort30DeviceRadixSortHistogramKernelINS1_5radix10policy_hubIiiyE10Policy1000ELNS0_9SortOrderE0EiyNS1_21identity_decomposer_tEEEvPT2_PKT1_SA_iiT3_:
.text._ZN3cub18CUB_300001_SM_10006detail10radix_sort30DeviceRadixSortHistogramKernelINS1_5radix10policy_hubIiiyE10Policy1000ELNS0_9SortOrderE0EiyNS1_21identity_decomposer_tEEEvPT2_PKT1_SA_iiT3_:
[----:B------:R-:W-:Y:S01]  /*0000*/  LDC R1, c[0x0][0x37c] ;  /* 0x0000df00ff017b82 */ /* 0x000fe20000000800 */
[----:B------:R-:W0:Y:S02]  /*0010*/  LDCU.64 UR14, c[0x0][0x390] ;  /* 0x00007200ff0e77ac */ /* 0x000e240008000a00 */
[----:B0-----:R-:W-:-:S04]  /*0020*/  ISETP.NE.U32.AND P0, PT, RZ, UR14, PT ;  /* 0x0000000eff007c0c */ /* 0x001fc8000bf05070 */
[----:B------:R-:W-:-:S13]  /*0030*/  ISETP.NE.AND.EX P0, PT, RZ, UR15, PT, P0 ;  /* 0x0000000fff007c0c */ /* 0x000fda000bf05300 */
[----:B------:R-:W-:Y:S05]  /*0040*/  @!P0 EXIT ;  /* 0x000000000000894d */ /* 0x000fea0003800000 */
[----:B------:R-:W-:Y:S01]  /*0050*/  UIADD3 UR11, UP0, UPT, UR14, -0x1, URZ ;  /* 0xffffffff0e0b7890 */ /* 0x000fe2000ff1e0ff */
[----:B------:R-:W0:Y:S01]  /*0060*/  S2R R4, SR_TID.X ;  /* 0x0000000000047919 */ /* 0x000e220000002100 */
[----:B------:R-:W1:Y:S01]  /*0070*/  LDCU.64 UR4, c[0x0][0x398] ;  /* 0x00007300ff0477ac */ /* 0x000e620008000a00 */
[----:B------:R-:W2:Y:S01]  /*0080*/  S2UR UR7, SR_CgaCtaId ;  /* 0x00000000000779c3 */ /* 0x000ea20000008800 */
[----:B------:R-:W-:Y:S01]  /*0090*/  UIADD3.X UR12, UPT, UPT, UR15, -0x1, URZ, UP0, !UPT ;  /* 0xffffffff0f0c7890 */ /* 0x000fe200087fe4ff */
[----:B------:R-:W-:Y:S01]  /*00a0*/  UMOV UR6, 0x400 ;  /* 0x0000040000067882 */ /* 0x000fe20000000000 */
[----:B------:R-:W3:Y:S05]  /*00b0*/  LDCU.64 UR20, c[0x0][0x358] ;  /* 0x00006b00ff1477ac */ /* 0x000eea0008000a00 */
[----:B------:R-:W4:Y:S01]  /*00c0*/  S2UR UR8, SR_CTAID.X ;  /* 0x00000000000879c3 */ /* 0x000f220000002500 */
[----:B------:R-:W-:Y:S01]  /*00d0*/  USHF.R.U64 UR11, UR11, 0x1e, UR12 ;  /* 0x0000001e0b0b7899 */ /* 0x000fe2000800120c */
[----:B------:R-:W0:Y:S03]  /*00e0*/  LDCU UR28, c[0x0][0x370] ;  /* 0x00006e00ff1c77ac */ /* 0x000e260008000800 */
[----:B------:R-:W-:-:S02]  /*00f0*/  UIADD3 UR11, UP0, UPT, UR11, 0x1, URZ ;  /* 0x000000010b0b7890 */ /* 0x000fc4000ff1e0ff */
[----:B-1----:R-:W-:Y:S02]  /*0100*/  UIADD3 UR4, UPT, UPT, UR5, 0x7, -UR4 ;  /* 0x0000000705047890 */ /* 0x002fe4000fffe804 */
[----:B------:R-:W-:Y:S02]  /*0110*/  ULEA.HI.X UR12, UR12, URZ, URZ, 0x2, UP0 ;  /* 0x000000ff0c0c7291 */ /* 0x000fe400080f14ff */
[----:B------:R-:W-:Y:S02]  /*0120*/  UISETP.LT.U32.AND UP0, UPT, UR11, UR14, UPT ;  /* 0x0000000e0b00728c */ /* 0x000fe4000bf01070 */
[----:B------:R-:W-:Y:S02]  /*0130*/  USHF.R.S32.HI UR5, URZ, 0x1f, UR4 ;  /* 0x0000001fff057899 */ /* 0x000fe40008011404 */
[----:B------:R-:W-:Y:S02]  /*0140*/  UISETP.LT.U32.AND.EX UP0, UPT, UR12, UR15, UPT, UP0 ;  /* 0x0000000f0c00728c */ /* 0x000fe4000bf01100 */
[----:B------:R-:W-:-:S02]  /*0150*/  ULEA.HI UR5, UR5, UR4, URZ, 0x3 ;  /* 0x0000000405057291 */ /* 0x000fc4000f8f18ff */
[----:B------:R-:W-:Y:S01]  /*0160*/  USEL UR11, UR11, UR14, UP0 ;  /* 0x0000000e0b0b7287 */ /* 0x000fe20008000000 */
[C---:B0-----:R-:W-:Y:S01]  /*0170*/  VIADD R21, R4.reuse, 0x780 ;  /* 0x0000078004157836 */ /* 0x041fe20000000000 */
[----:B------:R-:W-:Y:S02]  /*0180*/  USEL UR12, UR12, UR15, UP0 ;  /* 0x0000000f0c0c7287 */ /* 0x000fe40008000000 */
[----:B------:R-:W-:Y:S02]  /*0190*/  UISETP.GE.AND UP0, UPT, UR4, 0x8, UPT ;  /* 0x000000080400788c */ /* 0x000fe4000bf06270 */
[----:B--2---:R-:W-:Y:S02]  /*01a0*/  ULEA UR6, UR7, UR6, 0x18 ;  /* 0x0000000607067291 */ /* 0x004fe4000f8ec0ff */
[----:B------:R-:W-:Y:S02]  /*01b0*/  USHF.R.S32.HI UR5, URZ, 0x3, UR5 ;  /* 0x00000003ff057899 */ /* 0x000fe40008011405 */
[----:B------:R-:W-:Y:S01]  /*01c0*/  PLOP3.LUT P0, PT, PT, PT, UP0, 0x80, 0x8 ;  /* 0x000000000008781c */ /* 0x000fe20003f0f008 */
[----:B----4-:R-:W-:Y:S01]  /*01d0*/  USHF.L.U32 UR8, UR8, 0xb, URZ ;  /* 0x0000000b08087899 */ /* 0x010fe200080006ff */
[C---:B------:R-:W-:Y:S01]  /*01e0*/  LEA R0, R4.reuse, UR6, 0x2 ;  /* 0x0000000604007c11 */ /* 0x040fe2000f8e10ff */
[----:B------:R-:W-:Y:S01]  /*01f0*/  UIADD3 UR22, UPT, UPT, UR5, -0x1, URZ ;  /* 0xffffffff05167890 */ /* 0x000fe2000fffe0ff */
[----:B------:R-:W-:Y:S01]  /*0200*/  ISETP.GT.U32.OR P0, PT, R4, 0xff, !P0 ;  /* 0x000000ff0400780c */ /* 0x000fe20004704470 */
[----:B------:R-:W-:-:S02]  /*0210*/  ULOP3.LUT UR23, UR5, 0xf, URZ, 0xc0, !UPT ;  /* 0x0000000f05177892 */ /* 0x000fc4000f8ec0ff */
[----:B------:R-:W-:Y:S01]  /*0220*/  ULOP3.LUT UR24, UR5, 0x7, URZ, 0xc0, !UPT ;  /* 0x0000000705187892 */ /* 0x000fe2000f8ec0ff */
[----:B------:R-:W-:Y:S01]  /*0230*/  P2R R20, PR, RZ, 0x1 ;  /* 0x00000001ff147803 */ /* 0x000fe20000000000 */
[----:B------:R-:W-:Y:S02]  /*0240*/  ULOP3.LUT UR25, UR5, 0x3, URZ, 0xc0, !UPT ;  /* 0x0000000305197892 */ /* 0x000fe4000f8ec0ff */
[----:B------:R-:W-:Y:S02]  /*0250*/  ULOP3.LUT UR26, UR5, 0xffffff0, URZ, 0xc0, !UPT ;  /* 0x0ffffff0051a7892 */ /* 0x000fe4000f8ec0ff */
[----:B------:R-:W-:Y:S02]  /*0260*/  ULOP3.LUT UR27, UR5, 0xffffff8, URZ, 0xc0, !UPT ;  /* 0x0ffffff8051b7892 */ /* 0x000fe4000f8ec0ff */
[----:B------:R-:W-:Y:S01]  /*0270*/  ULOP3.LUT UR9, UR5, 0x1, URZ, 0xc0, !UPT ;  /* 0x0000000105097892 */ /* 0x000fe2000f8ec0ff */
[----:B------:R-:W-:Y:S01]  /*0280*/  UMOV UR6, URZ ;  /* 0x000000ff00067c82 */ /* 0x000fe20008000000 */
[----:B---3--:R-:W-:-:S10]  /*0290*/  UMOV UR7, URZ ;  /* 0x000000ff00077c82 */ /* 0x008fd40008000000 */
.L_x_219:
[----:B------:R-:W-:Y:S01]  /*02a0*/  ISETP.NE.AND P0, PT, R20, RZ, PT ;  /* 0x000000ff1400720c */ /* 0x000fe20003f05270 */
[----:B------:R-:W-:-:S12]  /*02b0*/  BSSY.RECONVERGENT B0, `(.L_x_136) ;  /* 0x000007c000007945 */ /* 0x000fd80003800200 */
[----:B012345:R-:W-:Y:S05]  /*02c0*/  @P0 BRA `(.L_x_137) ;  /* 0x0000000400e80947 */ /* 0x03ffea0003800000 */
[----:B------:R-:W-:Y:S02]  /*02d0*/  IMAD.U32 R2, RZ, RZ, UR22 ;  /* 0x00000016ff027e24 */ /* 0x000fe4000f8e00ff */
[----:B------:R-:W-:-:S03]  /*02e0*/  IMAD.MOV.U32 R3, RZ, RZ, RZ ;  /* 0x000000ffff037224 */ /* 0x000fc600078e00ff */
[----:B------:R-:W-:-:S13]  /*02f0*/  ISETP.GE.U32.AND P1, PT, R2, 0xf, PT ;  /* 0x0000000f0200780c */ /* 0x000fda0003f26070 */
[----:B------:R-:W-:Y:S05]  /*0300*/  @!P1 BRA `(.L_x_138) ;  /* 0x00000000005c9947 */ /* 0x000fea0003800000 */
[----:B------:R-:W-:Y:S01]  /*0310*/  VIADD R2, R0, 0x2000 ;  /* 0x0000200000027836 */ /* 0x000fe20000000000 */
[----:B------:R-:W-:-:S12]  /*0320*/  UIADD3 UR4, UPT, UPT, -UR26, URZ, URZ ;  /* 0x000000ff1a047290 */ /* 0x000fd8000fffe1ff */
.L_x_139:
[----:B------:R-:W-:Y:S01]  /*0330*/  UIADD3 UR4, UPT, UPT, UR4, 0x10, URZ ;  /* 0x0000001004047890 */ /* 0x000fe2000fffe0ff */
[----:B------:R-:W-:Y:S03]  /*0340*/  STS [R2+-0x2000], RZ ;  /* 0xffe000ff02007388 */ /* 0x000fe60000000800 */
[----:B------:R-:W-:Y:S01]  /*0350*/  UISETP.NE.AND UP0, UPT, UR4, URZ, UPT ;  /* 0x000000ff0400728c */ /* 0x000fe2000bf05270 */
        /* <DEDUP_REMOVED lines=16> */
[----:B------:R-:W-:Y:S06]  /*0460*/  BRA.U UP0, `(.L_x_139) ;  /* 0xfffffffd00b07547 */ /* 0x000fec000b83ffff */
[----:B------:R-:W-:-:S07]  /*0470*/  IMAD.U32 R3, RZ, RZ, UR26 ;  /* 0x0000001aff037e24 */ /* 0x000fce000f8e00ff */
.L_x_138:
[----:B------:R-:W-:Y:S01]  /*0480*/  ISETP.NE.AND P0, PT, RZ, UR23, PT ;  /* 0x00000017ff007c0c */ /* 0x000fe2000bf05270 */
[----:B------:R-:W-:Y:S01]  /*0490*/  IMAD.U32 R6, RZ, RZ, UR24 ;  /* 0x00000018ff067e24 */ /* 0x000fe2000f8e00ff */
[----:B------:R-:W-:-:S03]  /*04a0*/  MOV R2, UR23 ;  /* 0x0000001700027c02 */ /* 0x000fc60008000f00 */
[----:B------:R-:W-:Y:S02]  /*04b0*/  VIADD R6, R6, 0xffffffff ;  /* 0xffffffff06067836 */ /* 0x000fe40000000000 */
[----:B------:R-:W-:-:S06]  /*04c0*/  VIADD R2, R2, 0xffffffff ;  /* 0xffffffff02027836 */ /* 0x000fcc0000000000 */
[----:B------:R-:W-:Y:S05]  /*04d0*/  @!P0 BRA `(.L_x_140) ;  /* 0x00000000007c8947 */ /* 0x000fea0003800000 */
[----:B------:R-:W-:Y:S01]  /*04e0*/  ISETP.GE.U32.AND P2, PT, R2, 0x7, PT ;  /* 0x000000070200780c */ /* 0x000fe20003f46070 */
[----:B------:R-:W-:-:S12]  /*04f0*/  UISETP.NE.AND UP0, UPT, UR24, URZ, UPT ;  /* 0x000000ff1800728c */ /* 0x000fd8000bf05270 */
[----:B------:R-:W-:Y:S05]  /*0500*/  @!P2 BRA `(.L_x_141) ;  /* 0x000000000028a947 */ /* 0x000fea0003800000 */
        /* <DEDUP_REMOVED lines=10> */
.L_x_141:
[----:B------:R-:W-:Y:S05]  /*05b0*/  BRA.U !UP0, `(.L_x_140) ;  /* 0x0000000108447547 */ /* 0x000fea000b800000 */
[----:B------:R-:W-:Y:S01]  /*05c0*/  ISETP.GE.U32.AND P2, PT, R6, 0x3, PT ;  /* 0x000000030600780c */ /* 0x000fe20003f46070 */
[----:B------:R-:W-:-:S12]  /*05d0*/  UISETP.NE.AND UP0, UPT, UR25, URZ, UPT ;  /* 0x000000ff1900728c */ /* 0x000fd8000bf05270 */
[C---:B0-----:R-:W-:Y:S02]  /*05e0*/  @P2 IMAD R5, R3.reuse, 0x400, R0 ;  /* 0x0000040003052824 */ /* 0x041fe400078e0200 */
[----:B------:R-:W-:-:S03]  /*05f0*/  @P2 VIADD R3, R3, 0x4 ;  /* 0x0000000403032836 */ /* 0x000fc60000000000 */
[----:B------:R1:W-:Y:S04]  /*0600*/  @P2 STS [R5], RZ ;  /* 0x000000ff05002388 */ /* 0x0003e80000000800 */
[----:B------:R1:W-:Y:S04]  /*0610*/  @P2 STS [R5+0x400], RZ ;  /* 0x000400ff05002388 */ /* 0x0003e80000000800 */
[----:B------:R1:W-:Y:S04]  /*0620*/  @P2 STS [R5+0x800], RZ ;  /* 0x000800ff05002388 */ /* 0x0003e80000000800 */
[----:B------:R1:W-:Y:S01]  /*0630*/  @P2 STS [R5+0xc00], RZ ;  /* 0x000c00ff05002388 */ /* 0x0003e20000000800 */
[----:B------:R-:W-:Y:S05]  /*0640*/  BRA.U !UP0, `(.L_x_140) ;  /* 0x0000000108207547 */ /* 0x000fea000b800000 */
[----:B------:R-:W-:Y:S01]  /*0650*/  IMAD R3, R3, 0x400, R0 ;  /* 0x0000040003037824 */ /* 0x000fe200078e0200 */
[----:B------:R-:W-:-:S04]  /*0660*/  UISETP.NE.AND UP0, UPT, UR25, 0x1, UPT ;  /* 0x000000011900788c */ /* 0x000fc8000bf05270 */
[----:B------:R2:W-:Y:S05]  /*0670*/  STS [R3], RZ ;  /* 0x000000ff03007388 */ /* 0x0005ea0000000800 */
[----:B------:R-:W-:Y:S05]  /*0680*/  BRA.U !UP0, `(.L_x_140) ;  /* 0x0000000108107547 */ /* 0x000fea000b800000 */
[----:B------:R-:W-:Y:S01]  /*0690*/  UISETP.NE.AND UP0, UPT, UR25, 0x2, UPT ;  /* 0x000000021900788c */ /* 0x000fe2000bf05270 */
[----:B------:R3:W-:Y:S05]  /*06a0*/  STS [R3+0x400], RZ ;  /* 0x000400ff03007388 */ /* 0x0007ea0000000800 */
[----:B------:R-:W-:-:S13]  /*06b0*/  PLOP3.LUT P2, PT, PT, PT, UP0, 0x80, 0x8 ;  /* 0x000000000008781c */ /* 0x000fda0003f4f008 */
[----:B------:R3:W-:Y:S02]  /*06c0*/  @P2 STS [R3+0x800], RZ ;  /* 0x000800ff03002388 */ /* 0x0007e40000000800 */
.L_x_140:
[----:B------:R-:W-:-:S13]  /*06d0*/  ISETP.GT.U32.AND P2, PT, R4, 0x7f, PT ;  /* 0x0000007f0400780c */ /* 0x000fda0003f44070 */
[----:B------:R-:W-:Y:S05]  /*06e0*/  @P2 BRA `(.L_x_137) ;  /* 0x0000000000e02947 */ /* 0x000fea0003800000 */
[----:B--23--:R-:W-:Y:S01]  /*06f0*/  HFMA2 R3, -RZ, RZ, 0, 0 ;  /* 0x00000000ff037431 */ /* 0x00cfe200000001ff */
[----:B------:R-:W-:Y:S06]  /*0700*/  @!P1 BRA `(.L_x_142) ;  /* 0x0000000000589947 */ /* 0x000fec0003800000 */
[----:B------:R-:W-:-:S07]  /*0710*/  IMAD.MOV.U32 R3, RZ, RZ, RZ ;  /* 0x000000ffff037224 */ /* 0x000fce00078e00ff */
.L_x_143:
[C---:B012---:R-:W-:Y:S02]  /*0720*/  IMAD R5, R3.reuse, 0x400, R0 ;  /* 0x0000040003057824 */ /* 0x047fe400078e0200 */
[----:B------:R-:W-:-:S03]  /*0730*/  VIADD R3, R3, 0x10 ;  /* 0x0000001003037836 */ /* 0x000fc60000000000 */
[----:B------:R2:W-:Y:S02]  /*0740*/  STS [R5+0x200], RZ ;  /* 0x000200ff05007388 */ /* 0x0005e40000000800 */
[----:B------:R-:W-:Y:S02]  /*0750*/  ISETP.NE.AND P1, PT, R3, UR26, PT ;  /* 0x0000001a03007c0c */ /* 0x000fe4000bf25270 */
[----:B------:R2:W-:Y:S04]  /*0760*/  STS [R5+0x600], RZ ;  /* 0x000600ff05007388 */ /* 0x0005e80000000800 */
        /* <DEDUP_REMOVED lines=13> */
[----:B------:R2:W-:Y:S01]  /*0840*/  STS [R5+0x3e00], RZ ;  /* 0x003e00ff05007388 */ /* 0x0005e20000000800 */
[----:B------:R-:W-:Y:S05]  /*0850*/  @P1 BRA `(.L_x_143) ;  /* 0xfffffffc00b01947 */ /* 0x000fea000383ffff */
[----:B------:R-:W-:-:S07]  /*0860*/  IMAD.U32 R3, RZ, RZ, UR26 ;  /* 0x0000001aff037e24 */ /* 0x000fce000f8e00ff */
.L_x_142:
[----:B------:R-:W-:Y:S05]  /*0870*/  @!P0 BRA `(.L_x_137) ;  /* 0x00000000007c8947 */ /* 0x000fea0003800000 */
[----:B------:R-:W-:Y:S01]  /*0880*/  ISETP.GE.U32.AND P0, PT, R2, 0x7, PT ;  /* 0x000000070200780c */ /* 0x000fe20003f06070 */
[----:B------:R-:W-:-:S12]  /*0890*/  UISETP.NE.AND UP0, UPT, UR24, URZ, UPT ;  /* 0x000000ff1800728c */ /* 0x000fd8000bf05270 */
[----:B------:R-:W-:Y:S05]  /*08a0*/  @!P0 BRA `(.L_x_144) ;  /* 0x0000000000288947 */ /* 0x000fea0003800000 */
[C---:B------:R-:W-:Y:S02]  /*08b0*/  IMAD R2, R3.reuse, 0x400, R0 ;  /* 0x0000040003027824 */ /* 0x040fe400078e0200 */
[----:B------:R-:W-:-:S03]  /*08c0*/  VIADD R3, R3, 0x8 ;  /* 0x0000000803037836 */ /* 0x000fc60000000000 */
[----:B------:R3:W-:Y:S04]  /*08d0*/  STS [R2+0x200], RZ ;  /* 0x000200ff02007388 */ /* 0x0007e80000000800 */
[----:B------:R3:W-:Y:S04]  /*08e0*/  STS [R2+0x600], RZ ;  /* 0x000600ff02007388 */ /* 0x0007e80000000800 */
[----:B------:R3:W-:Y:S04]  /*08f0*/  STS [R2+0xa00], RZ ;  /* 0x000a00ff02007388 */ /* 0x0007e80000000800 */
[----:B------:R3:W-:Y:S04]  /*0900*/  STS [R2+0xe00], RZ ;  /* 0x000e00ff02007388 */ /* 0x0007e80000000800 */
[----:B------:R3:W-:Y:S04]  /*0910*/  STS [R2+0x1200], RZ ;  /* 0x001200ff02007388 */ /* 0x0007e80000000800 */
[----:B------:R3:W-:Y:S04]  /*0920*/  STS [R2+0x1600], RZ ;  /* 0x001600ff02007388 */ /* 0x0007e80000000800 */
[----:B------:R3:W-:Y:S04]  /*0930*/  STS [R2+0x1a00], RZ ;  /* 0x001a00ff02007388 */ /* 0x0007e80000000800 */
[----:B------:R3:W-:Y:S02]  /*0940*/  STS [R2+0x1e00], RZ ;  /* 0x001e00ff02007388 */ /* 0x0007e40000000800 */
.L_x_144:
[----:B------:R-:W-:Y:S05]  /*0950*/  BRA.U !UP0, `(.L_x_137) ;  /* 0x0000000108447547 */ /* 0x000fea000b800000 */
[----:B------:R-:W-:Y:S01]  /*0960*/  ISETP.GE.U32.AND P0, PT, R6, 0x3, PT ;  /* 0x000000030600780c */ /* 0x000fe20003f06070 */
[----:B------:R-:W-:-:S12]  /*0970*/  UISETP.NE.AND UP0, UPT, UR25, URZ, UPT ;  /* 0x000000ff1900728c */ /* 0x000fd8000bf05270 */
[C---:B---3--:R-:W-:Y:S01]  /*0980*/  @P0 IMAD R2, R3.reuse, 0x400, R0 ;  /* 0x0000040003020824 */ /* 0x048fe200078e0200 */
[----:B------:R-:W-:-:S04]  /*0990*/  @P0 IADD3 R3, PT, PT, R3, 0x4, RZ ;  /* 0x0000000403030810 */ /* 0x000fc80007ffe0ff */
[----:B------:R4:W-:Y:S04]  /*09a0*/  @P0 STS [R2+0x200], RZ ;  /* 0x000200ff02000388 */ /* 0x0009e80000000800 */
[----:B------:R4:W-:Y:S04]  /*09b0*/  @P0 STS [R2+0x600], RZ ;  /* 0x000600ff02000388 */ /* 0x0009e80000000800 */
[----:B------:R4:W-:Y:S04]  /*09c0*/  @P0 STS [R2+0xa00], RZ ;  /* 0x000a00ff02000388 */ /* 0x0009e80000000800 */
[----:B------:R4:W-:Y:S01]  /*09d0*/  @P0 STS [R2+0xe00], RZ ;  /* 0x000e00ff02000388 */ /* 0x0009e20000000800 */
[----:B------:R-:W-:Y:S05]  /*09e0*/  BRA.U !UP0, `(.L_x_137) ;  /* 0x0000000108207547 */ /* 0x000fea000b800000 */
[----:B------:R-:W-:Y:S01]  /*09f0*/  IMAD R3, R3, 0x400, R0 ;  /* 0x0000040003037824 */ /* 0x000fe200078e0200 */
[----:B------:R-:W-:-:S04]  /*0a00*/  UISETP.NE.AND UP0, UPT, UR25, 0x1, UPT ;  /* 0x000000011900788c */ /* 0x000fc8000bf05270 */
[----:B------:R3:W-:Y:S05]  /*0a10*/  STS [R3+0x200], RZ ;  /* 0x000200ff03007388 */ /* 0x0007ea0000000800 */
[----:B------:R-:W-:Y:S05]  /*0a20*/  BRA.U !UP0, `(.L_x_137) ;  /* 0x0000000108107547 */ /* 0x000fea000b800000 */
[----:B------:R-:W-:Y:S01]  /*0a30*/  UISETP.NE.AND UP0, UPT, UR25, 0x2, UPT ;  /* 0x000000021900788c */ /* 0x000fe2000bf05270 */
[----:B------:R0:W-:Y:S05]  /*0a40*/  STS [R3+0x600], RZ ;  /* 0x000600ff03007388 */ /* 0x0001ea0000000800 */
[----:B------:R-:W-:-:S13]  /*0a50*/  PLOP3.LUT P0, PT, PT, PT, UP0, 0x80, 0x8 ;  /* 0x000000000008781c */ /* 0x000fda0003f0f008 */
[----:B------:R0:W-:Y:S02]  /*0a60*/  @P0 STS [R3+0xa00], RZ ;  /* 0x000a00ff03000388 */ /* 0x0001e40000000800 */
.L_x_137:
[----:B------:R-:W-:Y:S05]  /*0a70*/  BSYNC.RECONVERGENT B0 ;  /* 0x0000000000007941 */ /* 0x000fea0003800200 */
.L_x_136:
[----:B------:R-:W5:Y:S01]  /*0a80*/  LDCU.64 UR14, c[0x0][0x390] ;  /* 0x00007200ff0e77ac */ /* 0x000f620008000a00 */
[----:B------:R-:W-:Y:S02]  /*0a90*/  USHF.L.U32 UR4, UR6, 0x1e, URZ ;  /* 0x0000001e06047899 */ /* 0x000fe400080006ff */
[----:B------:R-:W-:Y:S02]  /*0aa0*/  USHF.L.U64.HI UR5, UR6, 0x1e, UR7 ;  /* 0x0000001e06057899 */ /* 0x000fe40008010207 */
[----:B-----5:R-:W-:-:S04]  /*0ab0*/  UIADD3 UR4, UP0, UPT, -UR4, UR14, URZ ;  /* 0x0000000e04047290 */ /* 0x020fc8000ff1e1ff */
[----:B------:R-:W-:Y:S02]  /*0ac0*/  UIADD3.X UR5, UPT, UPT, ~UR5, UR15, URZ, UP0, !UPT ;  /* 0x0000000f05057290 */ /* 0x000fe400087fe5ff */
[----:B------:R-:W-:-:S04]  /*0ad0*/  UISETP.LT.U32.AND UP0, UPT, UR4, 0x40000000, UPT ;  /* 0x400000000400788c */ /* 0x000fc8000bf01070 */
[----:B------:R-:W-:-:S04]  /*0ae0*/  UISETP.LT.U32.AND.EX UP0, UPT, UR5, URZ, UPT, UP0 ;  /* 0x000000ff0500728c */ /* 0x000fc8000bf01100 */
[----:B------:R-:W-:Y:S02]  /*0af0*/  USEL UR13, UR4, 0x40000000, UP0 ;  /* 0x40000000040d7887 */ /* 0x000fe40008000000 */
[----:B------:R-:W-:Y:S02]  /*0b00*/  USEL UR14, UR5, URZ, UP0 ;  /* 0x000000ff050e7287 */ /* 0x000fe40008000000 */
[----:B------:R-:W-:-:S04]  /*0b10*/  UISETP.GT.U32.AND UP0, UPT, UR13, UR8, UPT ;  /* 0x000000080d00728c */ /* 0x000fc8000bf04070 */
[----:B------:R-:W-:Y:S01]  /*0b20*/  UISETP.GT.U32.AND.EX UP0, UPT, UR14, URZ, UPT, UP0 ;  /* 0x000000ff0e00728c */ /* 0x000fe2000bf04100 */
[----:B------:R-:W-:Y:S08]  /*0b30*/  BAR.SYNC.DEFER_BLOCKING 0x0 ;  /* 0x0000000000007b1d */ /* 0x000ff00000010000 */
[----:B------:R-:W-:Y:S06]  /*0b40*/  BAR.SYNC.DEFER_BLOCKING 0x0 ;  /* 0x0000000000007b1d */ /* 0x000fec0000010000 */
[----:B------:R-:W-:Y:S05]  /*0b50*/  BRA.U !UP0, `(.L_x_145) ;  /* 0x0000000d082c7547 */ /* 0x000fea000b800000 */
[----:B------:R-:W-:Y:S01]  /*0b60*/  UMOV UR10, UR8 ;  /* 0x00000008000a7c82 */ /* 0x000fe20008000000 */
[----:B------:R-:W-:-:S05]  /*0b70*/  UMOV UR5, URZ ;  /* 0x000000ff00057c82 */ /* 0x000fca0008000000 */
.L_x_150:
[----:B-----5:R-:W5:Y:S01]  /*0b80*/  LDCU.64 UR18, c[0x0][0x390] ;  /* 0x00007200ff1277ac */ /* 0x020f620008000a00 */
[----:B------:R-:W-:Y:S02]  /*0b90*/  USHF.L.U32 UR15, UR6, 0x1e, URZ ;  /* 0x0000001e060f7899 */ /* 0x000fe400080006ff */
[----:B------:R-:W-:Y:S02]  /*0ba0*/  USHF.L.U64.HI UR16, UR6, 0x1e, UR7 ;  /* 0x0000001e06107899 */ /* 0x000fe40008010207 */
[----:B------:R-:W-:-:S04]  /*0bb0*/  UIADD3 UR15, UP0, UPT, UR10, UR15, URZ ;  /* 0x0000000f0a0f7290 */ /* 0x000fc8000ff1e0ff */
[----:B------:R-:W-:Y:S02]  /*0bc0*/  UIADD3.X UR16, UPT, UPT, UR5, UR16, URZ, UP0, !UPT ;  /* 0x0000001005107290 */ /* 0x000fe400087fe4ff */
[----:B------:R-:W-:Y:S02]  /*0bd0*/  ULEA UR10, UP0, UR28, UR10, 0xb ;  /* 0x0000000a1c0a7291 */ /* 0x000fe4000f8058ff */
[----:B-----5:R-:W-:Y:S02]  /*0be0*/  UIADD3 UR17, UP1, UPT, -UR15, UR18, URZ ;  /* 0x000000120f117290 */ /* 0x020fe4000ff3e1ff */
[----:B------:R-:W-:Y:S02]  /*0bf0*/  UIADD3.X UR5, UPT, UPT, URZ, UR5, URZ, UP0, !UPT ;  /* 0x00000005ff057290 */ /* 0x000fe400087fe4ff */
[----:B------:R-:W-:Y:S02]  /*0c00*/  UIADD3.X UR4, UPT, UPT, ~UR16, UR19, URZ, UP1, !UPT ;  /* 0x0000001310047290 */ /* 0x000fe40008ffe5ff */
[----:B------:R-:W-:-:S02]  /*0c10*/  UISETP.GE.U32.AND UP1, UPT, UR17, 0x800, UPT ;  /* 0x000008001100788c */ /* 0x000fc4000bf26070 */
[----:B------:R-:W-:Y:S02]  /*0c20*/  UISETP.GE.U32.AND UP0, UPT, UR10, UR13, UPT ;  /* 0x0000000d0a00728c */ /* 0x000fe4000bf06070 */
[----:B------:R-:W-:Y:S02]  /*0c30*/  UISETP.GE.U32.AND.EX UP1, UPT, UR4, URZ, UPT, UP1 ;  /* 0x000000ff0400728c */ /* 0x000fe4000bf26110 */
[----:B------:R-:W-:-:S07]  /*0c40*/  UISETP.GE.U32.AND.EX UP0, UPT, UR5, UR14, UPT, UP0 ;  /* 0x0000000e0500728c */ /* 0x000fce000bf06100 */
[----:B0-----:R-:W-:Y:S05]  /*0c50*/  BRA.U !UP1, `(.L_x_146) ;  /* 0x0000000109587547 */ /* 0x001fea000b800000 */
[----:B------:R-:W4:Y:S01]  /*0c60*/  LDCU.64 UR18, c[0x0][0x388] ;  /* 0x00007100ff1277ac */ /* 0x000f220008000a00 */
[----:B0-23--:R-:W-:-:S05]  /*0c70*/  IADD3 R3, P0, PT, R4, UR15, RZ ;  /* 0x0000000f04037c10 */ /* 0x00dfca000ff1e0ff */
[----:B------:R-:W-:Y:S01]  /*0c80*/  IMAD.X R6, RZ, RZ, UR16, P0 ;  /* 0x00000010ff067e24 */ /* 0x000fe200080e06ff */
[----:B----4-:R-:W-:-:S04]  /*0c90*/  LEA R2, P0, R3, UR18, 0x2 ;  /* 0x0000001203027c11 */ /* 0x010fc8000f8010ff */
        /* <DEDUP_REMOVED lines=18> */
.L_x_146:
[----:B------:R-:W4:Y:S01]  /*0dc0*/  LDCU.64 UR18, c[0x0][0x388] ;  /* 0x00007100ff1277ac */ /* 0x000f220008000a00 */
[C---:B012---:R-:W-:Y:S01]  /*0dd0*/  VIADD R5, R4.reuse, 0x100 ;  /* 0x0000010004057836 */ /* 0x047fe20000000000 */
[C---:B---3--:R-:W-:Y:S01]  /*0de0*/  IADD3 R3, P0, PT, R4.reuse, UR15, RZ ;  /* 0x0000000f04037c10 */ /* 0x048fe2000ff1e0ff */
[C---:B----4-:R-:W-:Y:S01]  /*0df0*/  VIADD R2, R4.reuse, 0x80 ;  /* 0x0000008004027836 */ /* 0x050fe20000000000 */
[C---:B------:R-:W-:Y:S01]  /*0e00*/  ISETP.GE.AND P1, PT, R4.reuse, UR17, PT ;  /* 0x0000001104007c0c */ /* 0x040fe2000bf26270 */
[----:B------:R-:W-:Y:S01]  /*0e10*/  VIADD R7, R4, 0x180 ;  /* 0x0000018004077836 */ /* 0x000fe20000000000 */
[----:B------:R-:W-:Y:S01]  /*0e20*/  ISETP.GE.AND P3, PT, R5, UR17, PT ;  /* 0x0000001105007c0c */ /* 0x000fe2000bf66270 */
[----:B------:R-:W-:Y:S01]  /*0e30*/  IMAD.X R6, RZ, RZ, UR16, P0 ;  /* 0x00000010ff067e24 */ /* 0x000fe200080e06ff */
[----:B------:R-:W-:Y:S01]  /*0e40*/  ISETP.GE.AND P2, PT, R2, UR17, PT ;  /* 0x0000001102007c0c */ /* 0x000fe2000bf46270 */
[----:B------:R-:W-:Y:S01]  /*0e50*/  VIADD R5, R4, 0x200 ;  /* 0x0000020004057836 */ /* 0x000fe20000000000 */
[----:B------:R-:W-:Y:S01]  /*0e60*/  ISETP.GE.AND P4, PT, R7, UR17, PT ;  /* 0x0000001107007c0c */ /* 0x000fe2000bf86270 */
[----:B------:R-:W-:-:S03]  /*0e70*/  IMAD.MOV.U32 R12, RZ, RZ, 0x7fffffff ;  /* 0x7fffffffff0c7424 */ /* 0x000fc600078e00ff */
[----:B------:R-:W-:Y:S01]  /*0e80*/  ISETP.GE.AND P5, PT, R5, UR17, PT ;  /* 0x0000001105007c0c */ /* 0x000fe2000bfa6270 */
[----:B------:R-:W-:Y:S01]  /*0e90*/  VIADD R5, R4, 0x300 ;  /* 0x0000030004057836 */ /* 0x000fe20000000000 */
[----:B------:R-:W-:-:S04]  /*0ea0*/  LEA R2, P0, R3, UR18, 0x2 ;  /* 0x0000001203027c11 */ /* 0x000fc8000f8010ff */
[----:B------:R-:W-:Y:S01]  /*0eb0*/  LEA.HI.X R3, R3, UR19, R6, 0x2, P0 ;  /* 0x0000001303037c11 */ /* 0x000fe200080f1406 */
[----:B------:R-:W-:Y:S01]  /*0ec0*/  IMAD.MOV.U32 R11, RZ, RZ, 0x7fffffff ;  /* 0x7fffffffff0b7424 */ /* 0x000fe200078e00ff */
[----:B------:R-:W-:-:S03]  /*0ed0*/  IADD3 R6, PT, PT, R4, 0x280, RZ ;  /* 0x0000028004067810 */ /* 0x000fc60007ffe0ff */
[----:B------:R1:W5:Y:S01]  /*0ee0*/  @!P1 LDG.E R12, desc[UR20][R2.64] ;  /* 0x00000014020c9981 */ /* 0x000362000c1e1900 */
[----:B------:R-:W-:Y:S01]  /*0ef0*/  ISETP.GE.AND P1, PT, R5, UR17, PT ;  /* 0x0000001105007c0c */ /* 0x000fe2000bf26270 */
[----:B------:R-:W-:Y:S01]  /*0f00*/  VIADD R5, R4, 0x380 ;  /* 0x0000038004057836 */ /* 0x000fe20000000000 */
[----:B------:R-:W-:Y:S01]  /*0f10*/  ISETP.GE.AND P0, PT, R6, UR17, PT ;  /* 0x0000001106007c0c */ /* 0x000fe2000bf06270 */
[----:B------:R-:W-:Y:S01]  /*0f20*/  IMAD.MOV.U32 R9, RZ, RZ, 0x7fffffff ;  /* 0x7fffffffff097424 */ /* 0x000fe200078e00ff */
[----:B------:R1:W5:Y:S02]  /*0f30*/  @!P2 LDG.E R11, desc[UR20][R2.64+0x200] ;  /* 0x00020014020ba981 */ /* 0x000364000c1e1900 */
[----:B------:R-:W-:Y:S01]  /*0f40*/  ISETP.GE.AND P2, PT, R5, UR17, PT ;  /* 0x0000001105007c0c */ /* 0x000fe2000bf46270 */
[----:B------:R-:W-:Y:S02]  /*0f50*/  VIADD R5, R4, 0x480 ;  /* 0x0000048004057836 */ /* 0x000fe40000000000 */
[----:B------:R-:W-:Y:S01]  /*0f60*/  IMAD.MOV.U32 R10, RZ, RZ, 0x7fffffff ;  /* 0x7fffffffff0a7424 */ /* 0x000fe200078e00ff */
[----:B------:R1:W5:Y:S01]  /*0f70*/  @!P4 LDG.E R9, desc[UR20][R2.64+0x600] ;  /* 0x000600140209c981 */ /* 0x000362000c1e1900 */
[----:B------:R-:W-:-:S02]  /*0f80*/  MOV R8, 0x7fffffff ;  /* 0x7fffffff00087802 */ /* 0x000fc40000000f00 */
[C---:B------:R-:W-:Y:S02]  /*0f90*/  LOP3.LUT R6, R4.reuse, 0x400, RZ, 0xfc, !PT ;  /* 0x0000040004067812 */ /* 0x040fe400078efcff */
[----:B------:R-:W-:Y:S01]  /*0fa0*/  ISETP.GE.AND P4, PT, R5, UR17, PT ;  /* 0x0000001105007c0c */ /* 0x000fe2000bf86270 */
[----:B------:R-:W-:Y:S01]  /*0fb0*/  VIADD R5, R4, 0x500 ;  /* 0x0000050004057836 */ /* 0x000fe20000000000 */
[----:B------:R1:W5:Y:S01]  /*0fc0*/  @!P3 LDG.E R10, desc[UR20][R2.64+0x400] ;  /* 0x00040014020ab981 */ /* 0x000362000c1e1900 */
[----:B------:R-:W-:Y:S01]  /*0fd0*/  ISETP.GE.AND P3, PT, R6, UR17, PT ;  /* 0x0000001106007c0c */ /* 0x000fe2000bf66270 */
[----:B------:R-:W-:Y:S02]  /*0fe0*/  IMAD.MOV.U32 R6, RZ, RZ, 0x7fffffff ;  /* 0x7fffffffff067424 */ /* 0x000fe400078e00ff */
[----:B------:R1:W5:Y:S01]  /*0ff0*/  @!P5 LDG.E R8, desc[UR20][R2.64+0x800] ;  /* 0x000800140208d981 */ /* 0x000362000c1e1900 */
[----:B------:R-:W-:Y:S01]  /*1000*/  ISETP.GE.AND P5, PT, R5, UR17, PT ;  /* 0x0000001105007c0c */ /* 0x000fe2000bfa6270 */
[----:B------:R-:W-:-:S02]  /*1010*/  VIADD R5, R4, 0x600 ;  /* 0x0000060004057836 */ /* 0x000fc40000000000 */
[----:B------:R-:W-:Y:S01]  /*1020*/  IMAD.MOV.U32 R7, RZ, RZ, 0x7fffffff ;  /* 0x7fffffffff077424 */ /* 0x000fe200078e00ff */
[----:B------:R1:W5:Y:S01]  /*1030*/  @!P1 LDG.E R6, desc[UR20][R2.64+0xc00] ;  /* 0x000c001402069981 */ /* 0x000362000c1e1900 */
[C---:B------:R-:W-:Y:S01]  /*1040*/  VIADD R13, R4.reuse, 0x580 ;  /* 0x00000580040d7836 */ /* 0x040fe20000000000 */
[----:B------:R-:W-:Y:S01]  /*1050*/  ISETP.GE.AND P1, PT, R5, UR17, PT ;  /* 0x0000001105007c0c */ /* 0x000fe2000bf26270 */
[----:B------:R-:W-:Y:S02]  /*1060*/  IMAD.MOV.U32 R5, RZ, RZ, 0x7fffffff ;  /* 0x7fffffffff057424 */ /* 0x000fe400078e00ff */
[----:B------:R-:W-:Y:S01]  /*1070*/  IMAD.MOV.U32 R19, RZ, RZ, 0x7fffffff ;  /* 0x7fffffffff137424 */ /* 0x000fe200078e00ff */
[----:B------:R1:W5:Y:S01]  /*1080*/  @!P0 LDG.E R7, desc[UR20][R2.64+0xa00] ;  /* 0x000a001402078981 */ /* 0x000362000c1e1900 */
[----:B------:R-:W-:Y:S01]  /*1090*/  IMAD.MOV.U32 R18, RZ, RZ, 0x7fffffff ;  /* 0x7fffffffff127424 */ /* 0x000fe200078e00ff */
[----:B------:R-:W-:Y:S01]  /*10a0*/  ISETP.GE.AND P0, PT, R13, UR17, PT ;  /* 0x000000110d007c0c */ /* 0x000fe2000bf06270 */
[C---:B------:R-:W-:Y:S01]  /*10b0*/  VIADD R14, R4.reuse, 0x700 ;  /* 0x00000700040e7836 */ /* 0x040fe20000000000 */
[----:B------:R-:W-:Y:S01]  /*10c0*/  IADD3 R13, PT, PT, R4, 0x680, RZ ;  /* 0x00000680040d7810 */ /* 0x000fe20007ffe0ff */
[----:B------:R1:W5:Y:S03]  /*10d0*/  @!P2 LDG.E R5, desc[UR20][R2.64+0xe00] ;  /* 0x000e00140205a981 */ /* 0x000366000c1e1900 */
[----:B------:R-:W-:Y:S01]  /*10e0*/  ISETP.GE.AND P2, PT, R13, UR17, PT ;  /* 0x000000110d007c0c */ /* 0x000fe2000bf46270 */
[----:B------:R1:W5:Y:S01]  /*10f0*/  @!P3 LDG.E R19, desc[UR20][R2.64+0x1000] ;  /* 0x001000140213b981 */ /* 0x000362000c1e1900 */
[----:B------:R-:W-:-:S03]  /*1100*/  ISETP.GE.AND P3, PT, R14, UR17, PT ;  /* 0x000000110e007c0c */ /* 0x000fc6000bf66270 */
[----:B------:R1:W5:Y:S01]  /*1110*/  @!P4 LDG.E R18, desc[UR20][R2.64+0x1200] ;  /* 0x001200140212c981 */ /* 0x000362000c1e1900 */
[----:B------:R-:W-:Y:S01]  /*1120*/  ISETP.GE.AND P4, PT, R21, UR17, PT ;  /* 0x0000001115007c0c */ /* 0x000fe2000bf86270 */
[----:B------:R-:W-:Y:S01]  /*1130*/  IMAD.MOV.U32 R17, RZ, RZ, 0x7fffffff ;  /* 0x7fffffffff117424 */ /* 0x000fe200078e00ff */
[----:B------:R-:W-:Y:S01]  /*1140*/  MOV R14, 0x7fffffff ;  /* 0x7fffffff000e7802 */ /* 0x000fe20000000f00 */
[----:B------:R-:W-:Y:S02]  /*1150*/  IMAD.MOV.U32 R16, RZ, RZ, 0x7fffffff ;  /* 0x7fffffffff107424 */ /* 0x000fe400078e00ff */
[----:B------:R-:W-:Y:S02]  /*1160*/  IMAD.MOV.U32 R22, RZ, RZ, 0x7fffffff ;  /* 0x7fffffffff167424 */ /* 0x000fe400078e00ff */
        /* <DEDUP_REMOVED lines=8> */
.L_x_147:
[----:B01----:R-:W0:Y:S02]  /*11f0*/  LDC.64 R2, c[0x0][0x398] ;  /* 0x0000e600ff027b82 */ /* 0x003e240000000a00 */
[----:B0-----:R-:W-:-:S13]  /*1200*/  ISETP.GT.AND P0, PT, R3, R2, PT ;  /* 0x000000020300720c */ /* 0x001fda0003f04270 */
[----:B------:R-:W-:Y:S05]  /*1210*/  @!P0 BRA `(.L_x_148) ;  /* 0x0000000400788947 */ /* 0x000fea0003800000 */
[----:B------:R-:W0:Y:S01]  /*1220*/  S2UR UR15, SR_CgaCtaId ;  /* 0x00000000000f79c3 */ /* 0x000e220000008800 */
[----:B-----5:R-:W-:Y:S01]  /*1230*/  LOP3.LUT R15, R15, 0x80000000, RZ, 0x3c, !PT ;  /* 0x800000000f0f7812 */ /* 0x020fe200078e3cff */
[----:B------:R-:W-:Y:S01]  /*1240*/  UMOV UR4, 0x400 ;  /* 0x0000040000047882 */ /* 0x000fe20000000000 */
[----:B------:R-:W-:Y:S01]  /*1250*/  LOP3.LUT R14, R14, 0x80000000, RZ, 0x3c, !PT ;  /* 0x800000000e0e7812 */ /* 0x000fe200078e3cff */
[----:B------:R-:W1:Y:S01]  /*1260*/  LDCU UR16, c[0x0][0x398] ;  /* 0x00007300ff1077ac */ /* 0x000e620008000800 */
[----:B------:R-:W-:Y:S02]  /*1270*/  LOP3.LUT R13, R13, 0x80000000, RZ, 0x3c, !PT ;  /* 0x800000000d0d7812 */ /* 0x000fe400078e3cff */
[----:B------:R-:W-:Y:S02]  /*1280*/  LOP3.LUT R2, R22, 0x80000000, RZ, 0x3c, !PT ;  /* 0x8000000016027812 */ /* 0x000fe400078e3cff */
[----:B------:R-:W-:Y:S02]  /*1290*/  LOP3.LUT R16, R16, 0x80000000, RZ, 0x3c, !PT ;  /* 0x8000000010107812 */ /* 0x000fe400078e3cff */
[----:B------:R-:W-:-:S02]  /*12a0*/  LOP3.LUT R17, R17, 0x80000000, RZ, 0x3c, !PT ;  /* 0x8000000011117812 */ /* 0x000fc400078e3cff */
[----:B------:R-:W-:Y:S02]  /*12b0*/  LOP3.LUT R18, R18, 0x80000000, RZ, 0x3c, !PT ;  /* 0x8000000012127812 */ /* 0x000fe400078e3cff */
[----:B------:R-:W-:Y:S02]  /*12c0*/  LOP3.LUT R19, R19, 0x80000000, RZ, 0x3c, !PT ;  /* 0x8000000013137812 */ /* 0x000fe400078e3cff */
[----:B------:R-:W-:Y:S02]  /*12d0*/  LOP3.LUT R5, R5, 0x80000000, RZ, 0x3c, !PT ;  /* 0x8000000005057812 */ /* 0x000fe400078e3cff */
[----:B------:R-:W-:Y:S02]  /*12e0*/  LOP3.LUT R6, R6, 0x80000000, RZ, 0x3c, !PT ;  /* 0x8000000006067812 */ /* 0x000fe400078e3cff */
[----:B------:R-:W-:Y:S02]  /*12f0*/  LOP3.LUT R7, R7, 0x80000000, RZ, 0x3c, !PT ;  /* 0x8000000007077812 */ /* 0x000fe400078e3cff */
[----:B------:R-:W-:Y:S01]  /*1300*/  LOP3.LUT R8, R8, 0x80000000, RZ, 0x3c, !PT ;  /* 0x8000000008087812 */ /* 0x000fe200078e3cff */
[----:B0-----:R-:W-:Y:S01]  /*1310*/  ULEA UR15, UR15, UR4, 0x18 ;  /* 0x000000040f0f7291 */ /* 0x001fe2000f8ec0ff */
[----:B------:R-:W-:-:S02]  /*1320*/  LOP3.LUT R9, R9, 0x80000000, RZ, 0x3c, !PT ;  /* 0x8000000009097812 */ /* 0x000fc400078e3cff */
[----:B------:R-:W-:Y:S01]  /*1330*/  LOP3.LUT R10, R10, 0x80000000, RZ, 0x3c, !PT ;  /* 0x800000000a0a7812 */ /* 0x000fe200078e3cff */
[----:B------:R-:W-:Y:S01]  /*1340*/  UMOV UR4, URZ ;  /* 0x000000ff00047c82 */ /* 0x000fe20008000000 */
[----:B------:R-:W-:Y:S02]  /*1350*/  LOP3.LUT R11, R11, 0x80000000, RZ, 0x3c, !PT ;  /* 0x800000000b0b7812 */ /* 0x000fe400078e3cff */
[----:B-1----:R-:W-:-:S07]  /*1360*/  LOP3.LUT R12, R12, 0x80000000, RZ, 0x3c, !PT ;  /* 0x800000000c0c7812 */ /* 0x002fce00078e3cff */
.L_x_149:
[----:B------:R-:W-:Y:S01]  /*1370*/  IMAD R22, RZ, RZ, -UR16 ;  /* 0x80000010ff167e24 */ /* 0x000fe2000f8e02ff */
[----:B0-----:R-:W-:Y:S01]  /*1380*/  SHF.R.U32.HI R23, RZ, UR16, R12 ;  /* 0x00000010ff177c19 */ /* 0x001fe2000801160c */
[----:B------:R-:W-:Y:S01]  /*1390*/  IMAD.MOV.U32 R25, RZ, RZ, -0x1 ;  /* 0xffffffffff197424 */ /* 0x000fe200078e00ff */
[----:B------:R-:W-:Y:S01]  /*13a0*/  ULEA UR17, UR4, UR15, 0xa ;  /* 0x0000000f04117291 */ /* 0x000fe2000f8e50ff */
[----:B------:R-:W-:Y:S01]  /*13b0*/  SHF.R.U32.HI R27, RZ, UR16, R10 ;  /* 0x00000010ff1b7c19 */ /* 0x000fe2000801160a */
[----:B------:R-:W-:Y:S01]  /*13c0*/  UIADD3 UR4, UPT, UPT, UR4, 0x1, URZ ;  /* 0x0000000104047890 */ /* 0x000fe2000fffe0ff */
[----:B------:R-:W-:Y:S02]  /*13d0*/  VIADDMNMX R22, R22, R3, 0x8, PT ;  /* 0x0000000816167446 */ /* 0x000fe40003800103 */
[----:B------:R-:W-:Y:S02]  /*13e0*/  SHF.R.U32.HI R29, RZ, UR16, R9 ;  /* 0x00000010ff1d7c19 */ /* 0x000fe40008011609 */
[----:B------:R-:W-:-:S02]  /*13f0*/  SHF.L.U32 R22, R25, R22, RZ ;  /* 0x0000001619167219 */ /* 0x000fc400000006ff */
[----:B------:R-:W-:Y:S02]  /*1400*/  SHF.R.U32.HI R25, RZ, UR16, R11 ;  /* 0x00000010ff197c19 */ /* 0x000fe4000801160b */
[-C--:B------:R-:W-:Y:S02]  /*1410*/  LOP3.LUT R23, R23, R22.reuse, RZ, 0x30, !PT ;  /* 0x0000001617177212 */ /* 0x080fe400078e30ff */
[-C--:B------:R-:W-:Y:S02]  /*1420*/  LOP3.LUT R25, R25, R22.reuse, RZ, 0x30, !PT ;  /* 0x0000001619197212 */ /* 0x080fe400078e30ff */
[----:B------:R-:W-:Y:S02]  /*1430*/  LOP3.LUT R27, R27, R22, RZ, 0x30, !PT ;  /* 0x000000161b1b7212 */ /* 0x000fe400078e30ff */
[----:B------:R-:W-:Y:S02]  /*1440*/  LEA R23, R23, UR17, 0x2 ;  /* 0x0000001117177c11 */ /* 0x000fe4000f8e10ff */
[----:B------:R-:W-:-:S02]  /*1450*/  LEA R25, R25, UR17, 0x2 ;  /* 0x0000001119197c11 */ /* 0x000fc4000f8e10ff */
[----:B------:R-:W-:Y:S01]  /*1460*/  LEA R27, R27, UR17, 0x2 ;  /* 0x000000111b1b7c11 */ /* 0x000fe2000f8e10ff */
[----:B------:R0:W-:Y:S01]  /*1470*/  ATOMS.POPC.INC.32 RZ, [R23+URZ] ;  /* 0x0000000017ff7f8c */ /* 0x0001e2000d8000ff */
[----:B------:R-:W-:Y:S02]  /*1480*/  SHF.R.U32.HI R24, RZ, UR16, R8 ;  /* 0x00000010ff187c19 */ /* 0x000fe40008011608 */
[----:B------:R-:W-:Y:S01]  /*1490*/  SHF.R.U32.HI R26, RZ, UR16, R7 ;  /* 0x00000010ff1a7c19 */ /* 0x000fe20008011607 */
[----:B------:R1:W-:Y:S01]  /*14a0*/  ATOMS.POPC.INC.32 RZ, [R25+URZ] ;  /* 0x0000000019ff7f8c */ /* 0x0003e2000d8000ff */
[-C--:B------:R-:W-:Y:S02]  /*14b0*/  LOP3.LUT R29, R29, R22.reuse, RZ, 0x30, !PT ;  /* 0x000000161d1d7212 */ /* 0x080fe400078e30ff */
[----:B------:R-:W-:Y:S01]  /*14c0*/  LOP3.LUT R24, R24, R22, RZ, 0x30, !PT ;  /* 0x0000001618187212 */ /* 0x000fe200078e30ff */
[----:B------:R2:W-:Y:S01]  /*14d0*/  ATOMS.POPC.INC.32 RZ, [R27+URZ] ;  /* 0x000000001bff7f8c */ /* 0x0005e2000d8000ff */
[----:B0-----:R-:W-:-:S02]  /*14e0*/  SHF.R.U32.HI R23, RZ, UR16, R6 ;  /* 0x00000010ff177c19 */ /* 0x001fc40008011606 */
[-C--:B------:R-:W-:Y:S02]  /*14f0*/  LOP3.LUT R26, R26, R22.reuse, RZ, 0x30, !PT ;  /* 0x000000161a1a7212 */ /* 0x080fe400078e30ff */
[----:B-1----:R-:W-:Y:S02]  /*1500*/  SHF.R.U32.HI R25, RZ, UR16, R5 ;  /* 0x00000010ff197c19 */ /* 0x002fe40008011605 */
[-C--:B------:R-:W-:Y:S02]  /*1510*/  LOP3.LUT R23, R23, R22.reuse, RZ, 0x30, !PT ;  /* 0x0000001617177212 */ /* 0x080fe400078e30ff */
[----:B--2---:R-:W-:Y:S02]  /*1520*/  SHF.R.U32.HI R27, RZ, UR16, R19 ;  /* 0x00000010ff1b7c19 */ /* 0x004fe40008011613 */
[----:B------:R-:W-:Y:S02]  /*1530*/  LEA R29, R29, UR17, 0x2 ;  /* 0x000000111d1d7c11 */ /* 0x000fe4000f8e10ff */
[----:B------:R-:W-:-:S02]  /*1540*/  LOP3.LUT R25, R25, R22, RZ, 0x30, !PT ;  /* 0x0000001619197212 */ /* 0x000fc400078e30ff */
[----:B------:R-:W-:Y:S01]  /*1550*/  LEA R24, R24, UR17, 0x2 ;  /* 0x0000001118187c11 */ /* 0x000fe2000f8e10ff */
[----:B------:R0:W-:Y:S01]  /*1560*/  ATOMS.POPC.INC.32 RZ, [R29+URZ] ;  /* 0x000000001dff7f8c */ /* 0x0001e2000d8000ff */
[----:B------:R-:W-:Y:S02]  /*1570*/  LOP3.LUT R27, R27, R22, RZ, 0x30, !PT ;  /* 0x000000161b1b7212 */ /* 0x000fe400078e30ff */
[----:B------:R-:W-:Y:S01]  /*1580*/  LEA R26, R26, UR17, 0x2 ;  /* 0x000000111a1a7c11 */ /* 0x000fe2000f8e10ff */
[----:B------:R1:W-:Y:S01]  /*1590*/  ATOMS.POPC.INC.32 RZ, [R24+URZ] ;  /* 0x0000000018ff7f8c */ /* 0x0003e2000d8000ff */
[----:B------:R-:W-:Y:S02]  /*15a0*/  LEA R23, R23, UR17, 0x2 ;  /* 0x0000001117177c11 */ /* 0x000fe4000f8e10ff */
[----:B------:R-:W-:Y:S01]  /*15b0*/  LEA R25, R25, UR17, 0x2 ;  /* 0x0000001119197c11 */ /* 0x000fe2000f8e10ff */
[----:B------:R2:W-:Y:S01]  /*15c0*/  ATOMS.POPC.INC.32 RZ, [R26+URZ] ;  /* 0x000000001aff7f8c */ /* 0x0005e2000d8000ff */
[----:B------:R-:W-:-:S02]  /*15d0*/  LEA R27, R27, UR17, 0x2 ;  /* 0x000000111b1b7c11 */ /* 0x000fc4000f8e10ff */
[----:B0-----:R-:W-:Y:S01]  /*15e0*/  SHF.R.U32.HI R29, RZ, UR16, R18 ;  /* 0x00000010ff1d7c19 */ /* 0x001fe20008011612 */
[----:B------:R0:W-:Y:S01]  /*15f0*/  ATOMS.POPC.INC.32 RZ, [R23+URZ] ;  /* 0x0000000017ff7f8c */ /* 0x0001e2000d8000ff */
[----:B-1----:R-:W-:Y:S02]  /*1600*/  SHF.R.U32.HI R24, RZ, UR16, R17 ;  /* 0x00000010ff187c19 */ /* 0x002fe40008011611 */
[----:B------:R-:W-:Y:S01]  /*1610*/  SHF.R.U32.HI R28, RZ, UR16, R15 ;  /* 0x00000010ff1c7c19 */ /* 0x000fe2000801160f */
[----:B------:R1:W-:Y:S01]  /*1620*/  ATOMS.POPC.INC.32 RZ, [R25+URZ] ;  /* 0x0000000019ff7f8c */ /* 0x0003e2000d8000ff */
[----:B--2---:R-:W-:Y:S02]  /*1630*/  SHF.R.U32.HI R26, RZ, UR16, R16 ;  /* 0x00000010ff1a7c19 */ /* 0x004fe40008011610 */
[----:B------:R-:W-:Y:S01]  /*1640*/  LOP3.LUT R29, R29, R22, RZ, 0x30, !PT ;  /* 0x000000161d1d7212 */ /* 0x000fe200078e30ff */
[----:B------:R2:W-:Y:S01]  /*1650*/  ATOMS.POPC.INC.32 RZ, [R27+URZ] ;  /* 0x000000001bff7f8c */ /* 0x0005e2000d8000ff */
[----:B0-----:R-:W-:-:S02]  /*1660*/  SHF.R.U32.HI R23, RZ, UR16, R2 ;  /* 0x00000010ff177c19 */ /* 0x001fc40008011602 */
[-C--:B------:R-:W-:Y:S02]  /*1670*/  LOP3.LUT R24, R24, R22.reuse, RZ, 0x30, !PT ;  /* 0x0000001618187212 */ /* 0x080fe400078e30ff */
[----:B-1----:R-:W-:Y:S02]  /*1680*/  SHF.R.U32.HI R25, RZ, UR16, R13 ;  /* 0x00000010ff197c19 */ /* 0x002fe4000801160d */
[-C--:B------:R-:W-:Y:S02]  /*1690*/  LOP3.LUT R26, R26, R22.reuse, RZ, 0x30, !PT ;  /* 0x000000161a1a7212 */ /* 0x080fe400078e30ff */
[----:B--2---:R-:W-:Y:S01]  /*16a0*/  SHF.R.U32.HI R27, RZ, UR16, R14 ;  /* 0x00000010ff1b7c19 */ /* 0x004fe2000801160e */
[----:B------:R-:W-:Y:S01]  /*16b0*/  UIADD3 UR16, UPT, UPT, UR16, 0x8, URZ ;  /* 0x0000000810107890 */ /* 0x000fe2000fffe0ff */
[----:B------:R-:W-:Y:S02]  /*16c0*/  LOP3.LUT R23, R23, R22, RZ, 0x30, !PT ;  /* 0x0000001617177212 */ /* 0x000fe400078e30ff */
[----:B------:R-:W-:-:S02]  /*16d0*/  LEA R29, R29, UR17, 0x2 ;  /* 0x000000111d1d7c11 */ /* 0x000fc4000f8e10ff */
[-C--:B------:R-:W-:Y:S02]  /*16e0*/  LOP3.LUT R25, R25, R22.reuse, RZ, 0x30, !PT ;  /* 0x0000001619197212 */ /* 0x080fe400078e30ff */
[----:B------:R-:W-:Y:S01]  /*16f0*/  ISETP.LE.AND P0, PT, R3, UR16, PT ;  /* 0x0000001003007c0c */ /* 0x000fe2000bf03270 */
[----:B------:R0:W-:Y:S01]  /*1700*/  ATOMS.POPC.INC.32 RZ, [R29+URZ] ;  /* 0x000000001dff7f8c */ /* 0x0001e2000d8000ff */
[----:B------:R-:W-:Y:S02]  /*1710*/  LEA R24, R24, UR17, 0x2 ;  /* 0x0000001118187c11 */ /* 0x000fe4000f8e10ff */
[-C--:B------:R-:W-:Y:S02]  /*1720*/  LOP3.LUT R27, R27, R22.reuse, RZ, 0x30, !PT ;  /* 0x000000161b1b7212 */ /* 0x080fe400078e30ff */
[----:B------:R-:W-:Y:S01]  /*1730*/  LEA R26, R26, UR17, 0x2 ;  /* 0x000000111a1a7c11 */ /* 0x000fe2000f8e10ff */
[----:B------:R0:W-:Y:S01]  /*1740*/  ATOMS.POPC.INC.32 RZ, [R24+URZ] ;  /* 0x0000000018ff7f8c */ /* 0x0001e2000d8000ff */
[----:B------:R-:W-:-:S02]  /*1750*/  LOP3.LUT R28, R28, R22, RZ, 0x30, !PT ;  /* 0x000000161c1c7212 */ /* 0x000fc400078e30ff */
[----:B------:R-:W-:Y:S01]  /*1760*/  LEA R23, R23, UR17, 0x2 ;  /* 0x0000001117177c11 */ /* 0x000fe2000f8e10ff */
[----:B------:R0:W-:Y:S01]  /*1770*/  ATOMS.POPC.INC.32 RZ, [R26+URZ] ;  /* 0x000000001aff7f8c */ /* 0x0001e2000d8000ff */
[----:B------:R-:W-:Y:S02]  /*1780*/  LEA R25, R25, UR17, 0x2 ;  /* 0x0000001119197c11 */ /* 0x000fe4000f8e10ff */
[----:B------:R-:W-:Y:S01]  /*1790*/  LEA R27, R27, UR17, 0x2 ;  /* 0x000000111b1b7c11 */ /* 0x000fe2000f8e10ff */
[----:B------:R0:W-:Y:S01]  /*17a0*/  ATOMS.POPC.INC.32 RZ, [R23+URZ] ;  /* 0x0000000017ff7f8c */ /* 0x0001e2000d8000ff */
[----:B------:R-:W-:-:S03]  /*17b0*/  LEA R28, R28, UR17, 0x2 ;  /* 0x000000111c1c7c11 */ /* 0x000fc6000f8e10ff */
[----:B------:R0:W-:Y:S04]  /*17c0*/  ATOMS.POPC.INC.32 RZ, [R25+URZ] ;  /* 0x0000000019ff7f8c */ /* 0x0001e8000d8000ff */
[----:B------:R0:W-:Y:S04]  /*17d0*/  ATOMS.POPC.INC.32 RZ, [R27+URZ] ;  /* 0x000000001bff7f8c */ /* 0x0001e8000d8000ff */
[----:B------:R0:W-:Y:S01]  /*17e0*/  ATOMS.POPC.INC.32 RZ, [R28+URZ] ;  /* 0x000000001cff7f8c */ /* 0x0001e2000d8000ff */
[----:B------:R-:W-:Y:S05]  /*17f0*/  @!P0 BRA `(.L_x_149) ;  /* 0xfffffff800dc8947 */ /* 0x000fea000383ffff */
.L_x_148:
[----:B------:R-:W-:Y:S05]  /*1800*/  BRA.U !UP0, `(.L_x_150) ;  /* 0xfffffff108dc7547 */ /* 0x000fea000b83ffff */
.L_x_145:
[----:B------:R-:W-:Y:S01]  /*1810*/  BAR.SYNC.DEFER_BLOCKING 0x0 ;  /* 0x0000000000007b1d */ /* 0x000fe20000010000 */
[----:B------:R-:W-:-:S05]  /*1820*/  ISETP.NE.AND P0, PT, R20, RZ, PT ;  /* 0x000000ff1400720c */ /* 0x000fca0003f05270 */
[----:B------:R-:W-:Y:S08]  /*1830*/  BSSY.RECONVERGENT B0, `(.L_x_151) ;  /* 0x0000164000007945 */ /* 0x000ff00003800200 */
[----:B------:R-:W-:Y:S05]  /*1840*/  @P0 BRA `(.L_x_152) ;  /* 0x0000001400880947 */ /* 0x000fea0003800000 */
[----:B------:R-:W-:Y:S01]  /*1850*/  UISETP.GE.U32.AND UP0, UPT, UR22, 0x7, UPT ;  /* 0x000000071600788c */ /* 0x000fe2000bf06070 */
[----:B0-23--:R-:W-:-:S08]  /*1860*/  IMAD.MOV.U32 R3, RZ, RZ, RZ ;  /* 0x000000ffff037224 */ /* 0x00dfd000078e00ff */
[----:B------:R-:W-:Y:S05]  /*1870*/  BRA.U !UP0, `(.L_x_153) ;  /* 0x00000005085c7547 */ /* 0x000fea000b800000 */
[----:B----4-:R-:W0:Y:S01]  /*1880*/  LDC.64 R2, c[0x0][0x380] ;  /* 0x0000e000ff027b82 */ /* 0x010e220000000a00 */
[----:B-1---5:R-:W-:-:S07]  /*1890*/  IMAD.MOV.U32 R5, RZ, RZ, RZ ;  /* 0x000000ffff057224 */ /* 0x022fce00078e00ff */
.L_x_170:
[----:B----4-:R-:W-:Y:S01]  /*18a0*/  IMAD R7, R5, 0x400, R0 ;  /* 0x0000040005077824 */ /* 0x010fe200078e0200 */
[----:B------:R-:W-:Y:S04]  /*18b0*/  BSSY.RECONVERGENT B1, `(.L_x_154) ;  /* 0x000000f000017945 */ /* 0x000fe80003800200 */
[----:B01----:R-:W1:Y:S04]  /*18c0*/  LDS R18, [R7] ;  /* 0x0000000007127984 */ /* 0x003e680000000800 */
[----:B--23--:R2:W3:Y:S04]  /*18d0*/  LDS R9, [R7+0x400] ;  /* 0x0004000007097984 */ /* 0x00c4e80000000800 */
[----:B------:R2:W4:Y:S04]  /*18e0*/  LDS R22, [R7+0x800] ;  /* 0x0008000007167984 */ /* 0x0005280000000800 */
[----:B------:R2:W0:Y:S04]  /*18f0*/  LDS R14, [R7+0xc00] ;  /* 0x000c0000070e7984 */ /* 0x0004280000000800 */
[----:B------:R2:W0:Y:S04]  /*1900*/  LDS R12, [R7+0x1000] ;  /* 0x00100000070c7984 */ /* 0x0004280000000800 */
[----:B------:R2:W0:Y:S04]  /*1910*/  LDS R6, [R7+0x1400] ;  /* 0x0014000007067984 */ /* 0x0004280000000800 */
[----:B------:R2:W0:Y:S04]  /*1920*/  LDS R8, [R7+0x1800] ;  /* 0x0018000007087984 */ /* 0x0004280000000800 */
[----:B------:R2:W0:Y:S01]  /*1930*/  LDS R10, [R7+0x1c00] ;  /* 0x001c0000070a7984 */ /* 0x0004220000000800 */
[----:B-1----:R-:W-:-:S13]  /*1940*/  ISETP.NE.AND P0, PT, R18, RZ, PT ;  /* 0x000000ff1200720c */ /* 0x002fda0003f05270 */
[----:B--234-:R-:W-:Y:S05]  /*1950*/  @!P0 BRA `(.L_x_155) ;  /* 0x0000000000108947 */ /* 0x01cfea0003800000 */
[----:B------:R-:W-:Y:S01]  /*1960*/  LEA R17, R5, R4, 0x8 ;  /* 0x0000000405117211 */ /* 0x000fe200078e40ff */
[----:B------:R-:W-:-:S04]  /*1970*/  IMAD.MOV.U32 R19, RZ, RZ, RZ ;  /* 0x000000ffff137224 */ /* 0x000fc800078e00ff */
[----:B0-----:R-:W-:-:S05]  /*1980*/  IMAD.WIDE.U32 R16, R17, 0x8, R2 ;  /* 0x0000000811107825 */ /* 0x001fca00078e0002 */
[----:B------:R1:W-:Y:S02]  /*1990*/  REDG.E.ADD.64.STRONG.GPU desc[UR20][R16.64], R18 ;  /* 0x000000121000798e */ /* 0x0003e4000c12e514 */
.L_x_155:
[----:B------:R-:W-:Y:S05]  /*19a0*/  BSYNC.RECONVERGENT B1 ;  /* 0x0000000000017941 */ /* 0x000fea0003800200 */
.L_x_154:
[----:B------:R-:W-:Y:S01]  /*19b0*/  ISETP.NE.AND P6, PT, R9, RZ, PT ;  /* 0x000000ff0900720c */ /* 0x000fe20003fc5270 */
[----:B------:R-:W-:Y:S01]  /*19c0*/  BSSY.RECONVERGENT B1, `(.L_x_156) ;  /* 0x000000e000017945 */ /* 0x000fe20003800200 */
[----:B------:R-:W-:Y:S02]  /*19d0*/  ISETP.NE.AND P0, PT, R22, RZ, PT ;  /* 0x000000ff1600720c */ /* 0x000fe40003f05270 */
[----:B0-----:R-:W-:Y:S02]  /*19e0*/  ISETP.NE.AND P1, PT, R14, RZ, PT ;  /* 0x000000ff0e00720c */ /* 0x001fe40003f25270 */
[----:B------:R-:W-:Y:S02]  /*19f0*/  ISETP.NE.AND P2, PT, R12, RZ, PT ;  /* 0x000000ff0c00720c */ /* 0x000fe40003f45270 */
[----:B------:R-:W-:Y:S02]  /*1a00*/  ISETP.NE.AND P3, PT, R6, RZ, PT ;  /* 0x000000ff0600720c */ /* 0x000fe40003f65270 */
[----:B------:R-:W-:-:S02]  /*1a10*/  ISETP.NE.AND P4, PT, R8, RZ, PT ;  /* 0x000000ff0800720c */ /* 0x000fc40003f85270 */
[----:B------:R-:W-:Y:S01]  /*1a20*/  ISETP.NE.AND P5, PT, R10, RZ, PT ;  /* 0x000000ff0a00720c */ /* 0x000fe20003fa5270 */
[----:B------:R-:W-:-:S12]  /*1a30*/  @!P6 BRA `(.L_x_157) ;  /* 0x000000000018e947 */ /* 0x000fd80003800000 */
[----:B-1----:R-:W-:Y:S02]  /*1a40*/  IMAD R17, R5, 0x100, R4 ;  /* 0x0000010005117824 */ /* 0x002fe400078e0204 */
[----:B------:R-:W-:Y:S02]  /*1a50*/  IMAD.MOV.U32 R18, RZ, RZ, R9 ;  /* 0x000000ffff127224 */ /* 0x000fe400078e0009 */
[----:B------:R-:W-:Y:S02]  /*1a60*/  VIADD R17, R17, 0x100 ;  /* 0x0000010011117836 */ /* 0x000fe40000000000 */
[----:B------:R-:W-:Y:S02]  /*1a70*/  IMAD.MOV.U32 R19, RZ, RZ, RZ ;  /* 0x000000ffff137224 */ /* 0x000fe400078e00ff */
[----:B------:R-:W-:-:S05]  /*1a80*/  IMAD.WIDE.U32 R16, R17, 0x8, R2 ;  /* 0x0000000811107825 */ /* 0x000fca00078e0002 */
[----:B------:R0:W-:Y:S02]  /*1a90*/  REDG.E.ADD.64.STRONG.GPU desc[UR20][R16.64], R18 ;  /* 0x000000121000798e */ /* 0x0001e4000c12e514 */
.L_x_157:
[----:B------:R-:W-:Y:S05]  /*1aa0*/  BSYNC.RECONVERGENT B1 ;  /* 0x0000000000017941 */ /* 0x000fea0003800200 */
.L_x_156:
[----:B------:R-:W-:Y:S04]  /*1ab0*/  BSSY.RECONVERGENT B1, `(.L_x_158) ;  /* 0x0000007000017945 */ /* 0x000fe80003800200 */
[----:B------:R-:W-:Y:S05]  /*1ac0*/  @!P0 BRA `(.L_x_159) ;  /* 0x0000000000148947 */ /* 0x000fea0003800000 */
[----:B01----:R-:W-:Y:S02]  /*1ad0*/  IMAD R17, R5, 0x100, R4 ;  /* 0x0000010005117824 */ /* 0x003fe400078e0204 */
[----:B------:R-:W-:-:S03]  /*1ae0*/  IMAD.MOV.U32 R23, RZ, RZ, RZ ;  /* 0x000000ffff177224 */ /* 0x000fc600078e00ff */
[----:B------:R-:W-:-:S05]  /*1af0*/  IADD3 R17, PT, PT, R17, 0x200, RZ ;  /* 0x0000020011117810 */ /* 0x000fca0007ffe0ff */
[----:B------:R-:W-:-:S05]  /*1b00*/  IMAD.WIDE.U32 R16, R17, 0x8, R2 ;  /* 0x0000000811107825 */ /* 0x000fca00078e0002 */
[----:B------:R2:W-:Y:S02]  /*1b10*/  REDG.E.ADD.64.STRONG.GPU desc[UR20][R16.64], R22 ;  /* 0x000000161000798e */ /* 0x0005e4000c12e514 */
.L_x_159:
[----:B------:R-:W-:Y:S05]  /*1b20*/  BSYNC.RECONVERGENT B1 ;  /* 0x0000000000017941 */ /* 0x000fea0003800200 */
.L_x_158:
[----:B------:R-:W-:Y:S04]  /*1b30*/  BSSY.RECONVERGENT B1, `(.L_x_160) ;  /* 0x0000007000017945 */ /* 0x000fe80003800200 */
[----:B------:R-:W-:Y:S05]  /*1b40*/  @!P1 BRA `(.L_x_161) ;  /* 0x0000000000149947 */ /* 0x000fea0003800000 */
[----:B012---:R-:W-:Y:S02]  /*1b50*/  IMAD R17, R5, 0x100, R4 ;  /* 0x0000010005117824 */ /* 0x007fe400078e0204 */
[----:B------:R-:W-:Y:S02]  /*1b60*/  IMAD.MOV.U32 R15, RZ, RZ, RZ ;  /* 0x000000ffff0f7224 */ /* 0x000fe400078e00ff */
[----:B------:R-:W-:-:S04]  /*1b70*/  VIADD R17, R17, 0x300 ;  /* 0x0000030011117836 */ /* 0x000fc80000000000 */
[----:B------:R-:W-:-:S05]  /*1b80*/  IMAD.WIDE.U32 R16, R17, 0x8, R2 ;  /* 0x0000000811107825 */ /* 0x000fca00078e0002 */
[----:B------:R3:W-:Y:S02]  /*1b90*/  REDG.E.ADD.64.STRONG.GPU desc[UR20][R16.64], R14 ;  /* 0x0000000e1000798e */ /* 0x0007e4000c12e514 */
.L_x_161:
[----:B------:R-:W-:Y:S05]  /*1ba0*/  BSYNC.RECONVERGENT B1 ;  /* 0x0000000000017941 */ /* 0x000fea0003800200 */
.L_x_160:
[----:B------:R-:W-:Y:S04]  /*1bb0*/  BSSY.RECONVERGENT B1, `(.L_x_162) ;  /* 0x0000007000017945 */ /* 0x000fe80003800200 */
[----:B------:R-:W-:Y:S05]  /*1bc0*/  @!P2 BRA `(.L_x_163) ;  /* 0x000000000014a947 */ /* 0x000fea0003800000 */
[----:B---3--:R-:W-:Y:S02]  /*1bd0*/  IMAD R15, R5, 0x100, R4 ;  /* 0x00000100050f7824 */ /* 0x008fe400078e0204 */
[----:B------:R-:W-:Y:S02]  /*1be0*/  HFMA2 R13, -RZ, RZ, 0, 0 ;  /* 0x00000000ff0d7431 */ /* 0x000fe400000001ff */
[----:B------:R-:W-:-:S04]  /*1bf0*/  VIADD R15, R15, 0x400 ;  /* 0x000004000f0f7836 */ /* 0x000fc80000000000 */
[----:B------:R-:W-:-:S05]  /*1c00*/  IMAD.WIDE.U32 R14, R15, 0x8, R2 ;  /* 0x000000080f0e7825 */ /* 0x000fca00078e0002 */
[----:B------:R4:W-:Y:S02]  /*1c10*/  REDG.E.ADD.64.STRONG.GPU desc[UR20][R14.64], R12 ;  /* 0x0000000c0e00798e */ /* 0x0009e4000c12e514 */
.L_x_163:
[----:B------:R-:W-:Y:S05]  /*1c20*/  BSYNC.RECONVERGENT B1 ;  /* 0x0000000000017941 */ /* 0x000fea0003800200 */
.L_x_162:
[----:B------:R-:W-:Y:S04]  /*1c30*/  BSSY.RECONVERGENT B1, `(.L_x_164) ;  /* 0x0000007000017945 */ /* 0x000fe80003800200 */
[----:B------:R-:W-:Y:S05]  /*1c40*/  @!P3 BRA `(.L_x_165) ;  /* 0x000000000014b947 */ /* 0x000fea0003800000 */
[----:B----4-:R-:W-:Y:S02]  /*1c50*/  IMAD R13, R5, 0x100, R4 ;  /* 0x00000100050d7824 */ /* 0x010fe400078e0204 */
[----:B------:R-:W-:Y:S02]  /*1c60*/  IMAD.MOV.U32 R7, RZ, RZ, RZ ;  /* 0x000000ffff077224 */ /* 0x000fe400078e00ff */
[----:B------:R-:W-:-:S04]  /*1c70*/  VIADD R13, R13, 0x500 ;  /* 0x000005000d0d7836 */ /* 0x000fc80000000000 */
[----:B------:R-:W-:-:S05]  /*1c80*/  IMAD.WIDE.U32 R12, R13, 0x8, R2 ;  /* 0x000000080d0c7825 */ /* 0x000fca00078e0002 */
[----:B------:R4:W-:Y:S02]  /*1c90*/  REDG.E.ADD.64.STRONG.GPU desc[UR20][R12.64], R6 ;  /* 0x000000060c00798e */ /* 0x0009e4000c12e514 */
.L_x_165:
[----:B------:R-:W-:Y:S05]  /*1ca0*/  BSYNC.RECONVERGENT B1 ;  /* 0x0000000000017941 */ /* 0x000fea0003800200 */
.L_x_164:
[----:B------:R-:W-:Y:S04]  /*1cb0*/  BSSY.RECONVERGENT B1, `(.L_x_166) ;  /* 0x0000007000017945 */ /* 0x000fe80003800200 */
[----:B------:R-:W-:Y:S05]  /*1cc0*/  @!P4 BRA `(.L_x_167) ;  /* 0x000000000014c947 */ /* 0x000fea0003800000 */
[----:B----4-:R-:W-:Y:S02]  /*1cd0*/  IMAD R7, R5, 0x100, R4 ;  /* 0x0000010005077824 */ /* 0x010fe400078e0204 */
[----:B------:R-:W-:Y:S02]  /*1ce0*/  IMAD.MOV.U32 R9, RZ, RZ, RZ ;  /* 0x000000ffff097224 */ /* 0x000fe400078e00ff */
[----:B------:R-:W-:-:S04]  /*1cf0*/  VIADD R7, R7, 0x600 ;  /* 0x0000060007077836 */ /* 0x000fc80000000000 */
[----:B------:R-:W-:-:S05]  /*1d00*/  IMAD.WIDE.U32 R6, R7, 0x8, R2 ;  /* 0x0000000807067825 */ /* 0x000fca00078e0002 */
[----:B------:R4:W-:Y:S02]  /*1d10*/  REDG.E.ADD.64.STRONG.GPU desc[UR20][R6.64], R8 ;  /* 0x000000080600798e */ /* 0x0009e4000c12e514 */
.L_x_167:
[----:B------:R-:W-:Y:S05]  /*1d20*/  BSYNC.RECONVERGENT B1 ;  /* 0x0000000000017941 */ /* 0x000fea0003800200 */
.L_x_166:
[----:B------:R-:W-:Y:S04]  /*1d30*/  BSSY.RECONVERGENT B1, `(.L_x_168) ;  /* 0x0000007000017945 */ /* 0x000fe80003800200 */
[----:B------:R-:W-:Y:S05]  /*1d40*/  @!P5 BRA `(.L_x_169) ;  /* 0x000000000014d947 */ /* 0x000fea0003800000 */
[----:B----4-:R-:W-:Y:S01]  /*1d50*/  LEA R7, R5, R4, 0x8 ;  /* 0x0000000405077211 */ /* 0x010fe200078e40ff */
[----:B------:R-:W-:-:S04]  /*1d60*/  IMAD.MOV.U32 R11, RZ, RZ, RZ ;  /* 0x000000ffff0b7224 */ /* 0x000fc800078e00ff */
[----:B------:R-:W-:-:S04]  /*1d70*/  VIADD R7, R7, 0x700 ;  /* 0x0000070007077836 */ /* 0x000fc80000000000 */
[----:B------:R-:W-:-:S05]  /*1d80*/  IMAD.WIDE.U32 R6, R7, 0x8, R2 ;  /* 0x0000000807067825 */ /* 0x000fca00078e0002 */
[----:B------:R4:W-:Y:S02]  /*1d90*/  REDG.E.ADD.64.STRONG.GPU desc[UR20][R6.64], R10 ;  /* 0x0000000a0600798e */ /* 0x0009e4000c12e514 */
.L_x_169:
[----:B------:R-:W-:Y:S05]  /*1da0*/  BSYNC.RECONVERGENT B1 ;  /* 0x0000000000017941 */ /* 0x000fea0003800200 */
.L_x_168:
[----:B------:R-:W-:-:S05]  /*1db0*/  VIADD R5, R5, 0x8 ;  /* 0x0000000805057836 */ /* 0x000fca0000000000 */
[----:B------:R-:W-:-:S13]  /*1dc0*/  ISETP.NE.AND P0, PT, R5, UR27, PT ;  /* 0x0000001b05007c0c */ /* 0x000fda000bf05270 */
[----:B------:R-:W-:Y:S05]  /*1dd0*/  @P0 BRA `(.L_x_170) ;  /* 0xfffffff800b00947 */ /* 0x000fea000383ffff */
[----:B------:R-:W-:-:S07]  /*1de0*/  IMAD.U32 R3, RZ, RZ, UR27 ;  /* 0x0000001bff037e24 */ /* 0x000fce000f8e00ff */
.L_x_153:
[----:B------:R-:W-:Y:S02]  /*1df0*/  UISETP.NE.AND UP0, UPT, UR24, URZ, UPT ;  /* 0x000000ff1800728c */ /* 0x000fe4000bf05270 */
[----:B----45:R-:W-:Y:S02]  /*1e00*/  IMAD.U32 R8, RZ, RZ, UR24 ;  /* 0x00000018ff087e24 */ /* 0x030fe4000f8e00ff */
[----:B-1----:R-:W-:-:S03]  /*1e10*/  IMAD.U32 R5, RZ, RZ, UR25 ;  /* 0x00000019ff057e24 */ /* 0x002fc6000f8e00ff */
[----:B------:R-:W-:Y:S01]  /*1e20*/  IADD3 R8, PT, PT, R8, -0x1, RZ ;  /* 0xffffffff08087810 */ /* 0x000fe20007ffe0ff */
[----:B------:R-:W-:Y:S01]  /*1e30*/  VIADD R5, R5, 0xffffffff ;  /* 0xffffffff05057836 */ /* 0x000fe20000000000 */
[----:B------:R-:W-:Y:S06]  /*1e40*/  BRA.U !UP0, `(.L_x_171) ;  /* 0x0000000508707547 */ /* 0x000fec000b800000 */
[----:B------:R-:W-:-:S13]  /*1e50*/  ISETP.GE.U32.AND P0, PT, R8, 0x3, PT ;  /* 0x000000030800780c */ /* 0x000fda0003f06070 */
[----:B------:R-:W-:Y:S05]  /*1e60*/  @!P0 BRA `(.L_x_172) ;  /* 0x0000000000bc8947 */ /* 0x000fea0003800000 */
[----:B------:R-:W-:Y:S01]  /*1e70*/  IMAD R7, R3, 0x400, R0 ;  /* 0x0000040003077824 */ /* 0x000fe200078e0200 */
[----:B------:R-:W-:Y:S04]  /*1e80*/  BSSY.RECONVERGENT B1, `(.L_x_173) ;  /* 0x000000f000017945 */ /* 0x000fe80003800200 */
[----:B------:R-:W1:Y:S04]  /*1e90*/  LDS R12, [R7] ;  /* 0x00000000070c7984 */ /* 0x000e680000000800 */
[----:B------:R-:W4:Y:S04]  /*1ea0*/  LDS R9, [R7+0x400] ;  /* 0x0004000007097984 */ /* 0x000f280000000800 */
[----:B------:R-:W5:Y:S04]  /*1eb0*/  LDS R6, [R7+0x800] ;  /* 0x0008000007067984 */ /* 0x000f680000000800 */
[----:B------:R-:W0:Y:S01]  /*1ec0*/  LDS R2, [R7+0xc00] ;  /* 0x000c000007027984 */ /* 0x000e220000000800 */
[----:B-1----:R-:W-:-:S02]  /*1ed0*/  ISETP.NE.AND P0, PT, R12, RZ, PT ;  /* 0x000000ff0c00720c */ /* 0x002fc40003f05270 */
[----:B----4-:R-:W-:Y:S02]  /*1ee0*/  ISETP.NE.AND P1, PT, R9, RZ, PT ;  /* 0x000000ff0900720c */ /* 0x010fe40003f25270 */
[----:B-----5:R-:W-:Y:S02]  /*1ef0*/  ISETP.NE.AND P2, PT, R6, RZ, PT ;  /* 0x000000ff0600720c */ /* 0x020fe40003f45270 */
[----:B0-----:R-:W-:-:S07]  /*1f00*/  ISETP.NE.AND P3, PT, R2, RZ, PT ;  /* 0x000000ff0200720c */ /* 0x001fce0003f65270 */
[----:B------:R-:W-:Y:S06]  /*1f10*/  @!P0 BRA `(.L_x_174) ;  /* 0x0000000000148947 */ /* 0x000fec0003800000 */
[----:B------:R-:W0:Y:S01]  /*1f20*/  LDC.64 R10, c[0x0][0x380] ;  /* 0x0000e000ff0a7b82 */ /* 0x000e220000000a00 */
[----:B------:R-:W-:Y:S02]  /*1f30*/  IMAD R7, R3, 0x100, R4 ;  /* 0x0000010003077824 */ /* 0x000fe400078e0204 */
[----:B------:R-:W-:Y:S02]  /*1f40*/  IMAD.MOV.U32 R13, RZ, RZ, RZ ;  /* 0x000000ffff0d7224 */ /* 0x000fe400078e00ff */
[----:B0-----:R-:W-:-:S05]  /*1f50*/  IMAD.WIDE.U32 R10, R7, 0x8, R10 ;  /* 0x00000008070a7825 */ /* 0x001fca00078e000a */
[----:B------:R0:W-:Y:S02]  /*1f60*/  REDG.E.ADD.64.STRONG.GPU desc[UR20][R10.64], R12 ;  /* 0x0000000c0a00798e */ /* 0x0001e4000c12e514 */
.L_x_174:
[----:B------:R-:W-:Y:S05]  /*1f70*/  BSYNC.RECONVERGENT B1 ;  /* 0x0000000000017941 */ /* 0x000fea0003800200 */
.L_x_173:
[----:B------:R-:W-:Y:S04]  /*1f80*/  BSSY.RECONVERGENT B1, `(.L_x_175) ;  /* 0x0000009000017945 */ /* 0x000fe80003800200 */
[----:B------:R-:W-:Y:S05]  /*1f90*/  @!P1 BRA `(.L_x_176) ;  /* 0x00000000001c9947 */ /* 0x000fea0003800000 */
[----:B0-----:R-:W0:Y:S01]  /*1fa0*/  LDC.64 R10, c[0x0][0x380] ;  /* 0x0000e000ff0a7b82 */ /* 0x001e220000000a00 */
[----:B------:R-:W-:Y:S01]  /*1fb0*/  IMAD R7, R3, 0x100, R4 ;  /* 0x0000010003077824 */ /* 0x000fe200078e0204 */
[----:B------:R-:W-:Y:S01]  /*1fc0*/  MOV R12, R9 ;  /* 0x00000009000c7202 */ /* 0x000fe20000000f00 */
[----:B------:R-:W-:Y:S02]  /*1fd0*/  IMAD.MOV.U32 R13, RZ, RZ, RZ ;  /* 0x000000ffff0d7224 */ /* 0x000fe400078e00ff */
[----:B------:R-:W-:-:S04]  /*1fe0*/  VIADD R7, R7, 0x100 ;  /* 0x0000010007077836 */ /* 0x000fc80000000000 */
[----:B0-----:R-:W-:-:S05]  /*1ff0*/  IMAD.WIDE.U32 R10, R7, 0x8, R10 ;  /* 0x00000008070a7825 */ /* 0x001fca00078e000a */
[----:B------:R1:W-:Y:S02]  /*2000*/  REDG.E.ADD.64.STRONG.GPU desc[UR20][R10.64], R12 ;  /* 0x0000000c0a00798e */ /* 0x0003e4000c12e514 */
.L_x_176:
[----:B------:R-:W-:Y:S05]  /*2010*/  BSYNC.RECONVERGENT B1 ;  /* 0x0000000000017941 */ /* 0x000fea0003800200 */
.L_x_175:
[----:B------:R-:W-:Y:S04]  /*2020*/  BSSY.RECONVERGENT B1, `(.L_x_177) ;  /* 0x0000008000017945 */ /* 0x000fe80003800200 */
[----:B------:R-:W-:Y:S05]  /*2030*/  @!P2 BRA `(.L_x_178) ;  /* 0x000000000018a947 */ /* 0x000fea0003800000 */
[----:B01----:R-:W0:Y:S01]  /*2040*/  LDC.64 R10, c[0x0][0x380] ;  /* 0x0000e000ff0a7b82 */ /* 0x003e220000000a00 */
[----:B------:R-:W-:-:S04]  /*2050*/  IMAD R7, R3, 0x100, R4 ;  /* 0x0000010003077824 */ /* 0x000fc800078e0204 */
[----:B------:R-:W-:-:S04]  /*2060*/  VIADD R7, R7, 0x200 ;  /* 0x0000020007077836 */ /* 0x000fc80000000000 */
[----:B0-----:R-:W-:-:S04]  /*2070*/  IMAD.WIDE.U32 R10, R7, 0x8, R10 ;  /* 0x00000008070a7825 */ /* 0x001fc800078e000a */
[----:B------:R-:W-:-:S05]  /*2080*/  IMAD.MOV.U32 R7, RZ, RZ, RZ ;  /* 0x000000ffff077224 */ /* 0x000fca00078e00ff */
[----:B------:R4:W-:Y:S02]  /*2090*/  REDG.E.ADD.64.STRONG.GPU desc[UR20][R10.64], R6 ;  /* 0x000000060a00798e */ /* 0x0009e4000c12e514 */
.L_x_178:
[----:B------:R-:W-:Y:S05]  /*20a0*/  BSYNC.RECONVERGENT B1 ;  /* 0x0000000000017941 */ /* 0x000fea0003800200 */
.L_x_177:
[----:B------:R-:W-:Y:S04]  /*20b0*/  BSSY.RECONVERGENT B1, `(.L_x_179) ;  /* 0x0000009000017945 */ /* 0x000fe80003800200 */
[----:B------:R-:W-:Y:S05]  /*20c0*/  @!P3 BRA `(.L_x_180) ;  /* 0x00000000001cb947 */ /* 0x000fea0003800000 */
[----:B----4-:R-:W4:Y:S01]  /*20d0*/  LDC.64 R6, c[0x0][0x380] ;  /* 0x0000e000ff067b82 */ /* 0x010f220000000a00 */
[----:B------:R-:W-:Y:S01]  /*20e0*/  IMAD R9, R3, 0x100, R4 ;  /* 0x0000010003097824 */ /* 0x000fe200078e0204 */
[----:B01----:R-:W-:Y:S01]  /*20f0*/  MOV R10, R2 ;  /* 0x00000002000a7202 */ /* 0x003fe20000000f00 */
[----:B------:R-:W-:Y:S02]  /*2100*/  IMAD.MOV.U32 R11, RZ, RZ, RZ ;  /* 0x000000ffff0b7224 */ /* 0x000fe400078e00ff */
[----:B------:R-:W-:-:S04]  /*2110*/  VIADD R9, R9, 0x300 ;  /* 0x0000030009097836 */ /* 0x000fc80000000000 */
[----:B----4-:R-:W-:-:S05]  /*2120*/  IMAD.WIDE.U32 R6, R9, 0x8, R6 ;  /* 0x0000000809067825 */ /* 0x010fca00078e0006 */
[----:B------:R0:W-:Y:S02]  /*2130*/  REDG.E.ADD.64.STRONG.GPU desc[UR20][R6.64], R10 ;  /* 0x0000000a0600798e */ /* 0x0001e4000c12e514 */
.L_x_180:
[----:B------:R-:W-:Y:S05]  /*2140*/  BSYNC.RECONVERGENT B1 ;  /* 0x0000000000017941 */ /* 0x000fea0003800200 */
.L_x_179:
[----:B------:R-:W-:-:S07]  /*2150*/  VIADD R3, R3, 0x4 ;  /* 0x0000000403037836 */ /* 0x000fce0000000000 */
.L_x_172:
[----:B------:R-:W-:Y:S01]  /*2160*/  UISETP.NE.AND UP0, UPT, UR25, URZ, UPT ;  /* 0x000000ff1900728c */ /* 0x000fe2000bf05270 */
[----:B------:R-:W-:Y:S08]  /*2170*/  BSSY.RECONVERGENT B1, `(.L_x_171) ;  /* 0x0000029000017945 */ /* 0x000ff00003800200 */
[----:B------:R-:W-:Y:S05]  /*2180*/  BRA.U !UP0, `(.L_x_181) ;  /* 0x00000001089c7547 */ /* 0x000fea000b800000 */
[----:B------:R-:W-:-:S13]  /*2190*/  ISETP.NE.AND P0, PT, R5, RZ, PT ;  /* 0x000000ff0500720c */ /* 0x000fda0003f05270 */
[----:B------:R-:W-:Y:S05]  /*21a0*/  @!P0 BRA `(.L_x_182) ;  /* 0x0000000000648947 */ /* 0x000fea0003800000 */
[----:B0---4-:R-:W-:Y:S01]  /*21b0*/  IMAD R6, R3, 0x400, R0 ;  /* 0x0000040003067824 */ /* 0x011fe200078e0200 */
[----:B------:R-:W-:Y:S04]  /*21c0*/  BSSY.RECONVERGENT B2, `(.L_x_183) ;  /* 0x000000c000027945 */ /* 0x000fe80003800200 */
[----:B------:R-:W0:Y:S04]  /*21d0*/  LDS R2, [R6] ;  /* 0x0000000006027984 */ /* 0x000e280000000800 */
[----:B------:R-:W4:Y:S01]  /*21e0*/  LDS R9, [R6+0x400] ;  /* 0x0004000006097984 */ /* 0x000f220000000800 */
[----:B0-----:R-:W-:-:S02]  /*21f0*/  ISETP.NE.AND P0, PT, R2, RZ, PT ;  /* 0x000000ff0200720c */ /* 0x001fc40003f05270 */
[----:B----4-:R-:W-:-:S11]  /*2200*/  ISETP.NE.AND P1, PT, R9, RZ, PT ;  /* 0x000000ff0900720c */ /* 0x010fd60003f25270 */
[----:B------:R-:W-:Y:S05]  /*2210*/  @!P0 BRA `(.L_x_184) ;  /* 0x0000000000188947 */ /* 0x000fea0003800000 */
[----:B------:R-:W0:Y:S01]  /*2220*/  LDC.64 R6, c[0x0][0x380] ;  /* 0x0000e000ff067b82 */ /* 0x000e220000000a00 */
[----:B-1----:R-:W-:-:S04]  /*2230*/  IMAD R11, R3, 0x100, R4 ;  /* 0x00000100030b7824 */ /* 0x002fc800078e0204 */
[----:B0-----:R-:W-:-:S04]  /*2240*/  IMAD.WIDE.U32 R10, R11, 0x8, R6 ;  /* 0x000000080b0a7825 */ /* 0x001fc800078e0006 */
[----:B------:R-:W-:Y:S02]  /*2250*/  IMAD.MOV.U32 R6, RZ, RZ, R2 ;  /* 0x000000ffff067224 */ /* 0x000fe400078e0002 */
[----:B------:R-:W-:-:S05]  /*2260*/  IMAD.MOV.U32 R7, RZ, RZ, RZ ;  /* 0x000000ffff077224 */ /* 0x000fca00078e00ff */
[----:B------:R0:W-:Y:S02]  /*2270*/  REDG.E.ADD.64.STRONG.GPU desc[UR20][R10.64], R6 ;  /* 0x000000060a00798e */ /* 0x0001e4000c12e514 */
.L_x_184:
[----:B------:R-:W-:Y:S05]  /*2280*/  BSYNC.RECONVERGENT B2 ;  /* 0x0000000000027941 */ /* 0x000fea0003800200 */
.L_x_183:
[----:B------:R-:W-:Y:S04]  /*2290*/  BSSY.RECONVERGENT B2, `(.L_x_185) ;  /* 0x0000009000027945 */ /* 0x000fe80003800200 */
[----:B------:R-:W-:Y:S05]  /*22a0*/  @!P1 BRA `(.L_x_186) ;  /* 0x00000000001c9947 */ /* 0x000fea0003800000 */
[----:B0-----:R-:W0:Y:S01]  /*22b0*/  LDC.64 R6, c[0x0][0x380] ;  /* 0x0000e000ff067b82 */ /* 0x001e220000000a00 */
[----:B------:R-:W-:-:S05]  /*22c0*/  LEA R2, R3, R4, 0x8 ;  /* 0x0000000403027211 */ /* 0x000fca00078e40ff */
[----:B-1----:R-:W-:-:S04]  /*22d0*/  VIADD R11, R2, 0x100 ;  /* 0x00000100020b7836 */ /* 0x002fc80000000000 */
[----:B0-----:R-:W-:-:S04]  /*22e0*/  IMAD.WIDE.U32 R10, R11, 0x8, R6 ;  /* 0x000000080b0a7825 */ /* 0x001fc800078e0006 */
[----:B------:R-:W-:Y:S02]  /*22f0*/  IMAD.MOV.U32 R6, RZ, RZ, R9 ;  /* 0x000000ffff067224 */ /* 0x000fe400078e0009 */
[----:B------:R-:W-:-:S05]  /*2300*/  IMAD.MOV.U32 R7, RZ, RZ, RZ ;  /* 0x000000ffff077224 */ /* 0x000fca00078e00ff */
[----:B------:R4:W-:Y:S02]  /*2310*/  REDG.E.ADD.64.STRONG.GPU desc[UR20][R10.64], R6 ;  /* 0x000000060a00798e */ /* 0x0009e4000c12e514 */
.L_x_186:
[----:B------:R-:W-:Y:S05]  /*2320*/  BSYNC.RECONVERGENT B2 ;  /* 0x0000000000027941 */ /* 0x000fea0003800200 */
.L_x_185:
[----:B------:R-:W-:-:S07]  /*2330*/  VIADD R3, R3, 0x2 ;  /* 0x0000000203037836 */ /* 0x000fce0000000000 */
.L_x_182:
[----:B------:R-:W-:-:S09]  /*2340*/  UISETP.NE.AND UP0, UPT, UR9, URZ, UPT ;  /* 0x000000ff0900728c */ /* 0x000fd2000bf05270 */
[----:B------:R-:W-:Y:S05]  /*2350*/  BRA.U !UP0, `(.L_x_181) ;  /* 0x0000000108287547 */ /* 0x000fea000b800000 */
[----:B------:R-:W-:-:S05]  /*2360*/  IMAD R2, R3, 0x400, R0 ;  /* 0x0000040003027824 */ /* 0x000fca00078e0200 */
[----:B------:R-:W5:Y:S02]  /*2370*/  LDS R9, [R2] ;  /* 0x0000000002097984 */ /* 0x000f640000000800 */
[----:B-----5:R-:W-:-:S13]  /*2380*/  ISETP.NE.AND P0, PT, R9, RZ, PT ;  /* 0x000000ff0900720c */ /* 0x020fda0003f05270 */
[----:B------:R-:W-:Y:S05]  /*2390*/  @!P0 BRA `(.L_x_181) ;  /* 0x0000000000188947 */ /* 0x000fea0003800000 */
[----:B0---4-:R-:W0:Y:S01]  /*23a0*/  LDC.64 R6, c[0x0][0x380] ;  /* 0x0000e000ff067b82 */ /* 0x011e220000000a00 */
[----:B------:R-:W-:-:S04]  /*23b0*/  IMAD R3, R3, 0x100, R4 ;  /* 0x0000010003037824 */ /* 0x000fc800078e0204 */
[----:B0-----:R-:W-:Y:S01]  /*23c0*/  IMAD.WIDE.U32 R2, R3, 0x8, R6 ;  /* 0x0000000803027825 */ /* 0x001fe200078e0006 */
[----:B------:R-:W-:-:S03]  /*23d0*/  MOV R6, R9 ;  /* 0x0000000900067202 */ /* 0x000fc60000000f00 */
[----:B------:R-:W-:-:S05]  /*23e0*/  IMAD.MOV.U32 R7, RZ, RZ, RZ ;  /* 0x000000ffff077224 */ /* 0x000fca00078e00ff */
[----:B------:R0:W-:Y:S02]  /*23f0*/  REDG.E.ADD.64.STRONG.GPU desc[UR20][R2.64], R6 ;  /* 0x000000060200798e */ /* 0x0001e4000c12e514 */
.L_x_181:
[----:B------:R-:W-:Y:S05]  /*2400*/  BSYNC.RECONVERGENT B1 ;  /* 0x0000000000017941 */ /* 0x000fea0003800200 */
.L_x_171:
[----:B------:R-:W-:-:S13]  /*2410*/  ISETP.GT.U32.AND P0, PT, R4, 0x7f, PT ;  /* 0x0000007f0400780c */ /* 0x000fda0003f04070 */
[----:B------:R-:W-:Y:S05]  /*2420*/  @P0 BRA `(.L_x_152) ;  /* 0x0000000800900947 */ /* 0x000fea0003800000 */
[----:B------:R-:W-:Y:S01]  /*2430*/  UISETP.GE.U32.AND UP0, UPT, UR22, 0x7, UPT ;  /* 0x000000071600788c */ /* 0x000fe2000bf06070 */
[----:B0-----:R-:W-:-:S08]  /*2440*/  IMAD.MOV.U32 R3, RZ, RZ, RZ ;  /* 0x000000ffff037224 */ /* 0x001fd000078e00ff */
[----:B------:R-:W-:Y:S05]  /*2450*/  BRA.U !UP0, `(.L_x_187) ;  /* 0x0000000508147547 */ /* 0x000fea000b800000 */
[----:B------:R-:W0:Y:S01]  /*2460*/  LDC.64 R2, c[0x0][0x380] ;  /* 0x0000e000ff027b82 */ /* 0x000e220000000a00 */
[----:B------:R-:W-:-:S07]  /*2470*/  IMAD.MOV.U32 R9, RZ, RZ, RZ ;  /* 0x000000ffff097224 */ /* 0x000fce00078e00ff */
.L_x_204:
[C---:B01--4-:R-:W-:Y:S01]  /*2480*/  IMAD R11, R9.reuse, 0x400, R0 ;  /* 0x00000400090b7824 */ /* 0x053fe200078e0200 */
[----:B------:R-:W-:Y:S01]  /*2490*/  BSSY.RECONVERGENT B1, `(.L_x_188) ;  /* 0x0000011000017945 */ /* 0x000fe20003800200 */
[C---:B--23--:R-:W-:Y:S02]  /*24a0*/  IMAD R7, R9.reuse, 0x100, R4 ;  /* 0x0000010009077824 */ /* 0x04cfe400078e0204 */
[----:B------:R-:W-:Y:S01]  /*24b0*/  VIADD R9, R9, 0x8 ;  /* 0x0000000809097836 */ /* 0x000fe20000000000 */
[----:B---3--:R-:W1:Y:S01]  /*24c0*/  LDS R14, [R11+0x200] ;  /* 0x000200000b0e7984 */ /* 0x008e620000000800 */
[----:B0-----:R-:W-:-:S03]  /*24d0*/  IMAD.WIDE.U32 R6, R7, 0x8, R2 ;  /* 0x0000000807067825 */ /* 0x001fc600078e0002 */
[----:B------:R-:W0:Y:S04]  /*24e0*/  LDS R13, [R11+0x600] ;  /* 0x000600000b0d7984 */ /* 0x000e280000000800 */
[----:B--2---:R2:W3:Y:S04]  /*24f0*/  LDS R17, [R11+0xa00] ;  /* 0x000a00000b117984 */ /* 0x0044e80000000800 */
[----:B------:R2:W4:Y:S04]  /*2500*/  LDS R18, [R11+0xe00] ;  /* 0x000e00000b127984 */ /* 0x0005280000000800 */
[----:B------:R2:W2:Y:S04]  /*2510*/  LDS R19, [R11+0x1200] ;  /* 0x001200000b137984 */ /* 0x0004a80000000800 */
[----:B------:R0:W2:Y:S04]  /*2520*/  LDS R16, [R11+0x1600] ;  /* 0x001600000b107984 */ /* 0x0000a80000000800 */
[----:B------:R0:W2:Y:S04]  /*2530*/  LDS R12, [R11+0x1a00] ;  /* 0x001a00000b0c7984 */ /* 0x0000a80000000800 */
[----:B------:R0:W2:Y:S01]  /*2540*/  LDS R10, [R11+0x1e00] ;  /* 0x001e00000b0a7984 */ /* 0x0000a20000000800 */
[----:B-1----:R-:W-:-:S02]  /*2550*/  ISETP.NE.AND P0, PT, R14, RZ, PT ;  /* 0x000000ff0e00720c */ /* 0x002fc40003f05270 */
[----:B0-----:R-:W-:-:S11]  /*2560*/  ISETP.NE.AND P1, PT, R13, RZ, PT ;  /* 0x000000ff0d00720c */ /* 0x001fd60003f25270 */
[----:B---34-:R-:W-:Y:S05]  /*2570*/  @!P0 BRA `(.L_x_189) ;  /* 0x0000000000088947 */ /* 0x018fea0003800000 */
[----:B------:R-:W-:-:S05]  /*2580*/  HFMA2 R15, -RZ, RZ, 0, 0 ;  /* 0x00000000ff0f7431 */ /* 0x000fca00000001ff */
[----:B------:R0:W-:Y:S02]  /*2590*/  REDG.E.ADD.64.STRONG.GPU desc[UR20][R6.64+0x400], R14 ;  /* 0x0004000e0600798e */ /* 0x0001e4000c12e514 */
.L_x_189:
[----:B------:R-:W-:Y:S05]  /*25a0*/  BSYNC.RECONVERGENT B1 ;  /* 0x0000000000017941 */ /* 0x000fea0003800200 */
.L_x_188:
[----:B------:R-:W-:Y:S04]  /*25b0*/  BSSY.RECONVERGENT B1, `(.L_x_190) ;  /* 0x0000005000017945 */ /* 0x000fe80003800200 */
[----:B------:R-:W-:Y:S05]  /*25c0*/  @!P1 BRA `(.L_x_191) ;  /* 0x00000000000c9947 */ /* 0x000fea0003800000 */
[----:B0-----:R-:W-:Y:S02]  /*25d0*/  IMAD.MOV.U32 R14, RZ, RZ, R13 ;  /* 0x000000ffff0e7224 */ /* 0x001fe400078e000d */
[----:B------:R-:W-:-:S05]  /*25e0*/  IMAD.MOV.U32 R15, RZ, RZ, RZ ;  /* 0x000000ffff0f7224 */ /* 0x000fca00078e00ff */
[----:B------:R1:W-:Y:S02]  /*25f0*/  REDG.E.ADD.64.STRONG.GPU desc[UR20][R6.64+0xc00], R14 ;  /* 0x000c000e0600798e */ /* 0x0003e4000c12e514 */
.L_x_191:
[----:B------:R-:W-:Y:S05]  /*2600*/  BSYNC.RECONVERGENT B1 ;  /* 0x0000000000017941 */ /* 0x000fea0003800200 */
.L_x_190:
[----:B------:R-:W-:Y:S01]  /*2610*/  ISETP.NE.AND P6, PT, R17, RZ, PT ;  /* 0x000000ff1100720c */ /* 0x000fe20003fc5270 */
[----:B------:R-:W-:Y:S01]  /*2620*/  BSSY.RECONVERGENT B1, `(.L_x_192) ;  /* 0x000000b000017945 */ /* 0x000fe20003800200 */
[----:B------:R-:W-:Y:S02]  /*2630*/  ISETP.NE.AND P0, PT, R9, UR27, PT ;  /* 0x0000001b09007c0c */ /* 0x000fe4000bf05270 */
[----:B------:R-:W-:Y:S02]  /*2640*/  ISETP.NE.AND P1, PT, R18, RZ, PT ;  /* 0x000000ff1200720c */ /* 0x000fe40003f25270 */
[----:B--2---:R-:W-:Y:S02]  /*2650*/  ISETP.NE.AND P2, PT, R19, RZ, PT ;  /* 0x000000ff1300720c */ /* 0x004fe40003f45270 */
[----:B------:R-:W-:Y:S02]  /*2660*/  ISETP.NE.AND P3, PT, R16, RZ, PT ;  /* 0x000000ff1000720c */ /* 0x000fe40003f65270 */
[----:B------:R-:W-:-:S02]  /*2670*/  ISETP.NE.AND P4, PT, R12, RZ, PT ;  /* 0x000000ff0c00720c */ /* 0x000fc40003f85270 */
[----:B------:R-:W-:Y:S01]  /*2680*/  ISETP.NE.AND P5, PT, R10, RZ, PT ;  /* 0x000000ff0a00720c */ /* 0x000fe20003fa5270 */
[----:B------:R-:W-:-:S12]  /*2690*/  @!P6 BRA `(.L_x_193) ;  /* 0x00000000000ce947 */ /* 0x000fd80003800000 */
[----:B01----:R-:W-:Y:S02]  /*26a0*/  IMAD.MOV.U32 R14, RZ, RZ, R17 ;  /* 0x000000ffff0e7224 */ /* 0x003fe400078e0011 */
[----:B------:R-:W-:-:S05]  /*26b0*/  IMAD.MOV.U32 R15, RZ, RZ, RZ ;  /* 0x000000ffff0f7224 */ /* 0x000fca00078e00ff */
[----:B------:R2:W-:Y:S02]  /*26c0*/  REDG.E.ADD.64.STRONG.GPU desc[UR20][R6.64+0x1400], R14 ;  /* 0x0014000e0600798e */ /* 0x0005e4000c12e514 */
.L_x_193:
[----:B------:R-:W-:Y:S05]  /*26d0*/  BSYNC.RECONVERGENT B1 ;  /* 0x0000000000017941 */ /* 0x000fea0003800200 */
.L_x_192:
[----:B------:R-:W-:Y:S04]  /*26e0*/  BSSY.RECONVERGENT B1, `(.L_x_194) ;  /* 0x0000005000017945 */ /* 0x000fe80003800200 */
[----:B------:R-:W-:Y:S05]  /*26f0*/  @!P1 BRA `(.L_x_195) ;  /* 0x00000000000c9947 */ /* 0x000fea0003800000 */
[----:B012---:R-:W-:Y:S02]  /*2700*/  IMAD.MOV.U32 R14, RZ, RZ, R18 ;  /* 0x000000ffff0e7224 */ /* 0x007fe400078e0012 */
[----:B------:R-:W-:-:S05]  /*2710*/  IMAD.MOV.U32 R15, RZ, RZ, RZ ;  /* 0x000000ffff0f7224 */ /* 0x000fca00078e00ff */
[----:B------:R3:W-:Y:S02]  /*2720*/  REDG.E.ADD.64.STRONG.GPU desc[UR20][R6.64+0x1c00], R14 ;  /* 0x001c000e0600798e */ /* 0x0007e4000c12e514 */
.L_x_195:
[----:B------:R-:W-:Y:S05]  /*2730*/  BSYNC.RECONVERGENT B1 ;  /* 0x0000000000017941 */ /* 0x000fea0003800200 */
.L_x_194:
[----:B------:R-:W-:Y:S04]  /*2740*/  BSSY.RECONVERGENT B1, `(.L_x_196) ;  /* 0x0000005000017945 */ /* 0x000fe80003800200 */
[----:B------:R-:W-:Y:S05]  /*2750*/  @!P2 BRA `(.L_x_197) ;  /* 0x00000000000ca947 */ /* 0x000fea0003800000 */
[----:B0123--:R-:W-:Y:S01]  /*2760*/  MOV R14, R19 ;  /* 0x00000013000e7202 */ /* 0x00ffe20000000f00 */
[----:B------:R-:W-:-:S05]  /*2770*/  IMAD.MOV.U32 R15, RZ, RZ, RZ ;  /* 0x000000ffff0f7224 */ /* 0x000fca00078e00ff */
[----:B------:R4:W-:Y:S02]  /*2780*/  REDG.E.ADD.64.STRONG.GPU desc[UR20][R6.64+0x2400], R14 ;  /* 0x0024000e0600798e */ /* 0x0009e4000c12e514 */
.L_x_197:
[----:B------:R-:W-:Y:S05]  /*2790*/  BSYNC.RECONVERGENT B1 ;  /* 0x0000000000017941 */ /* 0x000fea0003800200 */
.L_x_196:
[----:B------:R-:W-:Y:S04]  /*27a0*/  BSSY.RECONVERGENT B1, `(.L_x_198) ;  /* 0x0000004000017945 */ /* 0x000fe80003800200 */
[----:B------:R-:W-:Y:S05]  /*27b0*/  @!P3 BRA `(.L_x_199) ;  /* 0x000000000008b947 */ /* 0x000fea0003800000 */
[----:B------:R-:W-:-:S05]  /*27c0*/  IMAD.MOV.U32 R17, RZ, RZ, RZ ;  /* 0x000000ffff117224 */ /* 0x000fca00078e00ff */
[----:B------:R0:W-:Y:S02]  /*27d0*/  REDG.E.ADD.64.STRONG.GPU desc[UR20][R6.64+0x2c00], R16 ;  /* 0x002c00100600798e */ /* 0x0001e4000c12e514 */
.L_x_199:
[----:B------:R-:W-:Y:S05]  /*27e0*/  BSYNC.RECONVERGENT B1 ;  /* 0x0000000000017941 */ /* 0x000fea0003800200 */
.L_x_198:
[----:B------:R-:W-:Y:S04]  /*27f0*/  BSSY.RECONVERGENT B1, `(.L_x_200) ;  /* 0x0000004000017945 */ /* 0x000fe80003800200 */
[----:B------:R-:W-:Y:S05]  /*2800*/  @!P4 BRA `(.L_x_201) ;  /* 0x000000000008c947 */ /* 0x000fea0003800000 */
[----:B------:R-:W-:-:S05]  /*2810*/  IMAD.MOV.U32 R13, RZ, RZ, RZ ;  /* 0x000000ffff0d7224 */ /* 0x000fca00078e00ff */
[----:B------:R0:W-:Y:S02]  /*2820*/  REDG.E.ADD.64.STRONG.GPU desc[UR20][R6.64+0x3400], R12 ;  /* 0x0034000c0600798e */ /* 0x0001e4000c12e514 */
.L_x_201:
[----:B------:R-:W-:Y:S05]  /*2830*/  BSYNC.RECONVERGENT B1 ;  /* 0x0000000000017941 */ /* 0x000fea0003800200 */
.L_x_200:
[----:B------:R-:W-:Y:S04]  /*2840*/  BSSY.RECONVERGENT B1, `(.L_x_202) ;  /* 0x0000004000017945 */ /* 0x000fe80003800200 */
[----:B------:R-:W-:Y:S05]  /*2850*/  @!P5 BRA `(.L_x_203) ;  /* 0x000000000008d947 */ /* 0x000fea0003800000 */
[----:B------:R-:W-:-:S05]  /*2860*/  IMAD.MOV.U32 R11, RZ, RZ, RZ ;  /* 0x000000ffff0b7224 */ /* 0x000fca00078e00ff */
[----:B------:R0:W-:Y:S02]  /*2870*/  REDG.E.ADD.64.STRONG.GPU desc[UR20][R6.64+0x3c00], R10 ;  /* 0x003c000a0600798e */ /* 0x0001e4000c12e514 */
.L_x_203:
[----:B------:R-:W-:Y:S05]  /*2880*/  BSYNC.RECONVERGENT B1 ;  /* 0x0000000000017941 */ /* 0x000fea0003800200 */
.L_x_202:
[----:B------:R-:W-:Y:S05]  /*2890*/  @P0 BRA `(.L_x_204) ;  /* 0xfffffff800f80947 */ /* 0x000fea000383ffff */
[----:B------:R-:W-:-:S07]  /*28a0*/  IMAD.U32 R3, RZ, RZ, UR27 ;  /* 0x0000001bff037e24 */ /* 0x000fce000f8e00ff */
.L_x_187:
[----:B------:R-:W-:-:S09]  /*28b0*/  UISETP.NE.AND UP0, UPT, UR24, URZ, UPT ;  /* 0x000000ff1800728c */ /* 0x000fd2000bf05270 */
[----:B------:R-:W-:Y:S05]  /*28c0*/  BRA.U !UP0, `(.L_x_152) ;  /* 0x0000000508687547 */ /* 0x000fea000b800000 */
[----:B------:R-:W-:-:S13]  /*28d0*/  ISETP.GE.U32.AND P0, PT, R8, 0x3, PT ;  /* 0x000000030800780c */ /* 0x000fda0003f06070 */
[----:B------:R-:W-:Y:S05]  /*28e0*/  @!P0 BRA `(.L_x_205) ;  /* 0x0000000000bc8947 */ /* 0x000fea0003800000 */
[----:B01234-:R-:W-:Y:S01]  /*28f0*/  IMAD R7, R3, 0x400, R0 ;  /* 0x0000040003077824 */ /* 0x01ffe200078e0200 */
[----:B------:R-:W-:Y:S04]  /*2900*/  BSSY.RECONVERGENT B1, `(.L_x_206) ;  /* 0x000000f000017945 */ /* 0x000fe80003800200 */
[----:B------:R-:W0:Y:S04]  /*2910*/  LDS R10, [R7+0x200] ;  /* 0x00020000070a7984 */ /* 0x000e280000000800 */
[----:B------:R-:W1:Y:S04]  /*2920*/  LDS R12, [R7+0x600] ;  /* 0x00060000070c7984 */ /* 0x000e680000000800 */
[----:B------:R-:W2:Y:S04]  /*2930*/  LDS R6, [R7+0xa00] ;  /* 0x000a000007067984 */ /* 0x000ea80000000800 */
[----:B------:R-:W3:Y:S01]  /*2940*/  LDS R2, [R7+0xe00] ;  /* 0x000e000007027984 */ /* 0x000ee20000000800 */
[----:B0-----:R-:W-:-:S02]  /*2950*/  ISETP.NE.AND P0, PT, R10, RZ, PT ;  /* 0x000000ff0a00720c */ /* 0x001fc40003f05270 */
[----:B-1----:R-:W-:Y:S02]  /*2960*/  ISETP.NE.AND P1, PT, R12, RZ, PT ;  /* 0x000000ff0c00720c */ /* 0x002fe40003f25270 */
[----:B--2---:R-:W-:Y:S02]  /*2970*/  ISETP.NE.AND P2, PT, R6, RZ, PT ;  /* 0x000000ff0600720c */ /* 0x004fe40003f45270 */
[----:B---3--:R-:W-:-:S07]  /*2980*/  ISETP.NE.AND P3, PT, R2, RZ, PT ;  /* 0x000000ff0200720c */ /* 0x008fce0003f65270 */
[----:B------:R-:W-:Y:S06]  /*2990*/  @!P0 BRA `(.L_x_207) ;  /* 0x0000000000148947 */ /* 0x000fec0003800000 */
[----:B------:R-:W0:Y:S01]  /*29a0*/  LDC.64 R8, c[0x0][0x380] ;  /* 0x0000e000ff087b82 */ /* 0x000e220000000a00 */
[----:B------:R-:W-:Y:S01]  /*29b0*/  LEA R7, R3, R4, 0x8 ;  /* 0x0000000403077211 */ /* 0x000fe200078e40ff */
[----:B------:R-:W-:-:S04]  /*29c0*/  IMAD.MOV.U32 R11, RZ, RZ, RZ ;  /* 0x000000ffff0b7224 */ /* 0x000fc800078e00ff */
[----:B0-----:R-:W-:-:S05]  /*29d0*/  IMAD.WIDE.U32 R8, R7, 0x8, R8 ;  /* 0x0000000807087825 */ /* 0x001fca00078e0008 */
[----:B------:R0:W-:Y:S02]  /*29e0*/  REDG.E.ADD.64.STRONG.GPU desc[UR20][R8.64+0x400], R10 ;  /* 0x0004000a0800798e */ /* 0x0001e4000c12e514 */
.L_x_207:
[----:B------:R-:W-:Y:S05]  /*29f0*/  BSYNC.RECONVERGENT B1 ;  /* 0x0000000000017941 */ /* 0x000fea0003800200 */
.L_x_206:
[----:B------:R-:W-:Y:S04]  /*2a00*/  BSSY.RECONVERGENT B1, `(.L_x_208) ;  /* 0x0000009000017945 */ /* 0x000fe80003800200 */
[----:B------:R-:W-:Y:S05]  /*2a10*/  @!P1 BRA `(.L_x_209) ;  /* 0x00000000001c9947 */ /* 0x000fea0003800000 */
[----:B0-----:R-:W0:Y:S01]  /*2a20*/  LDC.64 R8, c[0x0][0x380] ;  /* 0x0000e000ff087b82 */ /* 0x001e220000000a00 */
[----:B------:R-:W-:Y:S02]  /*2a30*/  IMAD R7, R3, 0x100, R4 ;  /* 0x0000010003077824 */ /* 0x000fe400078e0204 */
[----:B------:R-:W-:Y:S02]  /*2a40*/  IMAD.MOV.U32 R10, RZ, RZ, R12 ;  /* 0x000000ffff0a7224 */ /* 0x000fe400078e000c */
[----:B------:R-:W-:Y:S02]  /*2a50*/  VIADD R7, R7, 0x100 ;  /* 0x0000010007077836 */ /* 0x000fe40000000000 */
[----:B------:R-:W-:Y:S02]  /*2a60*/  IMAD.MOV.U32 R11, RZ, RZ, RZ ;  /* 0x000000ffff0b7224 */ /* 0x000fe400078e00ff */
[----:B0-----:R-:W-:-:S05]  /*2a70*/  IMAD.WIDE.U32 R8, R7, 0x8, R8 ;  /* 0x0000000807087825 */ /* 0x001fca00078e0008 */
[----:B------:R1:W-:Y:S02]  /*2a80*/  REDG.E.ADD.64.STRONG.GPU desc[UR20][R8.64+0x400], R10 ;  /* 0x0004000a0800798e */ /* 0x0003e4000c12e514 */
.L_x_209:
[----:B------:R-:W-:Y:S05]  /*2a90*/  BSYNC.RECONVERGENT B1 ;  /* 0x0000000000017941 */ /* 0x000fea0003800200 */
.L_x_208:
[----:B------:R-:W-:Y:S04]  /*2aa0*/  BSSY.RECONVERGENT B1, `(.L_x_210) ;  /* 0x0000008000017945 */ /* 0x000fe80003800200 */
[----:B------:R-:W-:Y:S05]  /*2ab0*/  @!P2 BRA `(.L_x_211) ;  /* 0x000000000018a947 */ /* 0x000fea0003800000 */
[----:B01----:R-:W0:Y:S01]  /*2ac0*/  LDC.64 R8, c[0x0][0x380] ;  /* 0x0000e000ff087b82 */ /* 0x003e220000000a00 */
[----:B------:R-:W-:-:S05]  /*2ad0*/  IMAD R7, R3, 0x100, R4 ;  /* 0x0000010003077824 */ /* 0x000fca00078e0204 */
[----:B------:R-:W-:-:S05]  /*2ae0*/  IADD3 R7, PT, PT, R7, 0x200, RZ ;  /* 0x0000020007077810 */ /* 0x000fca0007ffe0ff */
[----:B0-----:R-:W-:-:S04]  /*2af0*/  IMAD.WIDE.U32 R8, R7, 0x8, R8 ;  /* 0x0000000807087825 */ /* 0x001fc800078e0008 */
[----:B------:R-:W-:-:S05]  /*2b00*/  IMAD.MOV.U32 R7, RZ, RZ, RZ ;  /* 0x000000ffff077224 */ /* 0x000fca00078e00ff */
[----:B------:R2:W-:Y:S02]  /*2b10*/  REDG.E.ADD.64.STRONG.GPU desc[UR20][R8.64+0x400], R6 ;  /* 0x000400060800798e */ /* 0x0005e4000c12e514 */
.L_x_211:
[----:B------:R-:W-:Y:S05]  /*2b20*/  BSYNC.RECONVERGENT B1 ;  /* 0x0000000000017941 */ /* 0x000fea0003800200 */
.L_x_210:
[----:B------:R-:W-:Y:S04]  /*2b30*/  BSSY.RECONVERGENT B1, `(.L_x_212) ;  /* 0x0000009000017945 */ /* 0x000fe80003800200 */
[----:B------:R-:W-:Y:S05]  /*2b40*/  @!P3 BRA `(.L_x_213) ;  /* 0x00000000001cb947 */ /* 0x000fea0003800000 */
[----:B--2---:R-:W2:Y:S01]  /*2b50*/  LDC.64 R6, c[0x0][0x380] ;  /* 0x0000e000ff067b82 */ /* 0x004ea20000000a00 */
[----:B01----:R-:W-:Y:S02]  /*2b60*/  IMAD R9, R3, 0x100, R4 ;  /* 0x0000010003097824 */ /* 0x003fe400078e0204 */
[----:B------:R-:W-:Y:S02]  /*2b70*/  IMAD.MOV.U32 R8, RZ, RZ, R2 ;  /* 0x000000ffff087224 */ /* 0x000fe400078e0002 */
[----:B------:R-:W-:-:S04]  /*2b80*/  VIADD R9, R9, 0x300 ;  /* 0x0000030009097836 */ /* 0x000fc80000000000 */
[----:B--2---:R-:W-:-:S04]  /*2b90*/  IMAD.WIDE.U32 R6, R9, 0x8, R6 ;  /* 0x0000000809067825 */ /* 0x004fc800078e0006 */
[----:B------:R-:W-:-:S05]  /*2ba0*/  IMAD.MOV.U32 R9, RZ, RZ, RZ ;  /* 0x000000ffff097224 */ /* 0x000fca00078e00ff */
[----:B------:R3:W-:Y:S02]  /*2bb0*/  REDG.E.ADD.64.STRONG.GPU desc[UR20][R6.64+0x400], R8 ;  /* 0x000400080600798e */ /* 0x0007e4000c12e514 */
.L_x_213:
[----:B------:R-:W-:Y:S05]  /*2bc0*/  BSYNC.RECONVERGENT B1 ;  /* 0x0000000000017941 */ /* 0x000fea0003800200 */
.L_x_212:
[----:B------:R-:W-:-:S07]  /*2bd0*/  VIADD R3, R3, 0x4 ;  /* 0x0000000403037836 */ /* 0x000fce0000000000 */
.L_x_205:
[----:B------:R-:W-:-:S09]  /*2be0*/  UISETP.NE.AND UP0, UPT, UR25, URZ, UPT ;  /* 0x000000ff1900728c */ /* 0x000fd2000bf05270 */
[----:B------:R-:W-:Y:S05]  /*2bf0*/  BRA.U !UP0, `(.L_x_152) ;  /* 0x00000001089c7547 */ /* 0x000fea000b800000 */
[----:B------:R-:W-:-:S13]  /*2c00*/  ISETP.NE.AND P0, PT, R5, RZ, PT ;  /* 0x000000ff0500720c */ /* 0x000fda0003f05270 */
[----:B------:R-:W-:Y:S05]  /*2c10*/  @!P0 BRA `(.L_x_214) ;  /* 0x0000000000648947 */ /* 0x000fea0003800000 */
[----:B01234-:R-:W-:Y:S01]  /*2c20*/  LEA R6, R3, R0, 0xa ;  /* 0x0000000003067211 */ /* 0x01ffe200078e50ff */
[----:B------:R-:W-:Y:S04]  /*2c30*/  BSSY.RECONVERGENT B1, `(.L_x_215) ;  /* 0x000000c000017945 */ /* 0x000fe80003800200 */
[----:B------:R-:W0:Y:S04]  /*2c40*/  LDS R2, [R6+0x200] ;  /* 0x0002000006027984 */ /* 0x000e280000000800 */
[----:B------:R-:W1:Y:S01]  /*2c50*/  LDS R5, [R6+0x600] ;  /* 0x0006000006057984 */ /* 0x000e620000000800 */
[----:B0-----:R-:W-:-:S02]  /*2c60*/  ISETP.NE.AND P0, PT, R2, RZ, PT ;  /* 0x000000ff0200720c */ /* 0x001fc40003f05270 */
[----:B-1----:R-:W-:-:S11]  /*2c70*/  ISETP.NE.AND P1, PT, R5, RZ, PT ;  /* 0x000000ff0500720c */ /* 0x002fd60003f25270 */
[----:B------:R-:W-:Y:S05]  /*2c80*/  @!P0 BRA `(.L_x_216) ;  /* 0x0000000000188947 */ /* 0x000fea0003800000 */
[----:B------:R-:W0:Y:S01]  /*2c90*/  LDC.64 R6, c[0x0][0x380] ;  /* 0x0000e000ff067b82 */ /* 0x000e220000000a00 */
[----:B------:R-:W-:-:S04]  /*2ca0*/  IMAD R9, R3, 0x100, R4 ;  /* 0x0000010003097824 */ /* 0x000fc800078e0204 */
[----:B0-----:R-:W-:-:S04]  /*2cb0*/  IMAD.WIDE.U32 R8, R9, 0x8, R6 ;  /* 0x0000000809087825 */ /* 0x001fc800078e0006 */
[----:B------:R-:W-:Y:S02]  /*2cc0*/  IMAD.MOV.U32 R6, RZ, RZ, R2 ;  /* 0x000000ffff067224 */ /* 0x000fe400078e0002 */
[----:B------:R-:W-:-:S05]  /*2cd0*/  IMAD.MOV.U32 R7, RZ, RZ, RZ ;  /* 0x000000ffff077224 */ /* 0x000fca00078e00ff */
[----:B------:R0:W-:Y:S02]  /*2ce0*/  REDG.E.ADD.64.STRONG.GPU desc[UR20][R8.64+0x400], R6 ;  /* 0x000400060800798e */ /* 0x0001e4000c12e514 */
.L_x_216:
[----:B------:R-:W-:Y:S05]  /*2cf0*/  BSYNC.RECONVERGENT B1 ;  /* 0x0000000000017941 */ /* 0x000fea0003800200 */
.L_x_215:
[----:B------:R-:W-:Y:S04]  /*2d00*/  BSSY.RECONVERGENT B1, `(.L_x_217) ;  /* 0x0000009000017945 */ /* 0x000fe80003800200 */
[----:B------:R-:W-:Y:S05]  /*2d10*/  @!P1 BRA `(.L_x_218) ;  /* 0x00000000001c9947 */ /* 0x000fea0003800000 */
[----:B0-----:R-:W0:Y:S01]  /*2d20*/  LDC.64 R6, c[0x0][0x380] ;  /* 0x0000e000ff067b82 */ /* 0x001e220000000a00 */
[----:B------:R-:W-:-:S04]  /*2d30*/  IMAD R2, R3, 0x100, R4 ;  /* 0x0000010003027824 */ /* 0x000fc800078e0204 */
[----:B------:R-:W-:-:S04]  /*2d40*/  VIADD R9, R2, 0x100 ;  /* 0x0000010002097836 */ /* 0x000fc80000000000 */
[----:B0-----:R-:W-:-:S04]  /*2d50*/  IMAD.WIDE.U32 R8, R9, 0x8, R6 ;  /* 0x0000000809087825 */ /* 0x001fc800078e0006 */
[----:B------:R-:W-:Y:S02]  /*2d60*/  HFMA2 R7, -RZ, RZ, 0, 0 ;  /* 0x00000000ff077431 */ /* 0x000fe400000001ff */
[----:B------:R-:W-:-:S05]  /*2d70*/  IMAD.MOV.U32 R6, RZ, RZ, R5 ;  /* 0x000000ffff067224 */ /* 0x000fca00078e0005 */
[----:B------:R1:W-:Y:S02]  /*2d80*/  REDG.E.ADD.64.STRONG.GPU desc[UR20][R8.64+0x400], R6 ;  /* 0x000400060800798e */ /* 0x0003e4000c12e514 */
.L_x_218:
[----:B------:R-:W-:Y:S05]  /*2d90*/  BSYNC.RECONVERGENT B1 ;  /* 0x0000000000017941 */ /* 0x000fea0003800200 */
.L_x_217:
[----:B------:R-:W-:-:S07]  /*2da0*/  VIADD R3, R3, 0x2 ;  /* 0x0000000203037836 */ /* 0x000fce0000000000 */
.L_x_214:
[----:B------:R-:W-:-:S09]  /*2db0*/  UISETP.NE.AND UP0, UPT, UR9, URZ, UPT ;  /* 0x000000ff0900728c */ /* 0x000fd2000bf05270 */
[----:B------:R-:W-:Y:S05]  /*2dc0*/  BRA.U !UP0, `(.L_x_152) ;  /* 0x0000000108287547 */ /* 0x000fea000b800000 */
[----:B------:R-:W-:-:S05]  /*2dd0*/  IMAD R2, R3, 0x400, R0 ;  /* 0x0000040003027824 */ /* 0x000fca00078e0200 */
[----:B------:R-:W5:Y:S02]  /*2de0*/  LDS R5, [R2+0x200] ;  /* 0x0002000002057984 */ /* 0x000f640000000800 */
[----:B-----5:R-:W-:-:S13]  /*2df0*/  ISETP.NE.AND P0, PT, R5, RZ, PT ;  /* 0x000000ff0500720c */ /* 0x020fda0003f05270 */
[----:B------:R-:W-:Y:S05]  /*2e00*/  @!P0 BRA `(.L_x_152) ;  /* 0x0000000000188947 */ /* 0x000fea0003800000 */
[----:B01234-:R-:W0:Y:S01]  /*2e10*/  LDC.64 R6, c[0x0][0x380] ;  /* 0x0000e000ff067b82 */ /* 0x01fe220000000a00 */
[----:B------:R-:W-:-:S04]  /*2e20*/  IMAD R3, R3, 0x100, R4 ;  /* 0x0000010003037824 */ /* 0x000fc800078e0204 */
[----:B0-----:R-:W-:-:S04]  /*2e30*/  IMAD.WIDE.U32 R2, R3, 0x8, R6 ;  /* 0x0000000803027825 */ /* 0x001fc800078e0006 */
[----:B------:R-:W-:Y:S02]  /*2e40*/  IMAD.MOV.U32 R6, RZ, RZ, R5 ;  /* 0x000000ffff067224 */ /* 0x000fe400078e0005 */
[----:B------:R-:W-:-:S05]  /*2e50*/  IMAD.MOV.U32 R7, RZ, RZ, RZ ;  /* 0x000000ffff077224 */ /* 0x000fca00078e00ff */
[----:B------:R0:W-:Y:S02]  /*2e60*/  REDG.E.ADD.64.STRONG.GPU desc[UR20][R2.64+0x400], R6 ;  /* 0x000400060200798e */ /* 0x0001e4000c12e514 */
.L_x_152:
[----:B------:R-:W-:Y:S05]  /*2e70*/  BSYNC.RECONVERGENT B0 ;  /* 0x0000000000007941 */ /* 0x000fea0003800200 */
.L_x_151:
[----:B------:R-:W-:Y:S01]  /*2e80*/  BAR.SYNC.DEFER_BLOCKING 0x0 ;  /* 0x0000000000007b1d */ /* 0x000fe20000010000 */
[----:B------:R-:W-:-:S04]  /*2e90*/  UIADD3 UR6, UP0, UPT, UR6, 0x1, URZ ;  /* 0x0000000106067890 */ /* 0x000fc8000ff1e0ff */
[----:B------:R-:W-:Y:S02]  /*2ea0*/  UIADD3.X UR7, UPT, UPT, URZ, UR7, URZ, UP0, !UPT ;  /* 0x00000007ff077290 */ /* 0x000fe400087fe4ff */
[----:B------:R-:W-:-:S04]  /*2eb0*/  UISETP.NE.U32.AND UP0, UPT, UR6, UR11, UPT ;  /* 0x0000000b0600728c */ /* 0x000fc8000bf05070 */
[----:B------:R-:W-:-:S09]  /*2ec0*/  UISETP.NE.AND.EX UP0, UPT, UR7, UR12, UPT, UP0 ;  /* 0x0000000c0700728c */ /* 0x000fd2000bf05300 */
[----:B------:R-:W-:Y:S05]  /*2ed0*/  BRA.U UP0, `(.L_x_219) ;  /* 0xffffffd100f07547 */ /* 0x000fea000b83ffff */
[----:B------:R-:W-:Y:S05]  /*2ee0*/  EXIT ;  /* 0x000000000000794d */ /* 0x000fea0003800000 */
.L_x_220:
        /* <DEDUP_REMOVED lines=9> */
.L_x_754:


//--------------------- .text._ZN3cub18CUB_300001_SM_10006detail10radix_sort31DeviceRadixSortSingleTileKernelINS1_5radix10policy_hubIiiyE10Policy1000ELNS0_9SortOrderE0EiiyNS1_21identity_decomposer_tEEEvPKT1_PSA_PKT2_PSE_T3_iiT4_ --------------------------
	.section	.text._ZN3cub18CUB_300001_SM_10006detail10radix_sort31DeviceRadixSortSingleTileKernelINS1_5radix10policy_hubIiiyE10Policy1000ELNS0_9SortOrderE0EiiyNS1_21identity_decomposer_tEEEvPKT1_PSA_PKT2_PSE_T3_iiT4_,"ax",@progbits
	.align	128
        .global         _ZN3cub18CUB_300001_SM_10006detail10radix_sort31DeviceRadixSortSingleTileKernelINS1_5radix10policy_hubIiiyE10Policy1000ELNS0_9SortOrderE0EiiyNS1_21identity_decomposer_tEEEvPKT1_PSA_PKT2_PSE_T3_iiT4_
        .type           _ZN3cub18CUB_300001_SM_10006detail10radix_sort31DeviceRadixSortSingleTileKernelINS1_5radix10policy_hubIiiyE10Policy1000ELNS0_9SortOrderE0EiiyNS1_21identity_decomposer_tEEEvPKT1_PSA_PKT2_PSE_T3_iiT4_,@function
        .size           _ZN3cub18CUB_300001_SM_10006detail10radix_sort31DeviceRadixSortSingleTileKernelINS1_5radix10policy_hubIiiyE10Policy1000ELNS0_9SortOrderE0EiiyNS1_21identity_decomposer_tEEEvPKT1_PSA_PKT2_PSE_T3_iiT4_,(.L_x_755 - _ZN3cub18CUB_300001_SM_10006detail10radix_sort31DeviceRadixSortSingleTileKernelINS1_5radix10policy_hubIiiyE10Policy1000ELNS0_9SortOrderE0EiiyNS1_21identity_decomposer_tEEEvPKT1_PSA_PKT2_PSE_T3_iiT4_)
        .other          _ZN3cub18CUB_300001_SM_10006detail10radix_sort31DeviceRadixSortSingleTileKernelINS1_5radix10policy_hubIiiyE10Policy1000ELNS0_9SortOrderE0EiiyNS1_21identity_decomposer_tEEEvPKT1_PSA_PKT2_PSE_T3_iiT4_,@"STO_CUDA_ENTRY STV_DEFAULT"
_ZN3cub18CUB_300001_SM_10006detail10radix_sort31DeviceRadixSortSingleTileKernelINS1_5radix10policy_hubIiiyE10Policy1000ELNS0_9SortOrderE0EiiyNS1_21identity_decomposer_tEEEvPKT1_PSA_PKT2_PSE_T3_iiT4_:
.text._ZN3cub18CUB_300001_SM_10006detail10radix_sort31DeviceRadixSortSingleTileKernelINS1_5radix10policy_hubIiiyE10Policy1000ELNS0_9SortOrderE0EiiyNS1_21identity_decomposer_tEEEvPKT1_PSA_PKT2_PSE_T3_iiT4_:
[----:B------:R-:W-:Y:S01]  /*0000*/  LDC R1, c[0x0][0x37c] ;  /* 0x0000df00ff017b82 */ /* 0x000fe20000000800 */
[----:B------:R-:W0:Y:S01]  /*0010*/  S2R R0, SR_TID.X ;  /* 0x0000000000007919 */ /* 0x000e220000002100 */
[----:B------:R-:W1:Y:S06]  /*0020*/  LDCU UR4, c[0x0][0x3a0] ;  /* 0x00007400ff0477ac */ /* 0x000e6c0008000800 */
[----:B------:R-:W2:Y:S01]  /*0030*/  LDC.64 R6, c[0x0][0x380] ;  /* 0x0000e000ff067b82 */ /* 0x000ea20000000a00 */
[----:B------:R-:W3:Y:S01]  /*0040*/  LDCU.64 UR8, c[0x0][0x358] ;  /* 0x00006b00ff0877ac */ /* 0x000ee20008000a00 */
[----:B------:R-:W4:Y:S01]  /*0050*/  LDCU UR10, c[0x0][0x3ac] ;  /* 0x00007580ff0a77ac */ /* 0x000f220008000800 */
[----:B0-----:R-:W-:-:S04]  /*0060*/  IMAD R9, R0, 0x13, RZ ;  /* 0x0000001300097824 */ /* 0x001fc800078e02ff */
[C---:B------:R-:W-:Y:S01]  /*0070*/  VIADD R4, R9.reuse, 0x1 ;  /* 0x0000000109047836 */ /* 0x040fe20000000000 */
[C---:B-1----:R-:W-:Y:S01]  /*0080*/  ISETP.GE.AND P6, PT, R9.reuse, UR4, PT ;  /* 0x0000000409007c0c */ /* 0x042fe2000bfc6270 */
[C---:B------:R-:W-:Y:S02]  /*0090*/  VIADD R8, R9.reuse, 0x5 ;  /* 0x0000000509087836 */ /* 0x040fe40000000000 */
[C---:B--2---:R-:W-:Y:S01]  /*00a0*/  IMAD.WIDE.U32 R6, R9.reuse, 0x4, R6 ;  /* 0x0000000409067825 */ /* 0x044fe200078e0006 */
[----:B------:R-:W-:Y:S02]  /*00b0*/  ISETP.GE.AND P5, PT, R4, UR4, PT ;  /* 0x0000000404007c0c */ /* 0x000fe4000bfa6270 */
[----:B------:R-:W-:Y:S01]  /*00c0*/  ISETP.GE.AND P1, PT, R8, UR4, PT ;  /* 0x0000000408007c0c */ /* 0x000fe2000bf26270 */
[C---:B------:R-:W-:Y:S01]  /*00d0*/  VIADD R5, R9.reuse, 0x2 ;  /* 0x0000000209057836 */ /* 0x040fe20000000000 */
[----:B------:R-:W-:Y:S01]  /*00e0*/  P2R R46, PR, RZ, 0x20 ;  /* 0x00000020ff2e7803 */ /* 0x000fe20000000000 */
[C---:B------:R-:W-:Y:S01]  /*00f0*/  VIADD R10, R9.reuse, 0x6 ;  /* 0x00000006090a7836 */ /* 0x040fe20000000000 */
[----:B------:R-:W-:Y:S01]  /*0100*/  P2R R49, PR, RZ, 0x2 ;  /* 0x00000002ff317803 */ /* 0x000fe20000000000 */
[----:B------:R-:W-:Y:S01]  /*0110*/  VIADD R4, R9, 0x3 ;  /* 0x0000000309047836 */ /* 0x000fe20000000000 */
[----:B------:R-:W-:Y:S01]  /*0120*/  ISETP.GE.AND P4, PT, R5, UR4, PT ;  /* 0x0000000405007c0c */ /* 0x000fe2000bf86270 */
[C---:B------:R-:W-:Y:S01]  /*0130*/  VIADD R5, R9.reuse, 0x4 ;  /* 0x0000000409057836 */ /* 0x040fe20000000000 */
[----:B------:R-:W-:Y:S01]  /*0140*/  ISETP.GE.AND P0, PT, R10, UR4, PT ;  /* 0x000000040a007c0c */ /* 0x000fe2000bf06270 */
[----:B------:R-:W-:Y:S01]  /*0150*/  VIADD R29, R9, 0x9 ;  /* 0x00000009091d7836 */ /* 0x000fe20000000000 */
[----:B------:R-:W-:Y:S01]  /*0160*/  ISETP.GE.AND P3, PT, R4, UR4, PT ;  /* 0x0000000404007c0c */ /* 0x000fe2000bf66270 */
[----:B---3--:R-:W2:Y:S01]  /*0170*/  @!P5 LDG.E R8, desc[UR8][R6.64+0x4] ;  /* 0x000004080608d981 */ /* 0x008ea2000c1e1900 */
[----:B------:R-:W-:Y:S01]  /*0180*/  ISETP.GE.AND P2, PT, R5, UR4, PT ;  /* 0x0000000405007c0c */ /* 0x000fe2000bf46270 */
[C---:B------:R-:W-:Y:S01]  /*0190*/  VIADD R4, R9.reuse, 0x7 ;  /* 0x0000000709047836 */ /* 0x040fe20000000000 */
[----:B------:R-:W-:Y:S01]  /*01a0*/  P2R R50, PR, RZ, 0x1 ;  /* 0x00000001ff327803 */ /* 0x000fe20000000000 */
[----:B------:R-:W3:Y:S01]  /*01b0*/  @!P1 LDG.E R35, desc[UR8][R6.64+0x14] ;  /* 0x0000140806239981 */ /* 0x000ee2000c1e1900 */
[C---:B------:R-:W-:Y:S01]  /*01c0*/  VIADD R5, R9.reuse, 0x8 ;  /* 0x0000000809057836 */ /* 0x040fe20000000000 */
[----:B------:R-:W-:Y:S01]  /*01d0*/  P2R R47, PR, RZ, 0x8 ;  /* 0x00000008ff2f7803 */ /* 0x000fe20000000000 */
[C---:B------:R-:W-:Y:S01]  /*01e0*/  VIADD R30, R9.reuse, 0xa ;  /* 0x0000000a091e7836 */ /* 0x040fe20000000000 */
[----:B------:R-:W4:Y:S01]  /*01f0*/  @!P4 LDG.E R10, desc[UR8][R6.64+0x8] ;  /* 0x00000808060ac981 */ /* 0x000f22000c1e1900 */
[C---:B------:R-:W-:Y:S01]  /*0200*/  VIADD R31, R9.reuse, 0xb ;  /* 0x0000000b091f7836 */ /* 0x040fe20000000000 */
[----:B------:R-:W-:Y:S01]  /*0210*/  P2R R48, PR, RZ, 0x4 ;  /* 0x00000004ff307803 */ /* 0x000fe20000000000 */
[C---:B------:R-:W-:Y:S01]  /*0220*/  VIADD R32, R9.reuse, 0xc ;  /* 0x0000000c09207836 */ /* 0x040fe20000000000 */
[----:B------:R-:W3:Y:S01]  /*0230*/  @!P3 LDG.E R11, desc[UR8][R6.64+0xc] ;  /* 0x00000c08060bb981 */ /* 0x000ee2000c1e1900 */
[----:B------:R-:W-:Y:S01]  /*0240*/  VIADD R33, R9, 0x10 ;  /* 0x0000001009217836 */ /* 0x000fe20000000000 */
[----:B------:R-:W-:-:S02]  /*0250*/  P2R R45, PR, RZ, 0x10 ;  /* 0x00000010ff2d7803 */ /* 0x000fc40000000000 */
[----:B------:R-:W3:Y:S04]  /*0260*/  @!P2 LDG.E R34, desc[UR8][R6.64+0x10] ;  /* 0x000010080622a981 */ /* 0x000ee8000c1e1900 */
[----:B------:R-:W3:Y:S01]  /*0270*/  @!P0 LDG.E R36, desc[UR8][R6.64+0x18] ;  /* 0x0000180806248981 */ /* 0x000ee2000c1e1900 */
[----:B------:R-:W-:-:S03]  /*0280*/  ISETP.GE.AND P0, PT, R4, UR4, PT ;  /* 0x0000000404007c0c */ /* 0x000fc6000bf06270 */
[----:B------:R-:W3:Y:S01]  /*0290*/  @!P6 LDG.E R61, desc[UR8][R6.64] ;  /* 0x00000008063de981 */ /* 0x000ee2000c1e1900 */
[----:B------:R-:W-:-:S09]  /*02a0*/  P2R R51, PR, RZ, 0x1 ;  /* 0x00000001ff337803 */ /* 0x000fd20000000000 */
[----:B------:R-:W3:Y:S01]  /*02b0*/  @!P0 LDG.E R37, desc[UR8][R6.64+0x1c] ;  /* 0x00001c0806258981 */ /* 0x000ee2000c1e1900 */
[----:B------:R-:W-:Y:S02]  /*02c0*/  ISETP.GE.AND P0, PT, R5, UR4, PT ;  /* 0x0000000405007c0c */ /* 0x000fe4000bf06270 */
[----:B------:R-:W0:Y:S02]  /*02d0*/  LDC.64 R4, c[0x0][0x390] ;  /* 0x0000e400ff047b82 */ /* 0x000e240000000a00 */
[----:B------:R-:W-:-:S09]  /*02e0*/  P2R R52, PR, RZ, 0x1 ;  /* 0x00000001ff347803 */ /* 0x000fd20000000000 */
[----:B------:R-:W3:Y:S01]  /*02f0*/  @!P0 LDG.E R38, desc[UR8][R6.64+0x20] ;  /* 0x0000200806268981 */ /* 0x000ee2000c1e1900 */
[----:B------:R-:W-:-:S04]  /*0300*/  ISETP.GE.AND P0, PT, R29, UR4, PT ;  /* 0x000000041d007c0c */ /* 0x000fc8000bf06270 */
[----:B------:R-:W-:-:S09]  /*0310*/  P2R R53, PR, RZ, 0x1 ;  /* 0x00000001ff357803 */ /* 0x000fd20000000000 */
[----:B------:R-:W3:Y:S01]  /*0320*/  @!P0 LDG.E R39, desc[UR8][R6.64+0x24] ;  /* 0x0000240806278981 */ /* 0x000ee2000c1e1900 */
[----:B------:R-:W-:Y:S01]  /*0330*/  ISETP.GE.AND P0, PT, R30, UR4, PT ;  /* 0x000000041e007c0c */ /* 0x000fe2000bf06270 */
[----:B------:R-:W-:-:S05]  /*0340*/  VIADD R30, R9, 0xd ;  /* 0x0000000d091e7836 */ /* 0x000fca0000000000 */
[----:B------:R-:W-:Y:S02]  /*0350*/  ISETP.GE.AND P1, PT, R30, UR4, PT ;  /* 0x000000041e007c0c */ /* 0x000fe4000bf26270 */
[----:B------:R-:W-:Y:S02]  /*0360*/  P2R R54, PR, RZ, 0x1 ;  /* 0x00000001ff367803 */ /* 0x000fe40000000000 */
[----:B------:R-:W-:-:S03]  /*0370*/  P2R R58, PR, RZ, 0x2 ;  /* 0x00000002ff3a7803 */ /* 0x000fc60000000000 */
[----:B------:R-:W3:Y:S01]  /*0380*/  @!P0 LDG.E R40, desc[UR8][R6.64+0x28] ;  /* 0x0000280806288981 */ /* 0x000ee2000c1e1900 */
[----:B------:R-:W-:-:S05]  /*0390*/  ISETP.GE.AND P0, PT, R31, UR4, PT ;  /* 0x000000041f007c0c */ /* 0x000fca000bf06270 */
[----:B------:R-:W3:Y:S01]  /*03a0*/  @!P1 LDG.E R62, desc[UR8][R6.64+0x34] ;  /* 0x00003408063e9981 */ /* 0x000ee2000c1e1900 */
[----:B------:R-:W-:-:S04]  /*03b0*/  ISETP.NE.AND P1, PT, R54, RZ, PT ;  /* 0x000000ff3600720c */ /* 0x000fc80003f25270 */
[----:B------:R-:W-:Y:S02]  /*03c0*/  P2R R57, PR, RZ, 0x2 ;  /* 0x00000002ff397803 */ /* 0x000fe40000000000 */
[----:B------:R-:W-:Y:S01]  /*03d0*/  ISETP.NE.AND P1, PT, R53, RZ, PT ;  /* 0x000000ff3500720c */ /* 0x000fe20003f25270 */
[----:B------:R-:W3:Y:S03]  /*03e0*/  @!P0 LDG.E R41, desc[UR8][R6.64+0x2c] ;  /* 0x00002c0806298981 */ /* 0x000ee6000c1e1900 */
[----:B------:R-:W-:Y:S02]  /*03f0*/  P2R R56, PR, RZ, 0x2 ;  /* 0x00000002ff387803 */ /* 0x000fe40000000000 */
[----:B------:R-:W-:Y:S02]  /*0400*/  ISETP.NE.AND P1, PT, R52, RZ, PT ;  /* 0x000000ff3400720c */ /* 0x000fe40003f25270 */
[----:B------:R-:W-:-:S02]  /*0410*/  P2R R60, PR, RZ, 0x1 ;  /* 0x00000001ff3c7803 */ /* 0x000fc40000000000 */
[----:B------:R-:W-:Y:S02]  /*0420*/  P2R R55, PR, RZ, 0x2 ;  /* 0x00000002ff377803 */ /* 0x000fe40000000000 */
[----:B------:R-:W-:Y:S02]  /*0430*/  ISETP.GE.AND P0, PT, R32, UR4, PT ;  /* 0x0000000420007c0c */ /* 0x000fe4000bf06270 */
[----:B------:R-:W-:Y:S01]  /*0440*/  ISETP.NE.AND P1, PT, R51, RZ, PT ;  /* 0x000000ff3300720c */ /* 0x000fe20003f25270 */
[----:B------:R-:W-:-:S03]  /*0450*/  VIADD R32, R9, 0xf ;  /* 0x0000000f09207836 */ /* 0x000fc60000000000 */
[----:B------:R-:W-:Y:S02]  /*0460*/  P2R R54, PR, RZ, 0x2 ;  /* 0x00000002ff367803 */ /* 0x000fe40000000000 */
[----:B------:R-:W-:Y:S02]  /*0470*/  ISETP.NE.AND P1, PT, R50, RZ, PT ;  /* 0x000000ff3200720c */ /* 0x000fe40003f25270 */
[----:B------:R-:W-:Y:S02]  /*0480*/  ISETP.GE.AND P3, PT, R32, UR4, PT ;  /* 0x0000000420007c0c */ /* 0x000fe4000bf66270 */
[----:B------:R-:W-:Y:S01]  /*0490*/  P2R R53, PR, RZ, 0x2 ;  /* 0x00000002ff357803 */ /* 0x000fe20000000000 */
[----:B------:R-:W3:Y:S01]  /*04a0*/  @!P0 LDG.E R42, desc[UR8][R6.64+0x30] ;  /* 0x00003008062a8981 */ /* 0x000ee2000c1e1900 */
[----:B------:R-:W-:Y:S01]  /*04b0*/  ISETP.NE.AND P1, PT, R49, RZ, PT ;  /* 0x000000ff3100720c */ /* 0x000fe20003f25270 */
[----:B------:R-:W-:-:S03]  /*04c0*/  VIADD R31, R9, 0xe ;  /* 0x0000000e091f7836 */ /* 0x000fc60000000000 */
[----:B------:R-:W-:Y:S01]  /*04d0*/  P2R R51, PR, RZ, 0x2 ;  /* 0x00000002ff337803 */ /* 0x000fe20000000000 */
[C---:B------:R-:W-:Y:S01]  /*04e0*/  VIADD R43, R9.reuse, 0x11 ;  /* 0x00000011092b7836 */ /* 0x040fe20000000000 */
[----:B------:R-:W-:Y:S01]  /*04f0*/  ISETP.NE.AND P1, PT, R48, RZ, PT ;  /* 0x000000ff3000720c */ /* 0x000fe20003f25270 */
[----:B------:R-:W-:Y:S01]  /*0500*/  VIADD R44, R9, 0x12 ;  /* 0x00000012092c7836 */ /* 0x000fe20000000000 */
[----:B------:R-:W-:Y:S02]  /*0510*/  ISETP.GE.AND P2, PT, R31, UR4, PT ;  /* 0x000000041f007c0c */ /* 0x000fe4000bf46270 */
[----:B------:R-:W-:Y:S02]  /*0520*/  P2R R49, PR, RZ, 0x2 ;  /* 0x00000002ff317803 */ /* 0x000fe40000000000 */
[----:B------:R-:W-:Y:S02]  /*0530*/  ISETP.NE.AND P1, PT, R47, RZ, PT ;  /* 0x000000ff2f00720c */ /* 0x000fe40003f25270 */
[----:B------:R-:W-:Y:S01]  /*0540*/  ISETP.GE.AND P4, PT, R33, UR4, PT ;  /* 0x0000000421007c0c */ /* 0x000fe2000bf86270 */
[----:B------:R-:W3:Y:S01]  /*0550*/  @!P3 LDG.E R47, desc[UR8][R6.64+0x3c] ;  /* 0x00003c08062fb981 */ /* 0x000ee2000c1e1900 */
[----:B------:R-:W-:-:S02]  /*0560*/  ISETP.GE.AND P5, PT, R43, UR4, PT ;  /* 0x000000042b007c0c */ /* 0x000fc4000bfa6270 */
[----:B------:R-:W-:Y:S02]  /*0570*/  ISETP.GE.AND P6, PT, R44, UR4, PT ;  /* 0x000000042c007c0c */ /* 0x000fe4000bfc6270 */
[----:B------:R-:W-:Y:S02]  /*0580*/  P2R R48, PR, RZ, 0x2 ;  /* 0x00000002ff307803 */ /* 0x000fe40000000000 */
[----:B------:R-:W-:-:S04]  /*0590*/  ISETP.NE.AND P1, PT, R45, RZ, PT ;  /* 0x000000ff2d00720c */ /* 0x000fc80003f25270 */
[----:B------:R-:W-:Y:S01]  /*05a0*/  P2R R45, PR, RZ, 0x2 ;  /* 0x00000002ff2d7803 */ /* 0x000fe20000000000 */
[----:B0-----:R-:W-:Y:S01]  /*05b0*/  IMAD.WIDE.U32 R4, R9, 0x4, R4 ;  /* 0x0000000409047825 */ /* 0x001fe200078e0004 */
[----:B------:R-:W-:Y:S01]  /*05c0*/  ISETP.NE.AND P1, PT, R46, RZ, PT ;  /* 0x000000ff2e00720c */ /* 0x000fe20003f25270 */
[----:B------:R-:W3:Y:S01]  /*05d0*/  @!P4 LDG.E R50, desc[UR8][R6.64+0x40] ;  /* 0x000040080632c981 */ /* 0x000ee2000c1e1900 */
[----:B------:R-:W-:-:S03]  /*05e0*/  P2R R59, PR, RZ, 0x1 ;  /* 0x00000001ff3b7803 */ /* 0x000fc60000000000 */
[----:B------:R-:W3:Y:S01]  /*05f0*/  @!P2 LDG.E R46, desc[UR8][R6.64+0x38] ;  /* 0x00003808062ea981 */ /* 0x000ee2000c1e1900 */
[----:B------:R-:W-:Y:S01]  /*0600*/  ISETP.GE.AND P0, PT, R9, UR4, PT ;  /* 0x0000000409007c0c */ /* 0x000fe2000bf06270 */
[----:B------:R-:W-:Y:S01]  /*0610*/  IMAD.MOV.U32 R30, RZ, RZ, -0x1 ;  /* 0xffffffffff1e7424 */ /* 0x000fe200078e00ff */
[----:B------:R-:W0:Y:S01]  /*0620*/  S2UR UR6, SR_CgaCtaId ;  /* 0x00000000000679c3 */ /* 0x000e220000008800 */
[----:B------:R-:W3:Y:S01]  /*0630*/  @!P5 LDG.E R9, desc[UR8][R6.64+0x44] ;  /* 0x000044080609d981 */ /* 0x000ee2000c1e1900 */
[----:B------:R-:W-:Y:S01]  /*0640*/  IMAD.MOV.U32 R31, RZ, RZ, -0x1 ;  /* 0xffffffffff1f7424 */ /* 0x000fe200078e00ff */
[----:B------:R-:W1:Y:S02]  /*0650*/  LDCU.64 UR4, c[0x0][0x3a8] ;  /* 0x00007500ff0477ac */ /* 0x000e640008000a00 */
[----:B------:R-:W3:Y:S03]  /*0660*/  @!P6 LDG.E R52, desc[UR8][R6.64+0x48] ;  /* 0x000048080634e981 */ /* 0x000ee6000c1e1900 */
[----:B------:R-:W-:Y:S06]  /*0670*/  BAR.SYNC.DEFER_BLOCKING 0x0 ;  /* 0x0000000000007b1d */ /* 0x000fec0000010000 */
[----:B------:R0:W5:Y:S01]  /*0680*/  @!P1 LDG.E R3, desc[UR8][R4.64+0x4] ;  /* 0x0000040804039981 */ /* 0x000162000c1e1900 */
[----:B------:R-:W-:-:S02]  /*0690*/  IMAD.MOV.U32 R32, RZ, RZ, -0x1 ;  /* 0xffffffffff207424 */ /* 0x000fc400078e00ff */
[----:B------:R-:W-:Y:S01]  /*06a0*/  IMAD.MOV.U32 R33, RZ, RZ, -0x1 ;  /* 0xffffffffff217424 */ /* 0x000fe200078e00ff */
[----:B------:R0:W5:Y:S01]  /*06b0*/  @!P0 LDG.E R2, desc[UR8][R4.64] ;  /* 0x0000000804028981 */ /* 0x000162000c1e1900 */
[----:B--2---:R-:W-:Y:S01]  /*06c0*/  @!P1 LOP3.LUT R30, R8, 0x80000000, RZ, 0x3c, !PT ;  /* 0x80000000081e9812 */ /* 0x004fe200078e3cff */
[----:B------:R-:W-:Y:S01]  /*06d0*/  IMAD.MOV.U32 R29, RZ, RZ, -0x1 ;  /* 0xffffffffff1d7424 */ /* 0x000fe200078e00ff */
[----:B------:R-:W-:Y:S01]  /*06e0*/  ISETP.NE.AND P1, PT, R45, RZ, PT ;  /* 0x000000ff2d00720c */ /* 0x000fe20003f25270 */
[----:B------:R2:W5:Y:S01]  /*06f0*/  @!P2 LDG.E R24, desc[UR8][R4.64+0x38] ;  /* 0x000038080418a981 */ /* 0x000562000c1e1900 */
[----:B-1----:R-:W-:-:S03]  /*0700*/  UIADD3 UR7, UPT, UPT, UR4, 0x6, URZ ;  /* 0x0000000604077890 */ /* 0x002fc6000fffe0ff */
[----:B------:R2:W5:Y:S01]  /*0710*/  @!P3 LDG.E R25, desc[UR8][R4.64+0x3c] ;  /* 0x00003c080419b981 */ /* 0x000562000c1e1900 */
[----:B------:R-:W-:-:S03]  /*0720*/  UIADD3 UR5, UPT, UPT, -UR4, UR5, URZ ;  /* 0x0000000504057290 */ /* 0x000fc6000fffe1ff */
[----:B------:R2:W5:Y:S04]  /*0730*/  @!P4 LDG.E R26, desc[UR8][R4.64+0x40] ;  /* 0x00004008041ac981 */ /* 0x000568000c1e1900 */
[----:B----4-:R-:W-:Y:S01]  /*0740*/  @!P1 LOP3.LUT R31, R10, 0x80000000, RZ, 0x3c, !PT ;  /* 0x800000000a1f9812 */ /* 0x010fe200078e3cff */
[----:B------:R2:W5:Y:S01]  /*0750*/  @!P1 LDG.E R12, desc[UR8][R4.64+0x8] ;  /* 0x00000808040c9981 */ /* 0x000562000c1e1900 */
[----:B------:R-:W-:-:S03]  /*0760*/  ISETP.NE.AND P1, PT, R48, RZ, PT ;  /* 0x000000ff3000720c */ /* 0x000fc60003f25270 */
[----:B------:R2:W5:Y:S04]  /*0770*/  @!P5 LDG.E R27, desc[UR8][R4.64+0x44] ;  /* 0x00004408041bd981 */ /* 0x000568000c1e1900 */
[----:B------:R2:W5:Y:S06]  /*0780*/  @!P6 LDG.E R28, desc[UR8][R4.64+0x48] ;  /* 0x00004808041ce981 */ /* 0x00056c000c1e1900 */
[----:B---3--:R-:W-:Y:S01]  /*0790*/  @!P1 LOP3.LUT R32, R11, 0x80000000, RZ, 0x3c, !PT ;  /* 0x800000000b209812 */ /* 0x008fe200078e3cff */
[----:B------:R2:W5:Y:S01]  /*07a0*/  @!P1 LDG.E R13, desc[UR8][R4.64+0xc] ;  /* 0x00000c08040d9981 */ /* 0x000562000c1e1900 */
[----:B------:R-:W-:-:S13]  /*07b0*/  ISETP.NE.AND P1, PT, R49, RZ, PT ;  /* 0x000000ff3100720c */ /* 0x000fda0003f25270 */
[----:B------:R-:W-:Y:S01]  /*07c0*/  @!P1 LOP3.LUT R33, R34, 0x80000000, RZ, 0x3c, !PT ;  /* 0x8000000022219812 */ /* 0x000fe200078e3cff */
[----:B------:R2:W5:Y:S01]  /*07d0*/  @!P1 LDG.E R14, desc[UR8][R4.64+0x10] ;  /* 0x00001008040e9981 */ /* 0x000562000c1e1900 */
[----:B------:R-:W-:Y:S01]  /*07e0*/  ISETP.NE.AND P1, PT, R51, RZ, PT ;  /* 0x000000ff3300720c */ /* 0x000fe20003f25270 */
[----:B------:R-:W-:-:S12]  /*07f0*/  IMAD.MOV.U32 R34, RZ, RZ, -0x1 ;  /* 0xffffffffff227424 */ /* 0x000fd800078e00ff */
        /* <DEDUP_REMOVED lines=15> */
[----:B------:R-:W-:Y:S01]  /*08f0*/  IMAD.MOV.U32 R38, RZ, RZ, -0x1 ;  /* 0xffffffffff267424 */ /* 0x000fe200078e00ff */
[----:B------:R-:W-:Y:S02]  /*0900*/  @!P0 LOP3.LUT R29, R61, 0x80000000, RZ, 0x3c, !PT ;  /* 0x800000003d1d8812 */ /* 0x000fe400078e3cff */
[----:B------:R-:W-:-:S09]  /*0910*/  ISETP.NE.AND P0, PT, R60, RZ, PT ;  /* 0x000000ff3c00720c */ /* 0x000fd20003f05270 */
[----:B------:R-:W-:Y:S01]  /*0920*/  @!P1 LOP3.LUT R38, R39, 0x80000000, RZ, 0x3c, !PT ;  /* 0x8000000027269812 */ /* 0x000fe200078e3cff */
[----:B------:R2:W5:Y:S01]  /*0930*/  @!P1 LDG.E R19, desc[UR8][R4.64+0x24] ;  /* 0x0000240804139981 */ /* 0x000562000c1e1900 */
[----:B------:R-:W-:Y:S01]  /*0940*/  ISETP.NE.AND P1, PT, R57, RZ, PT ;  /* 0x000000ff3900720c */ /* 0x000fe20003f25270 */
[----:B------:R-:W-:Y:S02]  /*0950*/  IMAD.MOV.U32 R39, RZ, RZ, -0x1 ;  /* 0xffffffffff277424 */ /* 0x000fe400078e00ff */
[----:B------:R2:W5:Y:S10]  /*0960*/  @!P0 LDG.E R21, desc[UR8][R4.64+0x2c] ;  /* 0x00002c0804158981 */ /* 0x000574000c1e1900 */
[----:B------:R-:W-:Y:S01]  /*0970*/  @!P1 LOP3.LUT R39, R40, 0x80000000, RZ, 0x3c, !PT ;  /* 0x8000000028279812 */ /* 0x000fe200078e3cff */
[----:B------:R-:W-:Y:S01]  /*0980*/  IMAD.MOV.U32 R40, RZ, RZ, -0x1 ;  /* 0xffffffffff287424 */ /* 0x000fe200078e00ff */
[----:B------:R2:W5:Y:S01]  /*0990*/  @!P1 LDG.E R20, desc[UR8][R4.64+0x28] ;  /* 0x0000280804149981 */ /* 0x000562000c1e1900 */
[----:B------:R-:W-:-:S02]  /*09a0*/  @!P0 LOP3.LUT R40, R41, 0x80000000, RZ, 0x3c, !PT ;  /* 0x8000000029288812 */ /* 0x000fc400078e3cff */
[----:B------:R-:W-:Y:S02]  /*09b0*/  ISETP.NE.AND P1, PT, R58, RZ, PT ;  /* 0x000000ff3a00720c */ /* 0x000fe40003f25270 */
[----:B------:R-:W-:Y:S01]  /*09c0*/  ISETP.NE.AND P0, PT, R59, RZ, PT ;  /* 0x000000ff3b00720c */ /* 0x000fe20003f05270 */
[----:B------:R-:W-:Y:S01]  /*09d0*/  IMAD.MOV.U32 R41, RZ, RZ, -0x1 ;  /* 0xffffffffff297424 */ /* 0x000fe200078e00ff */
[----:B------:R-:W-:Y:S02]  /*09e0*/  UMOV UR4, 0x400 ;  /* 0x0000040000047882 */ /* 0x000fe40000000000 */
[----:B0-----:R-:W-:-:S07]  /*09f0*/  ULEA UR4, UR6, UR4, 0x18 ;  /* 0x0000000406047291 */ /* 0x001fce000f8ec0ff */
[----:B------:R2:W5:Y:S02]  /*0a00*/  @!P1 LDG.E R23, desc[UR8][R4.64+0x34] ;  /* 0x0000340804179981 */ /* 0x000564000c1e1900 */
[----:B------:R-:W-:Y:S02]  /*0a10*/  @!P0 LOP3.LUT R41, R42, 0x80000000, RZ, 0x3c, !PT ;  /* 0x800000002a298812 */ /* 0x000fe400078e3cff */
[----:B------:R2:W5:Y:S01]  /*0a20*/  @!P0 LDG.E R22, desc[UR8][R4.64+0x30] ;  /* 0x0000300804168981 */ /* 0x000562000c1e1900 */
[----:B------:R-:W0:Y:S01]  /*0a30*/  S2R R42, SR_LANEID ;  /* 0x00000000002a7919 */ /* 0x000e220000000000 */
[----:B------:R-:W-:Y:S01]  /*0a40*/  IMAD.MOV.U32 R45, RZ, RZ, -0x1 ;  /* 0xffffffffff2d7424 */ /* 0x000fe200078e00ff */
[----:B------:R-:W-:Y:S02]  /*0a50*/  @!P3 LOP3.LUT R45, R47, 0x80000000, RZ, 0x3c, !PT ;  /* 0x800000002f2db812 */ /* 0x000fe400078e3cff */
[----:B------:R-:W-:Y:S01]  /*0a60*/  LEA R47, R0, UR4, 0x2 ;  /* 0x00000004002f7c11 */ /* 0x000fe2000f8e10ff */
[----:B------:R-:W-:Y:S01]  /*0a70*/  IMAD.MOV.U32 R44, RZ, RZ, -0x1 ;  /* 0xffffffffff2c7424 */ /* 0x000fe200078e00ff */
[----:B------:R-:W-:-:S02]  /*0a80*/  SHF.R.U32.HI R124, RZ, 0x5, R0 ;  /* 0x00000005ff7c7819 */ /* 0x000fc40000011600 */
[----:B------:R-:W-:Y:S01]  /*0a90*/  @!P2 LOP3.LUT R44, R46, 0x80000000, RZ, 0x3c, !PT ;  /* 0x800000002e2ca812 */ /* 0x000fe200078e3cff */
[----:B------:R-:W-:Y:S02]  /*0aa0*/  IMAD R51, R0, 0x80, R47 ;  /* 0x0000008000337824 */ /* 0x000fe400078e022f */
[----:B------:R-:W-:Y:S01]  /*0ab0*/  IMAD.MOV.U32 R46, RZ, RZ, -0x1 ;  /* 0xffffffffff2e7424 */ /* 0x000fe200078e00ff */
[----:B------:R-:W-:Y:S01]  /*0ac0*/  @!P4 LOP3.LUT R46, R50, 0x80000000, RZ, 0x3c, !PT ;  /* 0x80000000322ec812 */ /* 0x000fe200078e3cff */
[----:B------:R-:W-:Y:S01]  /*0ad0*/  IMAD.MOV.U32 R43, RZ, RZ, -0x1 ;  /* 0xffffffffff2b7424 */ /* 0x000fe200078e00ff */
[----:B------:R-:W-:Y:S01]  /*0ae0*/  @!P1 LOP3.LUT R43, R62, 0x80000000, RZ, 0x3c, !PT ;  /* 0x800000003e2b9812 */ /* 0x000fe200078e3cff */
[----:B------:R-:W-:Y:S01]  /*0af0*/  IMAD.MOV.U32 R48, RZ, RZ, -0x1 ;  /* 0xffffffffff307424 */ /* 0x000fe200078e00ff */
[----:B------:R-:W-:Y:S01]  /*0b00*/  @!P5 LOP3.LUT R48, R9, 0x80000000, RZ, 0x3c, !PT ;  /* 0x800000000930d812 */ /* 0x000fe200078e3cff */
[----:B------:R-:W-:Y:S01]  /*0b10*/  IMAD.MOV.U32 R49, RZ, RZ, -0x1 ;  /* 0xffffffffff317424 */ /* 0x000fe200078e00ff */
[----:B------:R-:W-:Y:S01]  /*0b20*/  @!P6 LOP3.LUT R49, R52, 0x80000000, RZ, 0x3c, !PT ;  /* 0x800000003431e812 */ /* 0x000fe200078e3cff */
[----:B------:R-:W-:Y:S01]  /*0b30*/  IMAD R53, R0, -0x38, R51 ;  /* 0xffffffc800357824 */ /* 0x000fe200078e0233 */
[----:B------:R-:W-:Y:S01]  /*0b40*/  LEA R50, R124, UR4, 0x2 ;  /* 0x000000047c327c11 */ /* 0x000fe2000f8e10ff */
[----:B--2---:R-:W-:Y:S06]  /*0b50*/  BAR.SYNC.DEFER_BLOCKING 0x0 ;  /* 0x0000000000007b1d */ /* 0x004fec0000010000 */
.L_x_222:
[----:B------:R-:W-:Y:S01]  /*0b60*/  UISETP.LT.AND UP0, UPT, UR5, 0x6, UPT ;  /* 0x000000060500788c */ /* 0x000fe2000bf01270 */
[----:B------:R-:W-:Y:S01]  /*0b70*/  STS [R47], RZ ;  /* 0x000000ff2f007388 */ /* 0x000fe20000000800 */
[----:B------:R-:W-:Y:S01]  /*0b80*/  UIADD3 UR6, UPT, UPT, UR7, -0x6, URZ ;  /* 0xfffffffa07067890 */ /* 0x000fe2000fffe0ff */
[----:B0-----:R-:W-:Y:S01]  /*0b90*/  ISETP.NE.AND P1, PT, R42, 0x1f, PT ;  /* 0x0000001f2a00780c */ /* 0x001fe20003f25270 */
[----:B------:R-:W-:Y:S01]  /*0ba0*/  USEL UR4, UR5, 0x6, UP0 ;  /* 0x0000000605047887 */ /* 0x000fe20008000000 */
[----:B------:R-:W-:Y:S01]  /*0bb0*/  STS [R47+0x400], RZ ;  /* 0x000400ff2f007388 */ /* 0x000fe20000000800 */
[C---:B------:R-:W-:Y:S01]  /*0bc0*/  ISETP.NE.AND P2, PT, R124.reuse, 0x6, PT ;  /* 0x000000067c00780c */ /* 0x040fe20003f45270 */
[----:B------:R-:W-:Y:S01]  /*0bd0*/  UISETP.GE.AND UP0, UPT, UR7, UR10, UPT ;  /* 0x0000000a0700728c */ /* 0x000fe2000bf06270 */
[----:B-1----:R-:W-:Y:S01]  /*0be0*/  SHF.R.U32.HI R4, RZ, UR6, R29 ;  /* 0x00000006ff047c19 */ /* 0x002fe2000801161d */
[----:B------:R-:W-:Y:S01]  /*0bf0*/  UBMSK UR4, URZ, UR4 ;  /* 0x00000004ff04729b */ /* 0x000fe20008000000 */
[----:B------:R-:W-:Y:S01]  /*0c00*/  STS [R47+0x800], RZ ;  /* 0x000800ff2f007388 */ /* 0x000fe20000000800 */
[----:B------:R-:W-:-:S03]  /*0c10*/  ISETP.NE.AND P3, PT, R124, 0x7, PT ;  /* 0x000000077c00780c */ /* 0x000fc60003f65270 */
[----:B------:R-:W-:Y:S01]  /*0c20*/  STS [R47+0xc00], RZ ;  /* 0x000c00ff2f007388 */ /* 0x000fe20000000800 */
[----:B------:R-:W-:-:S03]  /*0c30*/  LOP3.LUT R4, R4, UR4, RZ, 0xc0, !PT ;  /* 0x0000000404047c12 */ /* 0x000fc6000f8ec0ff */
[----:B------:R-:W-:Y:S02]  /*0c40*/  STS [R47+0x1000], RZ ;  /* 0x001000ff2f007388 */ /* 0x000fe40000000800 */
[----:B------:R-:W-:Y:S01]  /*0c50*/  IMAD.SHL.U32 R5, R4, 0x400, RZ ;  /* 0x0000040004057824 */ /* 0x000fe200078e00ff */
[----:B------:R-:W-:Y:S01]  /*0c60*/  SHF.R.U32.HI R4, RZ, 0x4, R4 ;  /* 0x00000004ff047819 */ /* 0x000fe20000011604 */
[----:B------:R-:W-:Y:S03]  /*0c70*/  STS [R47+0x1400], RZ ;  /* 0x001400ff2f007388 */ /* 0x000fe60000000800 */
[----:B------:R-:W-:Y:S01]  /*0c80*/  LOP3.LUT R54, R5, 0x7c00, RZ, 0xc0, !PT ;  /* 0x00007c0005367812 */ /* 0x000fe200078ec0ff */
[----:B------:R-:W-:Y:S01]  /*0c90*/  STS [R47+0x1800], RZ ;  /* 0x001800ff2f007388 */ /* 0x000fe20000000800 */
[----:B------:R-:W-:-:S03]  /*0ca0*/  LOP3.LUT R4, R4, 0xffffffe, RZ, 0xc0, !PT ;  /* 0x0ffffffe04047812 */ /* 0x000fc600078ec0ff */
[----:B------:R-:W-:Y:S01]  /*0cb0*/  STS [R47+0x1c00], RZ ;  /* 0x001c00ff2f007388 */ /* 0x000fe20000000800 */
[----:B------:R-:W-:Y:S02]  /*0cc0*/  IADD3 R54, PT, PT, R4, R47, R54 ;  /* 0x0000002f04367210 */ /* 0x000fe40007ffe036 */
[----:B------:R-:W-:Y:S01]  /*0cd0*/  SHF.R.U32.HI R4, RZ, UR6, R30 ;  /* 0x00000006ff047c19 */ /* 0x000fe2000801161e */
[----:B------:R-:W-:Y:S03]  /*0ce0*/  STS [R47+0x2000], RZ ;  /* 0x002000ff2f007388 */ /* 0x000fe60000000800 */
[----:B------:R-:W-:Y:S01]  /*0cf0*/  LOP3.LUT R4, R4, UR4, RZ, 0xc0, !PT ;  /* 0x0000000404047c12 */ /* 0x000fe2000f8ec0ff */
[----:B------:R-:W-:Y:S04]  /*0d00*/  STS [R47+0x2400], RZ ;  /* 0x002400ff2f007388 */ /* 0x000fe80000000800 */
[----:B------:R-:W-:Y:S01]  /*0d10*/  STS [R47+0x2800], RZ ;  /* 0x002800ff2f007388 */ /* 0x000fe20000000800 */
[----:B------:R-:W-:Y:S01]  /*0d20*/  IMAD.SHL.U32 R5, R4, 0x400, RZ ;  /* 0x0000040004057824 */ /* 0x000fe200078e00ff */
[----:B------:R-:W-:-:S02]  /*0d30*/  SHF.R.U32.HI R4, RZ, 0x4, R4 ;  /* 0x00000004ff047819 */ /* 0x000fc40000011604 */
[----:B------:R-:W-:Y:S02]  /*0d40*/  STS [R47+0x2c00], RZ ;  /* 0x002c00ff2f007388 */ /* 0x000fe40000000800 */
[----:B------:R-:W-:Y:S02]  /*0d50*/  LOP3.LUT R56, R5, 0x7c00, RZ, 0xc0, !PT ;  /* 0x00007c0005387812 */ /* 0x000fe400078ec0ff */
        /* <DEDUP_REMOVED lines=32> */
[----:B------:R-:W0:Y:S02]  /*0f60*/  LDS.U16 R52, [R54] ;  /* 0x0000000036347984 */ /* 0x000e240000000400 */
[----:B0-----:R-:W-:-:S05]  /*0f70*/  VIADD R5, R52, 0x1 ;  /* 0x0000000134057836 */ /* 0x001fca0000000000 */
[----:B------:R0:W-:Y:S04]  /*0f80*/  STS.U16 [R54], R5 ;  /* 0x0000000536007388 */ /* 0x0001e80000000400 */
[----:B------:R-:W1:Y:S01]  /*0f90*/  LDS.U16 R57, [R56] ;  /* 0x0000000038397984 */ /* 0x000e620000000400 */
[----:B0-----:R-:W-:Y:S01]  /*0fa0*/  IMAD.SHL.U32 R5, R4, 0x400, RZ ;  /* 0x0000040004057824 */ /* 0x001fe200078e00ff */
[----:B------:R-:W-:-:S04]  /*0fb0*/  SHF.R.U32.HI R4, RZ, 0x4, R4 ;  /* 0x00000004ff047819 */ /* 0x000fc80000011604 */
[----:B------:R-:W-:Y:S02]  /*0fc0*/  LOP3.LUT R60, R5, 0x7c00, RZ, 0xc0, !PT ;  /* 0x00007c00053c7812 */ /* 0x000fe400078ec0ff */
[----:B------:R-:W-:-:S04]  /*0fd0*/  LOP3.LUT R4, R4, 0xffffffe, RZ, 0xc0, !PT ;  /* 0x0ffffffe04047812 */ /* 0x000fc800078ec0ff */
[----:B------:R-:W-:Y:S02]  /*0fe0*/  IADD3 R60, PT, PT, R4, R47, R60 ;  /* 0x0000002f043c7210 */ /* 0x000fe40007ffe03c */
[----:B------:R-:W-:-:S04]  /*0ff0*/  SHF.R.U32.HI R4, RZ, UR6, R33 ;  /* 0x00000006ff047c19 */ /* 0x000fc80008011621 */
[----:B------:R-:W-:-:S05]  /*1000*/  LOP3.LUT R4, R4, UR4, RZ, 0xc0, !PT ;  /* 0x0000000404047c12 */ /* 0x000fca000f8ec0ff */
[----:B------:R-:W-:Y:S01]  /*1010*/  IMAD.SHL.U32 R6, R4, 0x400, RZ ;  /* 0x0000040004067824 */ /* 0x000fe200078e00ff */
[----:B------:R-:W-:-:S04]  /*1020*/  SHF.R.U32.HI R4, RZ, 0x4, R4 ;  /* 0x00000004ff047819 */ /* 0x000fc80000011604 */
[----:B------:R-:W-:Y:S02]  /*1030*/  LOP3.LUT R6, R6, 0x7c00, RZ, 0xc0, !PT ;  /* 0x00007c0006067812 */ /* 0x000fe400078ec0ff */
[----:B------:R-:W-:-:S04]  /*1040*/  LOP3.LUT R4, R4, 0xffffffe, RZ, 0xc0, !PT ;  /* 0x0ffffffe04047812 */ /* 0x000fc800078ec0ff */
[----:B------:R-:W-:Y:S01]  /*1050*/  IADD3 R62, PT, PT, R4, R47, R6 ;  /* 0x0000002f043e7210 */ /* 0x000fe20007ffe006 */
[----:B-1----:R-:W-:Y:S01]  /*1060*/  VIADD R7, R57, 0x1 ;  /* 0x0000000139077836 */ /* 0x002fe20000000000 */
[----:B------:R-:W-:-:S04]  /*1070*/  SHF.R.U32.HI R4, RZ, UR6, R34 ;  /* 0x00000006ff047c19 */ /* 0x000fc80008011622 */
[----:B------:R-:W-:Y:S01]  /*1080*/  STS.U16 [R56], R7 ;  /* 0x0000000738007388 */ /* 0x000fe20000000400 */
[----:B------:R-:W-:-:S03]  /*1090*/  LOP3.LUT R4, R4, UR4, RZ, 0xc0, !PT ;  /* 0x0000000404047c12 */ /* 0x000fc6000f8ec0ff */
        /* <DEDUP_REMOVED lines=129> */
[----:B------:R-:W-:Y:S01]  /*18b0*/  SHF.R.U32.HI R4, RZ, UR6, R49 ;  /* 0x00000006ff047c19 */ /* 0x000fe20008011631 */
[----:B------:R-:W0:Y:S03]  /*18c0*/  S2UR UR6, SR_CgaCtaId ;  /* 0x00000000000679c3 */ /* 0x000e260000008800 */
[----:B------:R-:W-:Y:S01]  /*18d0*/  LOP3.LUT R4, R4, UR4, RZ, 0xc0, !PT ;  /* 0x0000000404047c12 */ /* 0x000fe2000f8ec0ff */
[----:B------:R-:W-:-:S04]  /*18e0*/  UMOV UR4, 0x400 ;  /* 0x0000040000047882 */ /* 0x000fc80000000000 */
[----:B------:R-:W-:Y:S01]  /*18f0*/  IMAD.SHL.U32 R6, R4, 0x400, RZ ;  /* 0x0000040004067824 */ /* 0x000fe200078e00ff */
[----:B------:R-:W-:-:S04]  /*1900*/  SHF.R.U32.HI R4, RZ, 0x4, R4 ;  /* 0x00000004ff047819 */ /* 0x000fc80000011604 */
[----:B------:R-:W-:Y:S02]  /*1910*/  LOP3.LUT R6, R6, 0x7c00, RZ, 0xc0, !PT ;  /* 0x00007c0006067812 */ /* 0x000fe400078ec0ff */
[----:B------:R-:W-:-:S04]  /*1920*/  LOP3.LUT R4, R4, 0xffffffe, RZ, 0xc0, !PT ;  /* 0x0ffffffe04047812 */ /* 0x000fc800078ec0ff */
[----:B------:R-:W-:Y:S01]  /*1930*/  IADD3 R90, PT, PT, R4, R47, R6 ;  /* 0x0000002f045a7210 */ /* 0x000fe20007ffe006 */
[----:B-1----:R-:W-:Y:S01]  /*1940*/  VIADD R7, R85, 0x1 ;  /* 0x0000000155077836 */ /* 0x002fe20000000000 */
[----:B0-----:R-:W-:-:S04]  /*1950*/  ULEA UR4, UR6, UR4, 0x18 ;  /* 0x0000000406047291 */ /* 0x001fc8000f8ec0ff */
[----:B------:R-:W-:Y:S04]  /*1960*/  STS.U16 [R84], R7 ;  /* 0x0000000754007388 */ /* 0x000fe80000000400 */
[----:B------:R-:W0:Y:S02]  /*1970*/  LDS.U16 R87, [R86] ;  /* 0x0000000056577984 */ /* 0x000e240000000400 */
[----:B0-----:R-:W-:-:S05]  /*1980*/  VIADD R5, R87, 0x1 ;  /* 0x0000000157057836 */ /* 0x001fca0000000000 */
[----:B------:R-:W-:Y:S04]  /*1990*/  STS.U16 [R86], R5 ;  /* 0x0000000556007388 */ /* 0x000fe80000000400 */
[----:B------:R-:W0:Y:S02]  /*19a0*/  LDS.U16 R89, [R88] ;  /* 0x0000000058597984 */ /* 0x000e240000000400 */
[----:B0-----:R-:W-:-:S05]  /*19b0*/  VIADD R7, R89, 0x1 ;  /* 0x0000000159077836 */ /* 0x001fca0000000000 */
[----:B------:R-:W-:Y:S04]  /*19c0*/  STS.U16 [R88], R7 ;  /* 0x0000000758007388 */ /* 0x000fe80000000400 */
[----:B------:R-:W0:Y:S02]  /*19d0*/  LDS.U16 R91, [R90] ;  /* 0x000000005a5b7984 */ /* 0x000e240000000400 */
[----:B0-----:R-:W-:-:S05]  /*19e0*/  VIADD R5, R91, 0x1 ;  /* 0x000000015b057836 */ /* 0x001fca0000000000 */
[----:B------:R-:W-:Y:S01]  /*19f0*/  STS.U16 [R90], R5 ;  /* 0x000000055a007388 */ /* 0x000fe20000000400 */
[----:B------:R-:W-:Y:S06]  /*1a00*/  BAR.SYNC.DEFER_BLOCKING 0x0 ;  /* 0x0000000000007b1d */ /* 0x000fec0000010000 */
[----:B------:R-:W-:Y:S04]  /*1a10*/  LDS R92, [R51] ;  /* 0x00000000335c7984 */ /* 0x000fe80000000800 */
[----:B------:R-:W0:Y:S04]  /*1a20*/  LDS R93, [R51+0x4] ;  /* 0x00000400335d7984 */ /* 0x000e280000000800 */
[----:B------:R-:W1:Y:S04]  /*1a30*/  LDS R94, [R51+0x8] ;  /* 0x00000800335e7984 */ /* 0x000e680000000800 */
[----:B------:R-:W2:Y:S04]  /*1a40*/  LDS R95, [R51+0xc] ;  /* 0x00000c00335f7984 */ /* 0x000ea80000000800 */
[----:B------:R-:W3:Y:S04]  /*1a50*/  LDS R96, [R51+0x10] ;  /* 0x0000100033607984 */ /* 0x000ee80000000800 */
[----:B------:R-:W4:Y:S04]  /*1a60*/  LDS R97, [R51+0x14] ;  /* 0x0000140033617984 */ /* 0x000f280000000800 */
[----:B------:R-:W4:Y:S04]  /*1a70*/  LDS R98, [R51+0x18] ;  /* 0x0000180033627984 */ /* 0x000f280000000800 */
[----:B------:R-:W4:Y:S04]  /*1a80*/  LDS R99, [R51+0x1c] ;  /* 0x00001c0033637984 */ /* 0x000f280000000800 */
[----:B------:R-:W4:Y:S04]  /*1a90*/  LDS R100, [R51+0x20] ;  /* 0x0000200033647984 */ /* 0x000f280000000800 */
[----:B------:R-:W4:Y:S04]  /*1aa0*/  LDS R101, [R51+0x24] ;  /* 0x0000240033657984 */ /* 0x000f280000000800 */
[----:B------:R-:W4:Y:S04]  /*1ab0*/  LDS R102, [R51+0x28] ;  /* 0x0000280033667984 */ /* 0x000f280000000800 */
[----:B------:R-:W4:Y:S01]  /*1ac0*/  LDS R103, [R51+0x2c] ;  /* 0x00002c0033677984 */ /* 0x000f220000000800 */
[----:B0-----:R-:W-:-:S03]  /*1ad0*/  IMAD.IADD R93, R92, 0x1, R93 ;  /* 0x000000015c5d7824 */ /* 0x001fc600078e025d */
[----:B------:R-:W0:Y:S01]  /*1ae0*/  LDS R104, [R51+0x30] ;  /* 0x0000300033687984 */ /* 0x000e220000000800 */
[----:B-1----:R-:W-:-:S03]  /*1af0*/  IMAD.IADD R94, R94, 0x1, R93 ;  /* 0x000000015e5e7824 */ /* 0x002fc600078e025d */
[----:B------:R-:W1:Y:S01]  /*1b00*/  LDS R105, [R51+0x34] ;  /* 0x0000340033697984 */ /* 0x000e620000000800 */
[----:B--2---:R-:W-:-:S03]  /*1b10*/  IMAD.IADD R95, R95, 0x1, R94 ;  /* 0x000000015f5f7824 */ /* 0x004fc600078e025e */
[----:B------:R-:W2:Y:S01]  /*1b20*/  LDS R106, [R51+0x38] ;  /* 0x00003800336a7984 */ /* 0x000ea20000000800 */
[----:B---3--:R-:W-:-:S03]  /*1b30*/  IMAD.IADD R96, R96, 0x1, R95 ;  /* 0x0000000160607824 */ /* 0x008fc600078e025f */
[----:B------:R-:W3:Y:S01]  /*1b40*/  LDS R107, [R51+0x3c] ;  /* 0x00003c00336b7984 */ /* 0x000ee20000000800 */
[----:B----4-:R-:W-:-:S03]  /*1b50*/  IMAD.IADD R97, R97, 0x1, R96 ;  /* 0x0000000161617824 */ /* 0x010fc600078e0260 */
[----:B------:R-:W4:Y:S01]  /*1b60*/  LDS R108, [R51+0x40] ;  /* 0x00004000336c7984 */ /* 0x000f220000000800 */
[----:B------:R-:W-:-:S03]  /*1b70*/  IMAD.IADD R98, R98, 0x1, R97 ;  /* 0x0000000162627824 */ /* 0x000fc600078e0261 */
        /* <DEDUP_REMOVED lines=31> */
[----:B------:R-:W-:-:S04]  /*1d70*/  IMAD.IADD R114, R114, 0x1, R113 ;  /* 0x0000000172727824 */ /* 0x000fc800078e0271 */
[----:B0-----:R-:W-:-:S04]  /*1d80*/  IMAD.IADD R115, R115, 0x1, R114 ;  /* 0x0000000173737824 */ /* 0x001fc800078e0272 */
[----:B-1----:R-:W-:-:S04]  /*1d90*/  IMAD.IADD R116, R116, 0x1, R115 ;  /* 0x0000000174747824 */ /* 0x002fc800078e0273 */
[----:B--2---:R-:W-:-:S04]  /*1da0*/  IMAD.IADD R117, R117, 0x1, R116 ;  /* 0x0000000175757824 */ /* 0x004fc800078e0274 */
[----:B---3--:R-:W-:-:S04]  /*1db0*/  IMAD.IADD R118, R118, 0x1, R117 ;  /* 0x0000000176767824 */ /* 0x008fc800078e0275 */
[----:B----4-:R-:W-:-:S04]  /*1dc0*/  IMAD.IADD R119, R119, 0x1, R118 ;  /* 0x0000000177777824 */ /* 0x010fc800078e0276 */
[----:B------:R-:W-:-:S04]  /*1dd0*/  IMAD.IADD R120, R120, 0x1, R119 ;  /* 0x0000000178787824 */ /* 0x000fc800078e0277 */
[----:B------:R-:W-:-:S04]  /*1de0*/  IMAD.IADD R121, R121, 0x1, R120 ;  /* 0x0000000179797824 */ /* 0x000fc800078e0278 */
[----:B------:R-:W-:-:S04]  /*1df0*/  IMAD.IADD R122, R122, 0x1, R121 ;  /* 0x000000017a7a7824 */ /* 0x000fc800078e0279 */
[----:B------:R-:W-:-:S04]  /*1e00*/  IMAD.IADD R123, R123, 0x1, R122 ;  /* 0x000000017b7b7824 */ /* 0x000fc800078e027a */
[----:B------:R-:W-:-:S05]  /*1e10*/  IMAD.IADD R125, R4, 0x1, R123 ;  /* 0x00000001047d7824 */ /* 0x000fca00078e027b */
        /* <DEDUP_REMOVED lines=8> */
[----:B------:R-:W0:Y:S02]  /*1ea0*/  SHFL.UP P0, R126, R127, 0x10, RZ ;  /* 0x060000007f7e7989 */ /* 0x000e2400000000ff */
[----:B0-----:R-:W-:Y:S01]  /*1eb0*/  @P0 IMAD.IADD R126, R127, 0x1, R126 ;  /* 0x000000017f7e0824 */ /* 0x001fe200078e027e */
[----:B------:R-:W-:-:S03]  /*1ec0*/  ISETP.NE.AND P0, PT, R124, 0x1, PT ;  /* 0x000000017c00780c */ /* 0x000fc60003f05270 */
[----:B------:R-:W-:Y:S01]  /*1ed0*/  IMAD.IADD R125, R126, 0x1, -R125 ;  /* 0x000000017e7d7824 */ /* 0x000fe200078e0a7d */
[----:B------:R-:W-:Y:S01]  /*1ee0*/  @!P1 STS [R50+0x8400], R126 ;  /* 0x0084007e32009388 */ /* 0x000fe20000000800 */
[----:B------:R-:W-:Y:S01]  /*1ef0*/  BAR.SYNC.DEFER_BLOCKING 0x0 ;  /* 0x0000000000007b1d */ /* 0x000fe20000010000 */
[----:B------:R-:W-:-:S05]  /*1f00*/  ISETP.NE.AND P1, PT, R124, 0x4, PT ;  /* 0x000000047c00780c */ /* 0x000fca0003f25270 */
[----:B------:R-:W0:Y:S04]  /*1f10*/  LDS.128 R4, [UR4+0x8400] ;  /* 0x00840004ff047984 */ /* 0x000e280008000c00 */
[----:B------:R-:W1:Y:S01]  /*1f20*/  LDS.128 R8, [UR4+0x8410] ;  /* 0x00841004ff087984 */ /* 0x000e620008000c00 */
[C---:B0-----:R-:W-:Y:S01]  /*1f30*/  SEL R55, R4.reuse, R55, !P0 ;  /* 0x0000003704377207 */ /* 0x041fe20004000000 */
[----:B------:R-:W-:Y:S01]  /*1f40*/  IMAD.IADD R5, R4, 0x1, R5 ;  /* 0x0000000104057824 */ /* 0x000fe200078e0205 */
[----:B------:R-:W-:-:S03]  /*1f50*/  ISETP.NE.AND P0, PT, R124, 0x2, PT ;  /* 0x000000027c00780c */ /* 0x000fc60003f05270 */
[----:B------:R-:W-:Y:S01]  /*1f60*/  IMAD.IADD R6, R6, 0x1, R5 ;  /* 0x0000000106067824 */ /* 0x000fe200078e0205 */
[----:B------:R-:W-:Y:S02]  /*1f70*/  SEL R55, R5, R55, !P0 ;  /* 0x0000003705377207 */ /* 0x000fe40004000000 */
[----:B------:R-:W-:Y:S01]  /*1f80*/  ISETP.NE.AND P0, PT, R124, 0x3, PT ;  /* 0x000000037c00780c */ /* 0x000fe20003f05270 */
[----:B------:R-:W-:-:S03]  /*1f90*/  IMAD.IADD R7, R7, 0x1, R6 ;  /* 0x0000000107077824 */ /* 0x000fc600078e0206 */
[----:B------:R-:W-:Y:S01]  /*1fa0*/  SEL R55, R6, R55, !P0 ;  /* 0x0000003706377207 */ /* 0x000fe20004000000 */
[C---:B-1----:R-:W-:Y:S01]  /*1fb0*/  IMAD.IADD R8, R7.reuse, 0x1, R8 ;  /* 0x0000000107087824 */ /* 0x042fe200078e0208 */
[----:B------:R-:W-:Y:S02]  /*1fc0*/  ISETP.NE.AND P0, PT, R124, 0x5, PT ;  /* 0x000000057c00780c */ /* 0x000fe40003f05270 */
[----:B------:R-:W-:Y:S01]  /*1fd0*/  SEL R55, R7, R55, !P1 ;  /* 0x0000003707377207 */ /* 0x000fe20004800000 */
[----:B------:R-:W-:Y:S01]  /*1fe0*/  IMAD.IADD R9, R9, 0x1, R8 ;  /* 0x0000000109097824 */ /* 0x000fe200078e0208 */
[----:B------:R-:W-:Y:S02]  /*1ff0*/  ISETP.NE.AND P1, PT, R42, RZ, PT ;  /* 0x000000ff2a00720c */ /* 0x000fe40003f25270 */
[----:B------:R-:W-:Y:S01]  /*2000*/  SEL R55, R8, R55, !P0 ;  /* 0x0000003708377207 */ /* 0x000fe20004000000 */
[----:B------:R-:W-:Y:S01]  /*2010*/  IMAD.IADD R10, R10, 0x1, R9 ;  /* 0x000000010a0a7824 */ /* 0x000fe200078e0209 */
[----:B------:R-:W-:-:S02]  /*2020*/  ISETP.GT.U32.AND P0, PT, R0, 0x1f, PT ;  /* 0x0000001f0000780c */ /* 0x000fc40003f04070 */
[----:B------:R-:W-:Y:S01]  /*2030*/  SEL R55, R9, R55, !P2 ;  /* 0x0000003709377207 */ /* 0x000fe20005000000 */
[----:B------:R-:W-:Y:S01]  /*2040*/  IMAD.IADD R11, R11, 0x1, R10 ;  /* 0x000000010b0b7824 */ /* 0x000fe200078e020a */
[----:B------:R-:W-:Y:S02]  /*2050*/  ISETP.GT.U32.OR P2, PT, R0, 0x1f, P1 ;  /* 0x0000001f0000780c */ /* 0x000fe40000f44470 */
[----:B------:R-:W-:Y:S02]  /*2060*/  SEL R4, R125, RZ, P1 ;  /* 0x000000ff7d047207 */ /* 0x000fe40000800000 */
[----:B------:R-:W-:-:S05]  /*2070*/  SEL R55, R10, R55, !P3 ;  /* 0x000000370a377207 */ /* 0x000fca0005800000 */
[----:B------:R-:W-:Y:S01]  /*2080*/  @P0 IMAD.IADD R125, R55, 0x1, R4 ;  /* 0x00000001377d0824 */ /* 0x000fe200078e0204 */
[----:B------:R-:W-:-:S03]  /*2090*/  ISETP.NE.AND P0, PT, R0, RZ, PT ;  /* 0x000000ff0000720c */ /* 0x000fc60003f05270 */
[----:B------:R-:W-:-:S05]  /*20a0*/  @!P2 IMAD.U32 R125, R11, 0x10000, RZ ;  /* 0x000100000b7da824 */ /* 0x000fca00078e00ff */
[----:B------:R-:W-:Y:S01]  /*20b0*/  @!P2 STS [UR4+0x8428], R125 ;  /* 0x0084287dff00a988 */ /* 0x000fe20008000804 */
[----:B------:R-:W-:Y:S06]  /*20c0*/  BAR.SYNC.DEFER_BLOCKING 0x0 ;  /* 0x0000000000007b1d */ /* 0x000fec0000010000 */
[----:B------:R-:W0:Y:S02]  /*20d0*/  LDS R4, [UR4+0x8428] ;  /* 0x00842804ff047984 */ /* 0x000e240008000800 */
[----:B0-----:R-:W-:-:S05]  /*20e0*/  SEL R4, R4, RZ, P0 ;  /* 0x000000ff04047207 */ /* 0x001fca0000000000 */
[----:B------:R-:W-:-:S04]  /*20f0*/  IMAD.IADD R4, R4, 0x1, R125 ;  /* 0x0000000104047824 */ /* 0x000fc800078e027d */
[--C-:B------:R-:W-:Y:S01]  /*2100*/  IMAD.IADD R92, R92, 0x1, R4.reuse ;  /* 0x000000015c5c7824 */ /* 0x100fe200078e0204 */
[----:B------:R-:W-:Y:S01]  /*2110*/  STS [R51], R4 ;  /* 0x0000000433007388 */ /* 0x000fe20000000800 */
[--C-:B------:R-:W-:Y:S02]  /*2120*/  IMAD.IADD R6, R93, 0x1, R4.reuse ;  /* 0x000000015d067824 */ /* 0x100fe400078e0204 */
[--C-:B------:R-:W-:Y:S01]  /*2130*/  IMAD.IADD R94, R94, 0x1, R4.reuse ;  /* 0x000000015e5e7824 */ /* 0x100fe200078e0204 */
[----:B------:R-:W-:Y:S01]  /*2140*/  STS [R51+0x4], R92 ;  /* 0x0000045c33007388 */ /* 0x000fe20000000800 */
[--C-:B------:R-:W-:Y:S02]  /*2150*/  IMAD.IADD R8, R95, 0x1, R4.reuse ;  /* 0x000000015f087824 */ /* 0x100fe400078e0204 */
[--C-:B------:R-:W-:Y:S01]  /*2160*/  IMAD.IADD R96, R96, 0x1, R4.reuse ;  /* 0x0000000160607824 */ /* 0x100fe200078e0204 */
[----:B------:R-:W-:Y:S01]  /*2170*/  STS [R51+0x8], R6 ;  /* 0x0000080633007388 */ /* 0x000fe20000000800 */
[----:B------:R-:W-:-:S02]  /*2180*/  IMAD.IADD R10, R97, 0x1, R4 ;  /* 0x00000001610a7824 */ /* 0x000fc400078e0204 */
[--C-:B------:R-:W-:Y:S01]  /*2190*/  IMAD.IADD R98, R98, 0x1, R4.reuse ;  /* 0x0000000162627824 */ /* 0x100fe200078e0204 */
[----:B------:R-:W-:Y:S01]  /*21a0*/  STS [R51+0xc], R94 ;  /* 0x00000c5e33007388 */ /* 0x000fe20000000800 */
        /* <DEDUP_REMOVED lines=36> */
[----:B------:R-:W-:-:S03]  /*23f0*/  IMAD.IADD R150, R123, 0x1, R4 ;  /* 0x000000017b967824 */ /* 0x000fc600078e0204 */
[----:B------:R-:W-:Y:S04]  /*2400*/  STS [R51+0x40], R134 ;  /* 0x0000408633007388 */ /* 0x000fe80000000800 */
        /* <DEDUP_REMOVED lines=15> */
[----:B------:R-:W-:Y:S01]  /*2500*/  STS [R51+0x80], R150 ;  /* 0x0000809633007388 */ /* 0x000fe20000000800 */
[----:B------:R-:W-:Y:S06]  /*2510*/  BAR.SYNC.DEFER_BLOCKING 0x0 ;  /* 0x0000000000007b1d */ /* 0x000fec0000010000 */
[----:B------:R-:W0:Y:S04]  /*2520*/  LDS.U16 R5, [R54] ;  /* 0x0000000036057984 */ /* 0x000e280000000400 */
[----:B------:R-:W1:Y:S04]  /*2530*/  LDS.U16 R56, [R56] ;  /* 0x0000000038387984 */ /* 0x000e680000000400 */
[----:B------:R-:W2:Y:S04]  /*2540*/  LDS.U16 R58, [R58] ;  /* 0x000000003a3a7984 */ /* 0x000ea80000000400 */
[----:B------:R-:W3:Y:S04]  /*2550*/  LDS.U16 R60, [R60] ;  /* 0x000000003c3c7984 */ /* 0x000ee80000000400 */
[----:B------:R-:W4:Y:S04]  /*2560*/  LDS.U16 R62, [R62] ;  /* 0x000000003e3e7984 */ /* 0x000f280000000400 */
[----:B------:R-:W4:Y:S04]  /*2570*/  LDS.U16 R64, [R64] ;  /* 0x0000000040407984 */ /* 0x000f280000000400 */
[----:B------:R-:W4:Y:S04]  /*2580*/  LDS.U16 R66, [R66] ;  /* 0x0000000042427984 */ /* 0x000f280000000400 */
[----:B------:R-:W4:Y:S04]  /*2590*/  LDS.U16 R68, [R68] ;  /* 0x0000000044447984 */ /* 0x000f280000000400 */
[----:B------:R-:W4:Y:S04]  /*25a0*/  LDS.U16 R70, [R70] ;  /* 0x0000000046467984 */ /* 0x000f280000000400 */
[----:B------:R-:W4:Y:S04]  /*25b0*/  LDS.U16 R72, [R72] ;  /* 0x0000000048487984 */ /* 0x000f280000000400 */
[----:B------:R-:W4:Y:S01]  /*25c0*/  LDS.U16 R74, [R74] ;  /* 0x000000004a4a7984 */ /* 0x000f220000000400 */
[----:B0-----:R-:W-:-:S03]  /*25d0*/  IMAD.IADD R5, R52, 0x1, R5 ;  /* 0x0000000134057824 */ /* 0x001fc600078e0205 */
[----:B------:R-:W0:Y:S01]  /*25e0*/  LDS.U16 R76, [R76] ;  /* 0x000000004c4c7984 */ /* 0x000e220000000400 */
[----:B-1----:R-:W-:-:S03]  /*25f0*/  IMAD.IADD R56, R57, 0x1, R56 ;  /* 0x0000000139387824 */ /* 0x002fc600078e0238 */
[----:B------:R-:W1:Y:S01]  /*2600*/  LDS.U16 R78, [R78] ;  /* 0x000000004e4e7984 */ /* 0x000e620000000400 */
[----:B--2---:R-:W-:-:S03]  /*2610*/  IMAD.IADD R58, R59, 0x1, R58 ;  /* 0x000000013b3a7824 */ /* 0x004fc600078e023a */
[----:B------:R-:W2:Y:S01]  /*2620*/  LDS.U16 R80, [R80] ;  /* 0x0000000050507984 */ /* 0x000ea20000000400 */
[----:B---3--:R-:W-:-:S03]  /*2630*/  IMAD.IADD R60, R61, 0x1, R60 ;  /* 0x000000013d3c7824 */ /* 0x008fc600078e023c */
[----:B------:R-:W3:Y:S01]  /*2640*/  LDS.U16 R82, [R82] ;  /* 0x0000000052527984 */ /* 0x000ee20000000400 */
[----:B----4-:R-:W-:-:S03]  /*2650*/  IMAD.IADD R62, R63, 0x1, R62 ;  /* 0x000000013f3e7824 */ /* 0x010fc600078e023e */
[----:B------:R-:W4:Y:S01]  /*2660*/  LDS.U16 R84, [R84] ;  /* 0x0000000054547984 */ /* 0x000f220000000400 */
[----:B------:R-:W-:-:S03]  /*2670*/  IMAD.IADD R64, R65, 0x1, R64 ;  /* 0x0000000141407824 */ /* 0x000fc600078e0240 */
[----:B------:R-:W4:Y:S01]  /*2680*/  LDS.U16 R86, [R86] ;  /* 0x0000000056567984 */ /* 0x000f220000000400 */
[----:B------:R-:W-:-:S03]  /*2690*/  IMAD.IADD R66, R67, 0x1, R66 ;  /* 0x0000000143427824 */ /* 0x000fc600078e0242 */
[----:B------:R-:W4:Y:S01]  /*26a0*/  LDS.U16 R88, [R88] ;  /* 0x0000000058587984 */ /* 0x000f220000000400 */
[----:B------:R-:W-:-:S03]  /*26b0*/  IMAD.IADD R68, R69, 0x1, R68 ;  /* 0x0000000145447824 */ /* 0x000fc600078e0244 */
[----:B------:R-:W4:Y:S01]  /*26c0*/  LDS.U16 R90, [R90] ;  /* 0x000000005a5a7984 */ /* 0x000f220000000400 */
[----:B------:R-:W-:Y:S02]  /*26d0*/  IMAD.IADD R70, R71, 0x1, R70 ;  /* 0x0000000147467824 */ /* 0x000fe400078e0246 */
[----:B------:R-:W-:Y:S02]  /*26e0*/  IMAD.IADD R72, R73, 0x1, R72 ;  /* 0x0000000149487824 */ /* 0x000fe400078e0248 */
[----:B------:R-:W-:Y:S02]  /*26f0*/  IMAD.IADD R74, R75, 0x1, R74 ;  /* 0x000000014b4a7824 */ /* 0x000fe400078e024a */
[----:B0-----:R-:W-:Y:S02]  /*2700*/  IMAD.IADD R76, R77, 0x1, R76 ;  /* 0x000000014d4c7824 */ /* 0x001fe400078e024c */
[----:B-1----:R-:W-:Y:S02]  /*2710*/  IMAD.IADD R78, R79, 0x1, R78 ;  /* 0x000000014f4e7824 */ /* 0x002fe400078e024e */
[----:B--2---:R-:W-:-:S02]  /*2720*/  IMAD.IADD R80, R81, 0x1, R80 ;  /* 0x0000000151507824 */ /* 0x004fc400078e0250 */
[----:B---3--:R-:W-:Y:S02]  /*2730*/  IMAD.IADD R82, R83, 0x1, R82 ;  /* 0x0000000153527824 */ /* 0x008fe400078e0252 */
[----:B----4-:R-:W-:Y:S02]  /*2740*/  IMAD.IADD R84, R85, 0x1, R84 ;  /* 0x0000000155547824 */ /* 0x010fe400078e0254 */
[----:B------:R-:W-:Y:S02]  /*2750*/  IMAD.IADD R86, R87, 0x1, R86 ;  /* 0x0000000157567824 */ /* 0x000fe400078e0256 */
[----:B------:R-:W-:Y:S02]  /*2760*/  IMAD.IADD R88, R89, 0x1, R88 ;  /* 0x0000000159587824 */ /* 0x000fe400078e0258 */
[----:B------:R-:W-:Y:S01]  /*2770*/  IMAD.IADD R90, R91, 0x1, R90 ;  /* 0x000000015b5a7824 */ /* 0x000fe200078e025a */
[----:B------:R-:W-:Y:S06]  /*2780*/  BAR.SYNC.DEFER_BLOCKING 0x0 ;  /* 0x0000000000007b1d */ /* 0x000fec0000010000 */
[----:B------:R-:W-:Y:S05]  /*2790*/  BRA.U UP0, `(.L_x_221) ;  /* 0x0000000500987547 */ /* 0x000fea000b800000 */
[----:B------:R-:W-:Y:S01]  /*27a0*/  LEA R4, R5, UR4, 0x2 ;  /* 0x0000000405047c11 */ /* 0x000fe2000f8e10ff */
[----:B------:R-:W-:Y:S01]  /*27b0*/  UIADD3 UR7, UPT, UPT, UR7, 0x6, URZ ;  /* 0x0000000607077890 */ /* 0x000fe2000fffe0ff */
[----:B------:R-:W-:Y:S01]  /*27c0*/  LEA R5, R56, UR4, 0x2 ;  /* 0x0000000438057c11 */ /* 0x000fe2000f8e10ff */
[----:B------:R-:W-:Y:S01]  /*27d0*/  UIADD3 UR5, UPT, UPT, UR5, -0x6, URZ ;  /* 0xfffffffa05057890 */ /* 0x000fe2000fffe0ff */
[----:B------:R-:W-:Y:S01]  /*27e0*/  LEA R6, R58, UR4, 0x2 ;  /* 0x000000043a067c11 */ /* 0x000fe2000f8e10ff */
[----:B------:R1:W-:Y:S01]  /*27f0*/  STS [R4], R29 ;  /* 0x0000001d04007388 */ /* 0x0003e20000000800 */
[----:B------:R-:W-:Y:S02]  /*2800*/  LEA R7, R60, UR4, 0x2 ;  /* 0x000000043c077c11 */ /* 0x000fe4000f8e10ff */
[----:B------:R-:W-:Y:S01]  /*2810*/  LEA R8, R62, UR4, 0x2 ;  /* 0x000000043e087c11 */ /* 0x000fe2000f8e10ff */
[----:B------:R1:W-:Y:S01]  /*2820*/  STS [R5], R30 ;  /* 0x0000001e05007388 */ /* 0x0003e20000000800 */
[----:B------:R-:W-:-:S02]  /*2830*/  LEA R9, R64, UR4, 0x2 ;  /* 0x0000000440097c11 */ /* 0x000fc4000f8e10ff */
[----:B------:R-:W-:Y:S01]  /*2840*/  LEA R10, R66, UR4, 0x2 ;  /* 0x00000004420a7c11 */ /* 0x000fe2000f8e10ff */
[----:B------:R1:W-:Y:S01]  /*2850*/  STS [R6], R31 ;  /* 0x0000001f06007388 */ /* 0x0003e20000000800 */
[----:B------:R-:W-:Y:S02]  /*2860*/  LEA R11, R68, UR4, 0x2 ;  /* 0x00000004440b7c11 */ /* 0x000fe4000f8e10ff */
        /* <DEDUP_REMOVED lines=16> */
[----:B------:R1:W-:Y:S04]  /*2970*/  STS [R52], R37 ;  /* 0x0000002534007388 */ /* 0x0003e80000000800 */
        /* <DEDUP_REMOVED lines=9> */
[----:B------:R1:W-:Y:S01]  /*2a10*/  STS [R64], R49 ;  /* 0x0000003140007388 */ /* 0x0003e20000000800 */
[----:B------:R-:W-:Y:S06]  /*2a20*/  BAR.SYNC.DEFER_BLOCKING 0x0 ;  /* 0x0000000000007b1d */ /* 0x000fec0000010000 */
[----:B------:R1:W2:Y:S04]  /*2a30*/  LDS R29, [R53] ;  /* 0x00000000351d7984 */ /* 0x0002a80000000800 */
[----:B------:R1:W3:Y:S04]  /*2a40*/  LDS R30, [R53+0x4] ;  /* 0x00000400351e7984 */ /* 0x0002e80000000800 */
[----:B------:R1:W4:Y:S04]  /*2a50*/  LDS R31, [R53+0x8] ;  /* 0x00000800351f7984 */ /* 0x0003280000000800 */
[----:B------:R1:W0:Y:S04]  /*2a60*/  LDS R32, [R53+0xc] ;  /* 0x00000c0035207984 */ /* 0x0002280000000800 */
        /* <DEDUP_REMOVED lines=14> */
[----:B------:R1:W0:Y:S01]  /*2b50*/  LDS R49, [R53+0x48] ;  /* 0x0000480035317984 */ /* 0x0002220000000800 */
[----:B------:R-:W-:Y:S06]  /*2b60*/  BAR.SYNC.DEFER_BLOCKING 0x0 ;  /* 0x0000000000007b1d */ /* 0x000fec0000010000 */
[----:B-----5:R1:W-:Y:S04]  /*2b70*/  STS [R4], R2 ;  /* 0x0000000204007388 */ /* 0x0203e80000000800 */
        /* <DEDUP_REMOVED lines=19> */
[----:B------:R1:W0:Y:S04]  /*2cb0*/  LDS R2, [R53] ;  /* 0x0000000035027984 */ /* 0x0002280000000800 */
        /* <DEDUP_REMOVED lines=19> */
[----:B--234-:R-:W-:Y:S05]  /*2df0*/  BRA `(.L_x_222) ;  /* 0xffffffdc00587947 */ /* 0x01cfea000383ffff */
.L_x_221:
[----:B------:R-:W-:Y:S01]  /*2e00*/  LEA R5, R5, UR4, 0x2 ;  /* 0x0000000405057c11 */ /* 0x000fe2000f8e10ff */
[----:B------:R-:W-:Y:S01]  /*2e10*/  IMAD R53, R0, -0x48, R53 ;  /* 0xffffffb800357824 */ /* 0x000fe200078e0235 */
[----:B------:R-:W-:Y:S01]  /*2e20*/  LEA R56, R56, UR4, 0x2 ;  /* 0x0000000438387c11 */ /* 0x000fe2000f8e10ff */
[----:B------:R-:W0:Y:S01]  /*2e30*/  LDCU.64 UR6, c[0x0][0x3a0] ;  /* 0x00007400ff0677ac */ /* 0x000e220008000a00 */
[----:B------:R-:W-:Y:S01]  /*2e40*/  LEA R58, R58, UR4, 0x2 ;  /* 0x000000043a3a7c11 */ /* 0x000fe2000f8e10ff */
[----:B------:R-:W-:Y:S01]  /*2e50*/  STS [R5], R29 ;  /* 0x0000001d05007388 */ /* 0x000fe20000000800 */
[----:B------:R-:W-:Y:S02]  /*2e60*/  LEA R60, R60, UR4, 0x2 ;  /* 0x000000043c3c7c11 */ /* 0x000fe4000f8e10ff */
[----:B------:R-:W-:Y:S01]  /*2e70*/  LEA R62, R62, UR4, 0x2 ;  /* 0x000000043e3e7c11 */ /* 0x000fe2000f8e10ff */
[----:B------:R-:W-:Y:S01]  /*2e80*/  STS [R56], R30 ;  /* 0x0000001e38007388 */ /* 0x000fe20000000800 */
[----:B------:R-:W-:-:S02]  /*2e90*/  LEA R64, R64, UR4, 0x2 ;  /* 0x0000000440407c11 */ /* 0x000fc4000f8e10ff */
[----:B------:R-:W-:Y:S01]  /*2ea0*/  LEA R66, R66, UR4, 0x2 ;  /* 0x0000000442427c11 */ /* 0x000fe2000f8e10ff */
[----:B------:R-:W-:Y:S01]  /*2eb0*/  STS [R58], R31 ;  /* 0x0000001f3a007388 */ /* 0x000fe20000000800 */
[----:B------:R-:W-:Y:S02]  /*2ec0*/  LEA R68, R68, UR4, 0x2 ;  /* 0x0000000444447c11 */ /* 0x000fe4000f8e10ff */
[----:B------:R-:W-:Y:S01]  /*2ed0*/  LEA R70, R70, UR4, 0x2 ;  /* 0x0000000446467c11 */ /* 0x000fe2000f8e10ff */
[----:B------:R-:W-:Y:S01]  /*2ee0*/  STS [R60], R32 ;  /* 0x000000203c007388 */ /* 0x000fe20000000800 */
[----:B------:R-:W-:Y:S02]  /*2ef0*/  LEA R72, R72, UR4, 0x2 ;  /* 0x0000000448487c11 */ /* 0x000fe4000f8e10ff */
[----:B------:R-:W-:Y:S01]  /*2f00*/  LEA R74, R74, UR4, 0x2 ;  /* 0x000000044a4a7c11 */ /* 0x000fe2000f8e10ff */
[----:B------:R-:W-:Y:S01]  /*2f10*/  STS [R62], R33 ;  /* 0x000000213e007388 */ /* 0x000fe20000000800 */
[----:B------:R-:W-:Y:S01]  /*2f20*/  LEA R76, R76, UR4, 0x2 ;  /* 0x000000044c4c7c11 */ /* 0x000fe2000f8e10ff */
[----:B0-----:R-:W-:Y:S01]  /*2f30*/  IMAD.U32 R4, RZ, RZ, UR7 ;  /* 0x00000007ff047e24 */ /* 0x001fe2000f8e00ff */
        /* <DEDUP_REMOVED lines=11> */
[----:B------:R-:W-:-:S03]  /*2ff0*/  ISETP.LT.U32.AND P2, PT, R0, UR6, PT ;  /* 0x0000000600007c0c */ /* 0x000fc6000bf41070 */
[----:B------:R-:W-:Y:S01]  /*3000*/  STS [R72], R38 ;  /* 0x0000002648007388 */ /* 0x000fe20000000800 */
[----:B------:R-:W-:-:S03]  /*3010*/  ISETP.GT.U32.AND.EX P2, PT, R4, RZ, PT, P2 ;  /* 0x000000ff0400720c */ /* 0x000fc60003f44120 */
[----:B------:R-:W-:Y:S04]  /*3020*/  STS [R74], R39 ;  /* 0x000000274a007388 */ /* 0x000fe80000000800 */
[----:B------:R-:W-:Y:S04]  /*3030*/  STS [R76], R40 ;  /* 0x000000284c007388 */ /* 0x000fe80000000800 */
[----:B------:R-:W-:Y:S04]  /*3040*/  STS [R78], R41 ;  /* 0x000000294e007388 */ /* 0x000fe80000000800 */
[----:B------:R-:W-:Y:S04]  /*3050*/  STS [R80], R43 ;  /* 0x0000002b50007388 */ /* 0x000fe80000000800 */
[----:B------:R-:W-:Y:S04]  /*3060*/  STS [R47], R44 ;  /* 0x0000002c2f007388 */ /* 0x000fe80000000800 */
[----:B------:R-:W-:Y:S04]  /*3070*/  STS [R84], R45 ;  /* 0x0000002d54007388 */ /* 0x000fe80000000800 */
[----:B------:R-:W-:Y:S04]  /*3080*/  STS [R51], R46 ;  /* 0x0000002e33007388 */ /* 0x000fe80000000800 */
[----:B------:R-:W-:Y:S04]  /*3090*/  STS [R88], R48 ;  /* 0x0000003058007388 */ /* 0x000fe80000000800 */
[----:B------:R-:W-:Y:S01]  /*30a0*/  STS [R90], R49 ;  /* 0x000000315a007388 */ /* 0x000fe20000000800 */
[----:B------:R-:W-:Y:S06]  /*30b0*/  BAR.SYNC.DEFER_BLOCKING 0x0 ;  /* 0x0000000000007b1d */ /* 0x000fec0000010000 */
[----:B------:R-:W0:Y:S04]  /*30c0*/  LDS R6, [R53] ;  /* 0x0000000035067984 */ /* 0x000e280000000800 */
[----:B------:R-:W1:Y:S04]  /*30d0*/  LDS R7, [R53+0x400] ;  /* 0x0004000035077984 */ /* 0x000e680000000800 */
[----:B------:R-:W2:Y:S04]  /*30e0*/  LDS R8, [R53+0x800] ;  /* 0x0008000035087984 */ /* 0x000ea80000000800 */
[----:B------:R-:W-:Y:S04]  /*30f0*/  LDS R9, [R53+0xc00] ;  /* 0x000c000035097984 */ /* 0x000fe80000000800 */
[----:B------:R-:W-:Y:S04]  /*3100*/  LDS R10, [R53+0x1000] ;  /* 0x00100000350a7984 */ /* 0x000fe80000000800 */
[----:B------:R-:W-:Y:S04]  /*3110*/  LDS R11, [R53+0x1400] ;  /* 0x00140000350b7984 */ /* 0x000fe80000000800 */
[----:B------:R-:W3:Y:S04]  /*3120*/  LDS R29, [R53+0x1800] ;  /* 0x00180000351d7984 */ /* 0x000ee80000000800 */
[----:B------:R-:W-:Y:S04]  /*3130*/  LDS R30, [R53+0x1c00] ;  /* 0x001c0000351e7984 */ /* 0x000fe80000000800 */
        /* <DEDUP_REMOVED lines=10> */
[----:B------:R-:W-:Y:S01]  /*31e0*/  LDS R41, [R53+0x4800] ;  /* 0x0048000035297984 */ /* 0x000fe20000000800 */
[----:B------:R-:W-:Y:S06]  /*31f0*/  BAR.SYNC.DEFER_BLOCKING 0x0 ;  /* 0x0000000000007b1d */ /* 0x000fec0000010000 */
[----:B-----5:R4:W-:Y:S04]  /*3200*/  STS [R5], R2 ;  /* 0x0000000205007388 */ /* 0x0209e80000000800 */
[----:B------:R0:W-:Y:S04]  /*3210*/  STS [R56], R3 ;  /* 0x0000000338007388 */ /* 0x0001e80000000800 */
[----:B------:R1:W-:Y:S01]  /*3220*/  STS [R58], R12 ;  /* 0x0000000c3a007388 */ /* 0x0003e20000000800 */
[----:B----4-:R-:W4:Y:S03]  /*3230*/  LDC.64 R4, c[0x0][0x398] ;  /* 0x0000e600ff047b82 */ /* 0x010f260000000a00 */
[----:B------:R-:W-:Y:S04]  /*3240*/  STS [R60], R13 ;  /* 0x0000000d3c007388 */ /* 0x000fe80000000800 */
[----:B------:R2:W-:Y:S01]  /*3250*/  STS [R62], R14 ;  /* 0x0000000e3e007388 */ /* 0x0005e20000000800 */
[----:B0-----:R-:W0:Y:S01]  /*3260*/  LDC.64 R2, c[0x0][0x388] ;  /* 0x0000e200ff027b82 */ /* 0x001e220000000a00 */
[----:B-1----:R-:W-:-:S02]  /*3270*/  VIADD R12, R0, 0x100 ;  /* 0x00000100000c7836 */ /* 0x002fc40000000000 */
[----:B------:R-:W-:Y:S04]  /*3280*/  STS [R64], R15 ;  /* 0x0000000f40007388 */ /* 0x000fe80000000800 */
[----:B------:R1:W-:Y:S01]  /*3290*/  STS [R66], R16 ;  /* 0x0000001042007388 */ /* 0x0003e20000000800 */
[----:B------:R-:W-:Y:S01]  /*32a0*/  ISETP.LT.U32.AND P4, PT, R12, UR6, PT ;  /* 0x000000060c007c0c */ /* 0x000fe2000bf81070 */
[C---:B--2---:R-:W-:Y:S01]  /*32b0*/  VIADD R14, R0.reuse, 0x200 ;  /* 0x00000200000e7836 */ /* 0x044fe20000000000 */
[----:B------:R-:W-:Y:S01]  /*32c0*/  LOP3.LUT R12, R0, 0x400, RZ, 0xfc, !PT ;  /* 0x00000400000c7812 */ /* 0x000fe200078efcff */
[----:B------:R-:W-:Y:S03]  /*32d0*/  STS [R68], R17 ;  /* 0x0000001144007388 */ /* 0x000fe60000000800 */
[----:B------:R-:W-:Y:S01]  /*32e0*/  ISETP.LT.U32.AND P3, PT, R14, UR6, PT ;  /* 0x000000060e007c0c */ /* 0x000fe2000bf61070 */
[----:B------:R-:W-:Y:S01]  /*32f0*/  STS [R70], R18 ;  /* 0x0000001246007388 */ /* 0x000fe20000000800 */
[----:B------:R-:W-:Y:S01]  /*3300*/  VIADD R14, R0, 0x500 ;  /* 0x00000500000e7836 */ /* 0x000fe20000000000 */
[----:B------:R-:W-:Y:S01]  /*3310*/  ISETP.LT.U32.AND P0, PT, R12, UR6, PT ;  /* 0x000000060c007c0c */ /* 0x000fe2000bf01070 */
[C---:B-1----:R-:W-:Y:S01]  /*3320*/  VIADD R16, R0.reuse, 0x300 ;  /* 0x0000030000107836 */ /* 0x042fe20000000000 */
[----:B------:R-:W-:Y:S01]  /*3330*/  STS [R72], R19 ;  /* 0x0000001348007388 */ /* 0x000fe20000000800 */
[----:B------:R-:W-:Y:S01]  /*3340*/  VIADD R12, R0, 0x600 ;  /* 0x00000600000c7836 */ /* 0x000fe20000000000 */
[----:B------:R-:W-:Y:S01]  /*3350*/  ISETP.LT.U32.AND P1, PT, R14, UR6, PT ;  /* 0x000000060e007c0c */ /* 0x000fe2000bf21070 */
[----:B------:R-:W-:Y:S01]  /*3360*/  IMAD.U32 R14, RZ, RZ, UR7 ;  /* 0x00000007ff0e7e24 */ /* 0x000fe2000f8e00ff */
[----:B------:R-:W-:Y:S01]  /*3370*/  STS [R74], R20 ;  /* 0x000000144a007388 */ /* 0x000fe20000000800 */
[----:B------:R-:W-:Y:S01]  /*3380*/  ISETP.LT.U32.AND P5, PT, R16, UR6, PT ;  /* 0x0000000610007c0c */ /* 0x000fe2000bfa1070 */
[----:B------:R-:W-:Y:S01]  /*3390*/  IMAD.U32 R16, RZ, RZ, UR7 ;  /* 0x00000007ff107e24 */ /* 0x000fe2000f8e00ff */
[----:B------:R-:W-:Y:S01]  /*33a0*/  ISETP.LT.U32.AND P6, PT, R12, UR6, PT ;  /* 0x000000060c007c0c */ /* 0x000fe2000bfc1070 */
[----:B------:R-:W-:Y:S01]  /*33b0*/  STS [R76], R21 ;  /* 0x000000154c007388 */ /* 0x000fe20000000800 */
[----:B0-----:R-:W-:Y:S01]  /*33c0*/  IMAD.WIDE.U32 R2, R0, 0x4, R2 ;  /* 0x0000000400027825 */ /* 0x001fe200078e0002 */
[----:B------:R-:W-:-:S02]  /*33d0*/  ISETP.GT.U32.AND.EX P3, PT, R14, RZ, PT, P3 ;  /* 0x000000ff0e00720c */ /* 0x000fc40003f64130 */
[----:B------:R-:W-:Y:S01]  /*33e0*/  STS [R78], R22 ;  /* 0x000000164e007388 */ /* 0x000fe20000000800 */
[----:B------:R-:W-:Y:S01]  /*33f0*/  ISETP.GT.U32.AND.EX P4, PT, R16, RZ, PT, P4 ;  /* 0x000000ff1000720c */ /* 0x000fe20003f84140 */
[----:B----4-:R-:W-:Y:S02]  /*3400*/  IMAD.WIDE.U32 R4, R0, 0x4, R4 ;  /* 0x0000000400047825 */ /* 0x010fe400078e0004 */
[----:B------:R0:W-:Y:S02]  /*3410*/  STS [R80], R23 ;  /* 0x0000001750007388 */ /* 0x0001e40000000800 */
[----:B------:R-:W-:Y:S02]  /*3420*/  IMAD.U32 R12, RZ, RZ, UR7 ;  /* 0x00000007ff0c7e24 */ /* 0x000fe4000f8e00ff */
[----:B------:R-:W-:Y:S03]  /*3430*/  STS [R47], R24 ;  /* 0x000000182f007388 */ /* 0x000fe60000000800 */
[----:B------:R-:W-:Y:S01]  /*3440*/  ISETP.GT.U32.AND.EX P5, PT, R12, RZ, PT, P5 ;  /* 0x000000ff0c00720c */ /* 0x000fe20003fa4150 */
[----:B------:R1:W-:Y:S01]  /*3450*/  STS [R84], R25 ;  /* 0x0000001954007388 */ /* 0x0003e20000000800 */
[----:B0-----:R-:W-:Y:S01]  /*3460*/  @P2 LOP3.LUT R23, R6, 0x80000000, RZ, 0x3c, !PT ;  /* 0x8000000006172812 */ /* 0x001fe200078e3cff */
[----:B------:R-:W-:-:S02]  /*3470*/  VIADD R6, R0, 0x700 ;  /* 0x0000070000067836 */ /* 0x000fc40000000000 */
[----:B------:R-:W-:Y:S04]  /*3480*/  STS [R51], R26 ;  /* 0x0000001a33007388 */ /* 0x000fe80000000800 */
[----:B------:R0:W-:Y:S01]  /*3490*/  STS [R88], R27 ;  /* 0x0000001b58007388 */ /* 0x0001e20000000800 */
[----:B-1----:R-:W-:-:S03]  /*34a0*/  @P4 LOP3.LUT R25, R7, 0x80000000, RZ, 0x3c, !PT ;  /* 0x8000000007194812 */ /* 0x002fc600078e3cff */
[----:B------:R-:W-:Y:S01]  /*34b0*/  STS [R90], R28 ;  /* 0x0000001c5a007388 */ /* 0x000fe20000000800 */
[----:B------:R-:W-:Y:S01]  /*34c0*/  BAR.SYNC.DEFER_BLOCKING 0x0 ;  /* 0x0000000000007b1d */ /* 0x000fe20000010000 */
[----:B0-----:R-:W-:Y:S01]  /*34d0*/  @P3 LOP3.LUT R27, R8, 0x80000000, RZ, 0x3c, !PT ;  /* 0x80000000081b3812 */ /* 0x001fe200078e3cff */
[----:B------:R-:W-:-:S05]  /*34e0*/  IMAD.U32 R8, RZ, RZ, UR7 ;  /* 0x00000007ff087e24 */ /* 0x000fca000f8e00ff */
[C---:B------:R-:W-:Y:S02]  /*34f0*/  ISETP.GT.U32.AND.EX P1, PT, R8.reuse, RZ, PT, P1 ;  /* 0x000000ff0800720c */ /* 0x040fe40003f24110 */
[----:B------:R-:W-:-:S13]  /*3500*/  ISETP.GT.U32.AND.EX P6, PT, R8, RZ, PT, P6 ;  /* 0x000000ff0800720c */ /* 0x000fda0003fc4160 */
[----:B---3--:R-:W-:Y:S01]  /*3510*/  @P6 LOP3.LUT R29, R29, 0x80000000, RZ, 0x3c, !PT ;  /* 0x800000001d1d6812 */ /* 0x008fe200078e3cff */
[----:B------:R-:W0:Y:S04]  /*3520*/  @P2 LDS R43, [R53] ;  /* 0x00000000352b2984 */ /* 0x000e280000000800 */
[----:B------:R-:W1:Y:S04]  /*3530*/  LDS R13, [R53+0x400] ;  /* 0x00040000350d7984 */ /* 0x000e680000000800 */
[----:B------:R-:W2:Y:S04]  /*3540*/  LDS R15, [R53+0x800] ;  /* 0x00080000350f7984 */ /* 0x000ea80000000800 */
[----:B------:R-:W3:Y:S04]  /*3550*/  LDS R17, [R53+0xc00] ;  /* 0x000c000035117984 */ /* 0x000ee80000000800 */
[----:B------:R-:W4:Y:S04]  /*3560*/  LDS R19, [R53+0x1000] ;  /* 0x0010000035137984 */ /* 0x000f280000000800 */
[----:B------:R-:W-:Y:S04]  /*3570*/  @P2 STG.E desc[UR8][R2.64], R23 ;  /* 0x0000001702002986 */ /* 0x000fe8000c101908 */
[----:B------:R-:W4:Y:S04]  /*3580*/  LDS R21, [R53+0x1400] ;  /* 0x0014000035157984 */ /* 0x000f280000000800 */
[----:B------:R-:W4:Y:S04]  /*3590*/  LDS R7, [R53+0x1800] ;  /* 0x0018000035077984 */ /* 0x000f280000000800 */
[----:B------:R-:W4:Y:S04]  /*35a0*/  LDS R23, [R53+0x1c00] ;  /* 0x001c000035177984 */ /* 0x000f280000000800 */
[----:B0-----:R0:W-:Y:S01]  /*35b0*/  @P2 STG.E desc[UR8][R4.64], R43 ;  /* 0x0000002b04002986 */ /* 0x0011e2000c101908 */
[----:B------:R-:W-:Y:S01]  /*35c0*/  ISETP.LT.U32.AND P2, PT, R6, UR6, PT ;  /* 0x0000000606007c0c */ /* 0x000fe2000bf41070 */
[----:B------:R-:W-:-:S02]  /*35d0*/  IMAD.U32 R6, RZ, RZ, UR7 ;  /* 0x00000007ff067e24 */ /* 0x000fc4000f8e00ff */
[----:B------:R2:W-:Y:S01]  /*35e0*/  @P4 STG.E desc[UR8][R2.64+0x400], R25 ;  /* 0x0004001902004986 */ /* 0x0005e2000c101908 */
[----:B------:R-:W-:Y:S02]  /*35f0*/  ISETP.GT.U32.AND.EX P2, PT, R8, RZ, PT, P2 ;  /* 0x000000ff0800720c */ /* 0x000fe40003f44120 */
[----:B------:R-:W-:Y:S01]  /*3600*/  ISETP.GT.U32.AND.EX P0, PT, R6, RZ, PT, P0 ;  /* 0x000000ff0600720c */ /* 0x000fe20003f04100 */
[----:B-1----:R-:W-:Y:S01]  /*3610*/  @P4 STG.E desc[UR8][R4.64+0x400], R13 ;  /* 0x0004000d04004986 */ /* 0x002fe2000c101908 */
[----:B------:R-:W-:Y:S02]  /*3620*/  LOP3.LUT R6, R0, 0x800, RZ, 0xfc, !PT ;  /* 0x0000080000067812 */ /* 0x000fe400078efcff */
[----:B0-----:R-:W-:Y:S01]  /*3630*/  @P5 LOP3.LUT R43, R9, 0x80000000, RZ, 0x3c, !PT ;  /* 0x80000000092b5812 */ /* 0x001fe200078e3cff */
[----:B------:R-:W-:Y:S01]  /*3640*/  @P3 STG.E desc[UR8][R2.64+0x800], R27 ;  /* 0x0008001b02003986 */ /* 0x000fe2000c101908 */
[----:B------:R-:W-:Y:S01]  /*3650*/  ISETP.LT.U32.AND P4, PT, R6, UR6, PT ;  /* 0x0000000606007c0c */ /* 0x000fe2000bf81070 */
[----:B------:R-:W-:-:S02]  /*3660*/  VIADD R6, R0, 0x900 ;  /* 0x0000090000067836 */ /* 0x000fc40000000000 */
[----:B------:R-:W0:Y:S04]  /*3670*/  LDS R9, [R53+0x2000] ;  /* 0x0020000035097984 */ /* 0x000e280000000800 */
[----:B--2---:R-:W-:Y:S01]  /*3680*/  @P0 LOP3.LUT R25, R10, 0x80000000, RZ, 0x3c, !PT ;  /* 0x800000000a190812 */ /* 0x004fe200078e3cff */
[----:B------:R-:W-:Y:S01]  /*3690*/  @P3 STG.E desc[UR8][R4.64+0x800], R15 ;  /* 0x0008000f04003986 */ /* 0x000fe2000c101908 */
[----:B------:R-:W-:Y:S01]  /*36a0*/  ISETP.LT.U32.AND P3, PT, R6, UR6, PT ;  /* 0x0000000606007c0c */ /* 0x000fe2000bf61070 */
[----:B------:R-:W-:Y:S02]  /*36b0*/  VIADD R6, R0, 0xa00 ;  /* 0x00000a0000067836 */ /* 0x000fe40000000000 */
[----:B------:R-:W-:Y:S01]  /*36c0*/  @P5 STG.E desc[UR8][R2.64+0xc00], R43 ;  /* 0x000c002b02005986 */ /* 0x000fe2000c101908 */
[----:B------:R-:W-:Y:S01]  /*36d0*/  ISETP.GT.U32.AND.EX P3, PT, R8, RZ, PT, P3 ;  /* 0x000000ff0800720c */ /* 0x000fe20003f64130 */
[----:B------:R-:W-:-:S02]  /*36e0*/  IMAD.U32 R10, RZ, RZ, UR7 ;  /* 0x00000007ff0a7e24 */ /* 0x000fc4000f8e00ff */
[----:B---3--:R1:W-:Y:S01]  /*36f0*/  @P5 STG.E desc[UR8][R4.64+0xc00], R17 ;  /* 0x000c001104005986 */ /* 0x0083e2000c101908 */
[----:B------:R-:W-:Y:S01]  /*3700*/  ISETP.LT.U32.AND P5, PT, R6, UR6, PT ;  /* 0x0000000606007c0c */ /* 0x000fe2000bfa1070 */
[----:B------:R-:W-:Y:S02]  /*3710*/  VIADD R6, R0, 0xb00 ;  /* 0x00000b0000067836 */ /* 0x000fe40000000000 */
[----:B------:R-:W2:Y:S01]  /*3720*/  LDS R13, [R53+0x2400] ;  /* 0x00240000350d7984 */ /* 0x000ea20000000800 */
[----:B------:R-:W-:-:S03]  /*3730*/  ISETP.GT.U32.AND.EX P5, PT, R8, RZ, PT, P5 ;  /* 0x000000ff0800720c */ /* 0x000fc60003fa4150 */
[----:B------:R-:W-:Y:S04]  /*3740*/  @P0 STG.E desc[UR8][R2.64+0x1000], R25 ;  /* 0x0010001902000986 */ /* 0x000fe8000c101908 */
[----:B----4-:R3:W-:Y:S01]  /*3750*/  @P0 STG.E desc[UR8][R4.64+0x1000], R19 ;  /* 0x0010001304000986 */ /* 0x0107e2000c101908 */
[----:B-1----:R-:W-:Y:S02]  /*3760*/  @P1 LOP3.LUT R17, R11, 0x80000000, RZ, 0x3c, !PT ;  /* 0x800000000b111812 */ /* 0x002fe400078e3cff */
[----:B------:R-:W-:Y:S01]  /*3770*/  ISETP.LT.U32.AND P0, PT, R6, UR6, PT ;  /* 0x0000000606007c0c */ /* 0x000fe2000bf01070 */
[----:B------:R-:W1:Y:S01]  /*3780*/  LDS R11, [R53+0x2800] ;  /* 0x00280000350b7984 */ /* 0x000e620000000800 */
[----:B------:R-:W-:Y:S01]  /*3790*/  IMAD.U32 R6, RZ, RZ, UR7 ;  /* 0x00000007ff067e24 */ /* 0x000fe2000f8e00ff */
[----:B------:R-:W-:-:S02]  /*37a0*/  @P5 LOP3.LUT R33, R33, 0x80000000, RZ, 0x3c, !PT ;  /* 0x8000000021215812 */ /* 0x000fc400078e3cff */
[----:B------:R-:W4:Y:S01]  /*37b0*/  LDS R15, [R53+0x2c00] ;  /* 0x002c0000350f7984 */ /* 0x000f220000000800 */
[----:B------:R-:W-:Y:S02]  /*37c0*/  ISETP.GT.U32.AND.EX P0, PT, R8, RZ, PT, P0 ;  /* 0x000000ff0800720c */ /* 0x000fe40003f04100 */
[----:B------:R-:W-:Y:S01]  /*37d0*/  ISETP.GT.U32.AND.EX P4, PT, R6, RZ, PT, P4 ;  /* 0x000000ff0600720c */ /* 0x000fe20003f84140 */
[----:B------:R-:W-:Y:S01]  /*37e0*/  @P1 STG.E desc[UR8][R2.64+0x1400], R17 ;  /* 0x0014001102001986 */ /* 0x000fe2000c101908 */
[----:B------:R-:W-:Y:S02]  /*37f0*/  LOP3.LUT R6, R0, 0xc00, RZ, 0xfc, !PT ;  /* 0x00000c0000067812 */ /* 0x000fe400078efcff */
[----:B---3--:R-:W-:Y:S01]  /*3800*/  @P2 LOP3.LUT R19, R30, 0x80000000, RZ, 0x3c, !PT ;  /* 0x800000001e132812 */ /* 0x008fe200078e3cff */
[----:B------:R-:W-:Y:S01]  /*3810*/  @P1 STG.E desc[UR8][R4.64+0x1400], R21 ;  /* 0x0014001504001986 */ /* 0x000fe2000c101908 */
[----:B------:R-:W-:Y:S01]  /*3820*/  ISETP.LT.U32.AND P1, PT, R6, UR6, PT ;  /* 0x0000000606007c0c */ /* 0x000fe2000bf21070 */
[----:B------:R-:W-:Y:S01]  /*3830*/  VIADD R6, R0, 0xd00 ;  /* 0x00000d0000067836 */ /* 0x000fe20000000000 */
[----:B------:R-:W-:Y:S01]  /*3840*/  @P3 LOP3.LUT R25, R32, 0x80000000, RZ, 0x3c, !PT ;  /* 0x8000000020193812 */ /* 0x000fe200078e3cff */
[----:B------:R-:W-:Y:S01]  /*3850*/  @P6 STG.E desc[UR8][R2.64+0x1800], R29 ;  /* 0x0018001d02006986 */ /* 0x000fe2000c101908 */
[----:B------:R-:W-:-:S03]  /*3860*/  ISETP.GT.U32.AND.EX P1, PT, R8, RZ, PT, P1 ;  /* 0x000000ff0800720c */ /* 0x000fc60003f24110 */
[----:B------:R-:W-:Y:S01]  /*3870*/  @P6 STG.E desc[UR8][R4.64+0x1800], R7 ;  /* 0x0018000704006986 */ /* 0x000fe2000c101908 */
[----:B------:R-:W-:Y:S01]  /*3880*/  ISETP.LT.U32.AND P6, PT, R6, UR6, PT ;  /* 0x0000000606007c0c */ /* 0x000fe2000bfc1070 */
[----:B------:R-:W-:Y:S01]  /*3890*/  VIADD R6, R0, 0xe00 ;  /* 0x00000e0000067836 */ /* 0x000fe20000000000 */
[----:B------:R-:W-:Y:S01]  /*38a0*/  @P4 LOP3.LUT R31, R31, 0x80000000, RZ, 0x3c, !PT ;  /* 0x800000001f1f4812 */ /* 0x000fe200078e3cff */
[----:B------:R-:W3:Y:S01]  /*38b0*/  LDS R7, [R53+0x3000] ;  /* 0x0030000035077984 */ /* 0x000ee20000000800 */
[----:B------:R-:W-:-:S03]  /*38c0*/  ISETP.GT.U32.AND.EX P6, PT, R10, RZ, PT, P6 ;  /* 0x000000ff0a00720c */ /* 0x000fc60003fc4160 */
[----:B------:R-:W-:Y:S02]  /*38d0*/  @P2 STG.E desc[UR8][R2.64+0x1c00], R19 ;  /* 0x001c001302002986 */ /* 0x000fe4000c101908 */
[----:B------:R-:W-:Y:S02]  /*38e0*/  @P1 LOP3.LUT R35, R35, 0x80000000, RZ, 0x3c, !PT ;  /* 0x8000000023231812 */ /* 0x000fe400078e3cff */
[----:B------:R-:W3:Y:S04]  /*38f0*/  LDS R17, [R53+0x3400] ;  /* 0x0034000035117984 */ /* 0x000ee80000000800 */
[----:B------:R-:W-:Y:S01]  /*3900*/  @P2 STG.E desc[UR8][R4.64+0x1c00], R23 ;  /* 0x001c001704002986 */ /* 0x000fe2000c101908 */
[----:B------:R-:W-:Y:S01]  /*3910*/  ISETP.LT.U32.AND P2, PT, R6, UR6, PT ;  /* 0x0000000606007c0c */ /* 0x000fe2000bf41070 */
[----:B------:R-:W-:-:S02]  /*3920*/  VIADD R6, R0, 0xf00 ;  /* 0x00000f0000067836 */ /* 0x000fc40000000000 */
[----:B------:R-:W-:Y:S01]  /*3930*/  @P4 STG.E desc[UR8][R2.64+0x2000], R31 ;  /* 0x0020001f02004986 */ /* 0x000fe2000c101908 */
[----:B------:R-:W-:-:S03]  /*3940*/  ISETP.GT.U32.AND.EX P2, PT, R12, RZ, PT, P2 ;  /* 0x000000ff0c00720c */ /* 0x000fc60003f44120 */
[----:B------:R-:W3:Y:S04]  /*3950*/  LDS R19, [R53+0x3800] ;  /* 0x0038000035137984 */ /* 0x000ee80000000800 */
[----:B0-----:R-:W-:Y:S01]  /*3960*/  @P4 STG.E desc[UR8][R4.64+0x2000], R9 ;  /* 0x0020000904004986 */ /* 0x001fe2000c101908 */
[----:B------:R-:W-:Y:S02]  /*3970*/  ISETP.LT.U32.AND P4, PT, R6, UR6, PT ;  /* 0x0000000606007c0c */ /* 0x000fe4000bf81070 */
[----:B------:R-:W-:Y:S01]  /*3980*/  LOP3.LUT R6, R0, 0x1000, RZ, 0xfc, !PT ;  /* 0x0000100000067812 */ /* 0x000fe200078efcff */
[----:B------:R-:W0:Y:S02]  /*3990*/  LDS R9, [R53+0x3c00] ;  /* 0x003c000035097984 */ /* 0x000e240000000800 */
[----:B------:R-:W-:-:S02]  /*39a0*/  @P2 LOP3.LUT R37, R37, 0x80000000, RZ, 0x3c, !PT ;  /* 0x8000000025252812 */ /* 0x000fc400078e3cff */
[----:B------:R-:W0:Y:S04]  /*39b0*/  LDS R21, [R53+0x4000] ;  /* 0x0040000035157984 */ /* 0x000e280000000800 */
[----:B------:R-:W0:Y:S04]  /*39c0*/  LDS R23, [R53+0x4400] ;  /* 0x0044000035177984 */ /* 0x000e280000000800 */
[----:B------:R-:W-:Y:S04]  /*39d0*/  @P3 STG.E desc[UR8][R2.64+0x2400], R25 ;  /* 0x0024001902003986 */ /* 0x000fe8000c101908 */
[----:B--2---:R2:W-:Y:S01]  /*39e0*/  @P3 STG.E desc[UR8][R4.64+0x2400], R13 ;  /* 0x0024000d04003986 */ /* 0x0045e2000c101908 */
[----:B------:R-:W-:Y:S01]  /*39f0*/  ISETP.LT.U32.AND P3, PT, R6, UR6, PT ;  /* 0x0000000606007c0c */ /* 0x000fe2000bf61070 */
[----:B------:R-:W-:-:S02]  /*3a00*/  VIADD R6, R0, 0x1100 ;  /* 0x0000110000067836 */ /* 0x000fc40000000000 */
[----:B------:R-:W-:Y:S01]  /*3a10*/  @P5 STG.E desc[UR8][R2.64+0x2800], R33 ;  /* 0x0028002102005986 */ /* 0x000fe2000c101908 */
[----:B------:R-:W-:Y:S01]  /*3a20*/  VIADD R0, R0, 0x1200 ;  /* 0x0000120000007836 */ /* 0x000fe20000000000 */
[----:B------:R-:W-:Y:S02]  /*3a30*/  ISETP.GT.U32.AND.EX P3, PT, R8, RZ, PT, P3 ;  /* 0x000000ff0800720c */ /* 0x000fe40003f64130 */
[----:B-1----:R1:W-:Y:S01]  /*3a40*/  @P5 STG.E desc[UR8][R4.64+0x2800], R11 ;  /* 0x0028000b04005986 */ /* 0x0023e2000c101908 */
[----:B------:R-:W-:Y:S01]  /*3a50*/  ISETP.LT.U32.AND P5, PT, R6, UR6, PT ;  /* 0x0000000606007c0c */ /* 0x000fe2000bfa1070 */
[----:B------:R-:W-:Y:S01]  /*3a60*/  IMAD.U32 R6, RZ, RZ, UR7 ;  /* 0x00000007ff067e24 */ /* 0x000fe2000f8e00ff */
[----:B--2---:R-:W-:-:S04]  /*3a70*/  @P0 LOP3.LUT R13, R34, 0x80000000, RZ, 0x3c, !PT ;  /* 0x80000000220d0812 */ /* 0x004fc800078e3cff */
[----:B------:R-:W-:Y:S01]  /*3a80*/  ISETP.GT.U32.AND.EX P4, PT, R6, RZ, PT, P4 ;  /* 0x000000ff0600720c */ /* 0x000fe20003f84140 */
[----:B------:R2:W-:Y:S03]  /*3a90*/  @P0 STG.E desc[UR8][R2.64+0x2c00], R13 ;  /* 0x002c000d02000986 */ /* 0x0005e6000c101908 */
[----:B------:R-:W-:Y:S01]  /*3aa0*/  @P3 LOP3.LUT R39, R39, 0x80000000, RZ, 0x3c, !PT ;  /* 0x8000000027273812 */ /* 0x000fe200078e3cff */
[----:B----4-:R4:W-:Y:S01]  /*3ab0*/  @P0 STG.E desc[UR8][R4.64+0x2c00], R15 ;  /* 0x002c000f04000986 */ /* 0x0109e2000c101908 */
[----:B------:R-:W-:Y:S01]  /*3ac0*/  ISETP.LT.U32.AND P0, PT, R0, UR6, PT ;  /* 0x0000000600007c0c */ /* 0x000fe2000bf01070 */
[----:B------:R-:W-:Y:S01]  /*3ad0*/  IMAD.U32 R0, RZ, RZ, UR7 ;  /* 0x00000007ff007e24 */ /* 0x000fe2000f8e00ff */
[----:B-1----:R-:W-:Y:S01]  /*3ae0*/  @P6 LOP3.LUT R11, R36, 0x80000000, RZ, 0x3c, !PT ;  /* 0x80000000240b6812 */ /* 0x002fe200078e3cff */
[----:B------:R1:W-:Y:S01]  /*3af0*/  @P1 STG.E desc[UR8][R2.64+0x3000], R35 ;  /* 0x0030002302001986 */ /* 0x0003e2000c101908 */
[----:B------:R-:W-:-:S02]  /*3b00*/  ISETP.GT.U32.AND.EX P0, PT, R6, RZ, PT, P0 ;  /* 0x000000ff0600720c */ /* 0x000fc40003f04100 */
[----:B------:R-:W-:Y:S01]  /*3b10*/  ISETP.GT.U32.AND.EX P5, PT, R0, RZ, PT, P5 ;  /* 0x000000ff0000720c */ /* 0x000fe20003fa4150 */
[----:B---3--:R1:W-:Y:S01]  /*3b20*/  @P1 STG.E desc[UR8][R4.64+0x3000], R7 ;  /* 0x0030000704001986 */ /* 0x0083e2000c101908 */
[----:B--2---:R-:W-:-:S03]  /*3b30*/  @P4 LOP3.LUT R13, R38, 0x80000000, RZ, 0x3c, !PT ;  /* 0x80000000260d4812 */ /* 0x004fc600078e3cff */
[----:B------:R1:W-:Y:S04]  /*3b40*/  @P6 STG.E desc[UR8][R2.64+0x3400], R11 ;  /* 0x0034000b02006986 */ /* 0x0003e8000c101908 */
[----:B------:R1:W-:Y:S04]  /*3b50*/  @P6 STG.E desc[UR8][R4.64+0x3400], R17 ;  /* 0x0034001104006986 */ /* 0x0003e8000c101908 */
[----:B------:R1:W-:Y:S01]  /*3b60*/  @P2 STG.E desc[UR8][R2.64+0x3800], R37 ;  /* 0x0038002502002986 */ /* 0x0003e2000c101908 */
[----:B----4-:R-:W-:-:S03]  /*3b70*/  @P5 LOP3.LUT R15, R40, 0x80000000, RZ, 0x3c, !PT ;  /* 0x80000000280f5812 */ /* 0x010fc600078e3cff */
[----:B------:R1:W-:Y:S04]  /*3b80*/  @P2 STG.E desc[UR8][R4.64+0x3800], R19 ;  /* 0x0038001304002986 */ /* 0x0003e8000c101908 */
[----:B------:R1:W-:Y:S04]  /*3b90*/  @P4 STG.E desc[UR8][R2.64+0x3c00], R13 ;  /* 0x003c000d02004986 */ /* 0x0003e8000c101908 */
[----:B0-----:R1:W-:Y:S04]  /*3ba0*/  @P4 STG.E desc[UR8][R4.64+0x3c00], R9 ;  /* 0x003c000904004986 */ /* 0x0013e8000c101908 */
[----:B------:R1:W-:Y:S04]  /*3bb0*/  @P3 STG.E desc[UR8][R2.64+0x4000], R39 ;  /* 0x0040002702003986 */ /* 0x0003e8000c101908 */
[----:B------:R1:W-:Y:S04]  /*3bc0*/  @P3 STG.E desc[UR8][R4.64+0x4000], R21 ;  /* 0x0040001504003986 */ /* 0x0003e8000c101908 */
[----:B------:R1:W-:Y:S04]  /*3bd0*/  @P5 STG.E desc[UR8][R2.64+0x4400], R15 ;  /* 0x0044000f02005986 */ /* 0x0003e8000c101908 */
[----:B------:R1:W-:Y:S01]  /*3be0*/  @P5 STG.E desc[UR8][R4.64+0x4400], R23 ;  /* 0x0044001704005986 */ /* 0x0003e2000c101908 */
[----:B------:R-:W-:Y:S05]  /*3bf0*/  @!P0 EXIT ;  /* 0x000000000000894d */ /* 0x000fea0003800000 */
[----:B------:R-:W0:Y:S01]  /*3c00*/  LDS R53, [R53+0x4800] ;  /* 0x0048000035357984 */ /* 0x000e220000000800 */
[----:B------:R-:W-:-:S05]  /*3c10*/  LOP3.LUT R41, R41, 0x80000000, RZ, 0x3c, !PT ;  /* 0x8000000029297812 */ /* 0x000fca00078e3cff */
[----:B------:R-:W-:Y:S04]  /*3c20*/  STG.E desc[UR8][R2.64+0x4800], R41 ;  /* 0x0048002902007986 */ /* 0x000fe8000c101908 */
[----:B0-----:R-:W-:Y:S01]  /*3c30*/  STG.E desc[UR8][R4.64+0x4800], R53 ;  /* 0x0048003504007986 */ /* 0x001fe2000c101908 */
[----:B------:R-:W-:Y:S05]  /*3c40*/  EXIT ;  /* 0x000000000000794d */ /* 0x000fea0003800000 */
.L_x_223:
        /* <DEDUP_REMOVED lines=11> */
.L_x_755:


//--------------------- .text._ZN3cub18CUB_300001_SM_10006detail10radix_sort29DeviceRadixSortOnesweepKernelINS1_5radix10policy_hubIiN4cuda3std3__45tupleIJiiEEEyE10Policy1000ELNS0_9SortOrderE0EiSA_yiiNS1_21identity_decomposer_tEEEvPT5_SG_PT3_PKSH_PT1_PKSL_PT2_PKSP_T4_iiT6_ --------------------------
	.section	.text._ZN3cub18CUB_300001_SM_10006detail10radix_sort29DeviceRadixSortOnesweepKernelINS1_5radix10policy_hubIiN4cuda3std3__45tupleIJiiEEEyE10Policy1000ELNS0_9SortOrderE0EiSA_yiiNS1_21identity_decomposer_tEEEvPT5_SG_PT3_PKSH_PT1_PKSL_PT2_PKSP_T4_iiT6_,"ax",@progbits
	.align	128
        .global         _ZN3cub18CUB_300001_SM_10006detail10radix_sort29DeviceRadixSortOnesweepKernelINS1_5radix10policy_hubIiN4cuda3std3__45tupleIJiiEEEyE10Policy1000ELNS0_9SortOrderE0EiSA_yiiNS1_21identity_decomposer_tEEEvPT5_SG_PT3_PKSH_PT1_PKSL_PT2_PKSP_T4_iiT6_
        .type           _ZN3cub18CUB_300001_SM_10006detail10radix_sort29DeviceRadixSortOnesweepKernelINS1_5radix10policy_hubIiN4cuda3std3__45tupleIJiiEEEyE10Policy1000ELNS0_9SortOrderE0EiSA_yiiNS1_21identity_decomposer_tEEEvPT5_SG_PT3_PKSH_PT1_PKSL_PT2_PKSP_T4_iiT6_,@function
        .size           _ZN3cub18CUB_300001_SM_10006detail10radix_sort29DeviceRadixSortOnesweepKernelINS1_5radix10policy_hubIiN4cuda3std3__45tupleIJiiEEEyE10Policy1000ELNS0_9SortOrderE0EiSA_yiiNS1_21identity_decomposer_tEEEvPT5_SG_PT3_PKSH_PT1_PKSL_PT2_PKSP_T4_iiT6_,(.L_x_756 - _ZN3cub18CUB_300001_SM_10006detail10radix_sort29DeviceRadixSortOnesweepKernelINS1_5radix10policy_hubIiN4cuda3std3__45tupleIJiiEEEyE10Policy1000ELNS0_9SortOrderE0EiSA_yiiNS1_21identity_decomposer_tEEEvPT5_SG_PT3_PKSH_PT1_PKSL_PT2_PKSP_T4_iiT6_)
        .other          _ZN3cub18CUB_300001_SM_10006detail10radix_sort29DeviceRadixSortOnesweepKernelINS1_5radix10policy_hubIiN4cuda3std3__45tupleIJiiEEEyE10Policy1000ELNS0_9SortOrderE0EiSA_yiiNS1_21identity_decomposer_tEEEvPT5_SG_PT3_PKSH_PT1_PKSL_PT2_PKSP_T4_iiT6_,@"STO_CUDA_ENTRY STV_DEFAULT"
_ZN3cub18CUB_300001_SM_10006detail10radix_sort29DeviceRadixSortOnesweepKernelINS1_5radix10policy_hubIiN4cuda3std3__45tupleIJiiEEEyE10Policy1000ELNS0_9SortOrderE0EiSA_yiiNS1_21identity_decomposer_tEEEvPT5_SG_PT3_PKSH_PT1_PKSL_PT2_PKSP_T4_iiT6_:
.text._ZN3cub18CUB_300001_SM_10006detail10radix_sort29DeviceRadixSortOnesweepKernelINS1_5radix10policy_hubIiN4cuda3std3__45tupleIJiiEEEyE10Policy1000ELNS0_9SortOrderE0EiSA_yiiNS1_21identity_decomposer_tEEEvPT5_SG_PT3_PKSH_PT1_PKSL_PT2_PKSP_T4_iiT6_:
        /* <DEDUP_REMOVED lines=16> */
.L_x_225:
[----:B------:R-:W-:Y:S05]  /*0100*/  BSYNC.RECONVERGENT B0 ;  /* 0x0000000000007941 */ /* 0x000fea0003800200 */
.L_x_224:
[----:B------:R-:W-:Y:S01]  /*0110*/  BAR.SYNC.DEFER_BLOCKING 0x0 ;  /* 0x0000000000007b1d */ /* 0x000fe20000010000 */
[----:B0-----:R-:W-:-:S05]  /*0120*/  SHF.R.U32.HI R4, RZ, 0x5, R3 ;  /* 0x00000005ff047819 */ /* 0x001fca0000011603 */
[----:B------:R-:W0:Y:S01]  /*0130*/  LDCU UR4, c[0x0][0x3c0] ;  /* 0x00007800ff0477ac */ /* 0x000e220008000800 */
[----:B------:R-:W1:Y:S01]  /*0140*/  S2R R18, SR_LANEID ;  /* 0x0000000000127919 */ /* 0x000e620000000000 */
[----:B------:R-:W2:Y:S02]  /*0150*/  LDS R15, [R45+0xa800] ;  /* 0x00a800002d0f7984 */ /* 0x000ea40000000800 */
[----:B--2---:R-:W-:-:S04]  /*0160*/  IMAD R61, R15, 0x1500, RZ ;  /* 0x000015000f3d7824 */ /* 0x004fc800078e02ff */
[----:B------:R-:W-:Y:S01]  /*0170*/  VIADD R43, R61, 0x1500 ;  /* 0x000015003d2b7836 */ /* 0x000fe20000000000 */
[----:B------:R-:W-:-:S04]  /*0180*/  SHF.R.S32.HI R62, RZ, 0x1f, R61 ;  /* 0x0000001fff3e7819 */ /* 0x000fc8000001143d */
[----:B0-----:R-:W-:-:S13]  /*0190*/  ISETP.GT.AND P0, PT, R43, UR4, PT ;  /* 0x000000042b007c0c */ /* 0x001fda000bf04270 */
[----:B-1----:R-:W-:Y:S05]  /*01a0*/  @P0 BRA `(.L_x_226) ;  /* 0x00000000005c0947 */ /* 0x002fea0003800000 */
[----:B------:R-:W0:Y:S01]  /*01b0*/  LDCU.64 UR4, c[0x0][0x3a8] ;  /* 0x00007500ff0477ac */ /* 0x000e220008000a00 */
[C---:B------:R-:W-:Y:S02]  /*01c0*/  LOP3.LUT R0, R3.reuse, 0x1f, RZ, 0xc0, !PT ;  /* 0x0000001f03007812 */ /* 0x040fe400078ec0ff */
[----:B------:R-:W-:-:S05]  /*01d0*/  LOP3.LUT R5, R3, 0x3e0, RZ, 0xc0, !PT ;  /* 0x000003e003057812 */ /* 0x000fca00078ec0ff */
[----:B------:R-:W-:-:S05]  /*01e0*/  IMAD R0, R5, 0xe, R0 ;  /* 0x0000000e05007824 */ /* 0x000fca00078e0200 */
[----:B------:R-:W-:-:S05]  /*01f0*/  IADD3 R5, P0, PT, R61, R0, RZ ;  /* 0x000000003d057210 */ /* 0x000fca0007f1e0ff */
[----:B------:R-:W-:Y:S01]  /*0200*/  IMAD.X R62, RZ, RZ, R62, P0 ;  /* 0x000000ffff3e7224 */ /* 0x000fe200000e063e */
        /* <DEDUP_REMOVED lines=17> */
.L_x_226:
[C---:B------:R-:W-:Y:S01]  /*0320*/  LOP3.LUT R0, R3.reuse, 0x1f, RZ, 0xc0, !PT ;  /* 0x0000001f03007812 */ /* 0x040fe200078ec0ff */
[----:B------:R-:W0:Y:S01]  /*0330*/  LDCU.64 UR6, c[0x0][0x3a8] ;  /* 0x00007500ff0677ac */ /* 0x000e220008000a00 */
[----:B------:R-:W-:Y:S01]  /*0340*/  LOP3.LUT R5, R3, 0x3e0, RZ, 0xc0, !PT ;  /* 0x000003e003057812 */ /* 0x000fe200078ec0ff */
[----:B------:R-:W-:Y:S01]  /*0350*/  IMAD.MOV.U32 R59, RZ, RZ, 0x7fffffff ;  /* 0x7fffffffff3b7424 */ /* 0x000fe200078e00ff */
[----:B------:R-:W-:-:S03]  /*0360*/  IADD3 R9, PT, PT, -R61, UR4, RZ ;  /* 0x000000043d097c10 */ /* 0x000fc6000fffe1ff */
[----:B------:R-:W-:-:S04]  /*0370*/  IMAD R0, R5, 0xe, R0 ;  /* 0x0000000e05007824 */ /* 0x000fc800078e0200 */
[C---:B------:R-:W-:Y:S01]  /*0380*/  VIADD R8, R0.reuse, 0x40 ;  /* 0x0000004000087836 */ /* 0x040fe20000000000 */
[----:B------:R-:W-:Y:S01]  /*0390*/  IADD3 R5, P1, PT, R61, R0, RZ ;  /* 0x000000003d057210 */ /* 0x000fe20007f3e0ff */
[C---:B------:R-:W-:Y:S01]  /*03a0*/  VIADD R6, R0.reuse, 0x20 ;  /* 0x0000002000067836 */ /* 0x040fe20000000000 */
[CC--:B------:R-:W-:Y:S01]  /*03b0*/  ISETP.GE.AND P0, PT, R0.reuse, R9.reuse, PT ;  /* 0x000000090000720c */ /* 0x0c0fe20003f06270 */
[----:B------:R-:W-:Y:S01]  /*03c0*/  VIADD R10, R0, 0x80 ;  /* 0x00000080000a7836 */ /* 0x000fe20000000000 */
[-C--:B------:R-:W-:Y:S01]  /*03d0*/  ISETP.GE.AND P3, PT, R8, R9.reuse, PT ;  /* 0x000000090800720c */ /* 0x080fe20003f66270 */
[----:B------:R-:W-:Y:S01]  /*03e0*/  VIADD R8, R0, 0x60 ;  /* 0x0000006000087836 */ /* 0x000fe20000000000 */
[-C--:B------:R-:W-:Y:S01]  /*03f0*/  ISETP.GE.AND P4, PT, R6, R9.reuse, PT ;  /* 0x000000090600720c */ /* 0x080fe20003f86270 */
[----:B------:R-:W-:Y:S01]  /*0400*/  IMAD.X R62, RZ, RZ, R62, P1 ;  /* 0x000000ffff3e7224 */ /* 0x000fe200008e063e */
[C---:B0-----:R-:W-:Y:S02]  /*0410*/  LEA R6, P1, R5.reuse, UR6, 0x2 ;  /* 0x0000000605067c11 */ /* 0x041fe4000f8210ff */
[-C--:B------:R-:W-:Y:S01]  /*0420*/  ISETP.GE.AND P6, PT, R8, R9.reuse, PT ;  /* 0x000000090800720c */ /* 0x080fe20003fc6270 */
[----:B------:R-:W-:Y:S01]  /*0430*/  VIADD R8, R0, 0xa0 ;  /* 0x000000a000087836 */ /* 0x000fe20000000000 */
[----:B------:R-:W-:Y:S01]  /*0440*/  LEA.HI.X R7, R5, UR7, R62, 0x2, P1 ;  /* 0x0000000705077c11 */ /* 0x000fe200088f143e */
[----:B------:R-:W-:Y:S01]  /*0450*/  IMAD.MOV.U32 R58, RZ, RZ, 0x7fffffff ;  /* 0x7fffffffff3a7424 */ /* 0x000fe200078e00ff */
[-C--:B------:R-:W-:Y:S01]  /*0460*/  ISETP.GE.AND P5, PT, R10, R9.reuse, PT ;  /* 0x000000090a00720c */ /* 0x080fe20003fa6270 */
[----:B------:R-:W-:Y:S01]  /*0470*/  VIADD R10, R0, 0xc0 ;  /* 0x000000c0000a7836 */ /* 0x000fe20000000000 */
[-C--:B------:R-:W-:Y:S01]  /*0480*/  ISETP.GE.AND P2, PT, R8, R9.reuse, PT ;  /* 0x000000090800720c */ /* 0x080fe20003f46270 */
[----:B------:R-:W-:Y:S01]  /*0490*/  VIADD R8, R0, 0xe0 ;  /* 0x000000e000087836 */ /* 0x000fe20000000000 */
[----:B------:R1:W5:Y:S01]  /*04a0*/  @!P0 LDG.E R59, desc[UR8][R6.64] ;  /* 0x00000008063b8981 */ /* 0x000362000c1e1900 */
[----:B------:R-:W-:Y:S01]  /*04b0*/  IMAD.MOV.U32 R55, RZ, RZ, 0x7fffffff ;  /* 0x7fffffffff377424 */ /* 0x000fe200078e00ff */
[----:B------:R-:W-:-:S02]  /*04c0*/  ISETP.GE.AND P1, PT, R10, R9, PT ;  /* 0x000000090a00720c */ /* 0x000fc40003f26270 */
[-C--:B------:R-:W-:Y:S01]  /*04d0*/  ISETP.GE.AND P0, PT, R8, R9.reuse, PT ;  /* 0x000000090800720c */ /* 0x080fe20003f06270 */
[----:B------:R-:W-:Y:S01]  /*04e0*/  VIADD R8, R0, 0x100 ;  /* 0x0000010000087836 */ /* 0x000fe20000000000 */
[----:B------:R1:W5:Y:S04]  /*04f0*/  @!P4 LDG.E R58, desc[UR8][R6.64+0x80] ;  /* 0x00008008063ac981 */ /* 0x000368000c1e1900 */
[-C--:B------:R-:W-:Y:S01]  /*0500*/  ISETP.GE.AND P4, PT, R8, R9.reuse, PT ;  /* 0x000000090800720c */ /* 0x080fe20003f86270 */
[----:B------:R-:W-:Y:S01]  /*0510*/  VIADD R8, R0, 0x140 ;  /* 0x0000014000087836 */ /* 0x000fe20000000000 */
[----:B------:R1:W5:Y:S01]  /*0520*/  @!P6 LDG.E R55, desc[UR8][R6.64+0x180] ;  /* 0x000180080637e981 */ /* 0x000362000c1e1900 */
[----:B------:R-:W-:Y:S02]  /*0530*/  IMAD.MOV.U32 R57, RZ, RZ, 0x7fffffff ;  /* 0x7fffffffff397424 */ /* 0x000fe400078e00ff */
[----:B------:R-:W-:Y:S01]  /*0540*/  IMAD.MOV.U32 R53, RZ, RZ, 0x7fffffff ;  /* 0x7fffffffff357424 */ /* 0x000fe200078e00ff */
[----:B------:R-:W-:Y:S01]  /*0550*/  ISETP.GE.AND P6, PT, R8, R9, PT ;  /* 0x000000090800720c */ /* 0x000fe20003fc6270 */
[----:B------:R-:W-:-:S02]  /*0560*/  VIADD R10, R0, 0x120 ;  /* 0x00000120000a7836 */ /* 0x000fc40000000000 */
[----:B------:R-:W-:Y:S01]  /*0570*/  VIADD R8, R0, 0x160 ;  /* 0x0000016000087836 */ /* 0x000fe20000000000 */
[----:B------:R1:W5:Y:S01]  /*0580*/  @!P3 LDG.E R57, desc[UR8][R6.64+0x100] ;  /* 0x000100080639b981 */ /* 0x000362000c1e1900 */
[----:B------:R-:W-:Y:S01]  /*0590*/  IMAD.MOV.U32 R33, RZ, RZ, 0x7fffffff ;  /* 0x7fffffffff217424 */ /* 0x000fe200078e00ff */
[-C--:B------:R-:W-:Y:S01]  /*05a0*/  ISETP.GE.AND P3, PT, R10, R9.reuse, PT ;  /* 0x000000090a00720c */ /* 0x080fe20003f66270 */
[----:B------:R-:W-:Y:S01]  /*05b0*/  IMAD.MOV.U32 R31, RZ, RZ, 0x7fffffff ;  /* 0x7fffffffff1f7424 */ /* 0x000fe200078e00ff */
[----:B------:R1:W5:Y:S01]  /*05c0*/  @!P5 LDG.E R53, desc[UR8][R6.64+0x200] ;  /* 0x000200080635d981 */ /* 0x000362000c1e1900 */
[-C--:B------:R-:W-:Y:S01]  /*05d0*/  ISETP.GE.AND P5, PT, R8, R9.reuse, PT ;  /* 0x000000090800720c */ /* 0x080fe20003fa6270 */
[C---:B------:R-:W-:Y:S02]  /*05e0*/  VIADD R10, R0.reuse, 0x180 ;  /* 0x00000180000a7836 */ /* 0x040fe40000000000 */
        /* <DEDUP_REMOVED lines=19> */
.L_x_227:
[----:B01----:R-:W-:Y:S01]  /*0720*/  VIMNMX R7, PT, PT, R18, 0xe0, !PT ;  /* 0x000000e012077848 */ /* 0x003fe20007fe0100 */
[----:B------:R-:W0:Y:S01]  /*0730*/  LDCU UR4, c[0x0][0x3c8] ;  /* 0x00007900ff0477ac */ /* 0x000e220008000800 */
[----:B------:R-:W-:Y:S01]  /*0740*/  BSSY.RECONVERGENT B0, `(.L_x_228) ;  /* 0x0000032000007945 */ /* 0x000fe20003800200 */
[----:B------:R-:W-:Y:S01]  /*0750*/  IMAD.SHL.U32 R4, R4, 0x400, RZ ;  /* 0x0000040004047824 */ /* 0x000fe200078e00ff */
[--C-:B------:R-:W-:Y:S01]  /*0760*/  IADD3 R7, PT, PT, R7, 0x1f, -R18.reuse ;  /* 0x0000001f07077810 */ /* 0x100fe20007ffe812 */
[----:B------:R-:W-:Y:S01]  /*0770*/  UMOV UR5, 0xffffffff ;  /* 0xffffffff00057882 */ /* 0x000fe20000000000 */
[----:B-----5:R-:W-:Y:S01]  /*0780*/  LOP3.LUT R44, R59, 0x80000000, RZ, 0x3c, !PT ;  /* 0x800000003b2c7812 */ /* 0x020fe200078e3cff */
[----:B------:R-:W-:Y:S01]  /*0790*/  IMAD.MOV.U32 R6, RZ, RZ, R18 ;  /* 0x000000ffff067224 */ /* 0x000fe200078e0012 */
[C---:B------:R-:W-:Y:S02]  /*07a0*/  ISETP.GE.U32.AND P0, PT, R7.reuse, 0x1e0, PT ;  /* 0x000001e00700780c */ /* 0x040fe40003f06070 */
[----:B------:R-:W-:-:S02]  /*07b0*/  LEA.HI R7, R7, 0x1, RZ, 0x1b ;  /* 0x0000000107077811 */ /* 0x000fc400078fd8ff */
[----:B------:R-:W-:Y:S02]  /*07c0*/  LOP3.LUT R51, R58, 0x80000000, RZ, 0x3c, !PT ;  /* 0x800000003a337812 */ /* 0x000fe400078e3cff */
[----:B------:R-:W-:Y:S02]  /*07d0*/  LOP3.LUT R9, R7, 0xf, RZ, 0xc0, !PT ;  /* 0x0000000f07097812 */ /* 0x000fe400078ec0ff */
[----:B------:R-:W-:Y:S02]  /*07e0*/  LOP3.LUT R49, R57, 0x80000000, RZ, 0x3c, !PT ;  /* 0x8000000039317812 */ /* 0x000fe400078e3cff */
[----:B------:R-:W-:Y:S01]  /*07f0*/  LOP3.LUT R47, R55, 0x80000000, RZ, 0x3c, !PT ;  /* 0x80000000372f7812 */ /* 0x000fe200078e3cff */
[----:B0-----:R-:W-:Y:S01]  /*0800*/  USHF.L.U32 UR4, UR5, UR4, URZ ;  /* 0x0000000405047299 */ /* 0x001fe200080006ff */
[----:B------:R-:W-:Y:S02]  /*0810*/  LOP3.LUT R42, R53, 0x80000000, RZ, 0x3c, !PT ;  /* 0x80000000352a7812 */ /* 0x000fe400078e3cff */
[----:B------:R-:W-:-:S02]  /*0820*/  LOP3.LUT R41, R33, 0x80000000, RZ, 0x3c, !PT ;  /* 0x8000000021297812 */ /* 0x000fc400078e3cff */
[----:B------:R-:W-:Y:S02]  /*0830*/  LOP3.LUT R40, R31, 0x80000000, RZ, 0x3c, !PT ;  /* 0x800000001f287812 */ /* 0x000fe400078e3cff */
[----:B------:R-:W-:Y:S02]  /*0840*/  LOP3.LUT R39, R29, 0x80000000, RZ, 0x3c, !PT ;  /* 0x800000001d277812 */ /* 0x000fe400078e3cff */
[----:B------:R-:W-:Y:S02]  /*0850*/  ISETP.NE.AND P1, PT, R9, RZ, PT ;  /* 0x000000ff0900720c */ /* 0x000fe40003f25270 */
[----:B------:R-:W-:Y:S02]  /*0860*/  LOP3.LUT R38, R27, 0x80000000, RZ, 0x3c, !PT ;  /* 0x800000001b267812 */ /* 0x000fe400078e3cff */
[----:B------:R-:W-:Y:S02]  /*0870*/  LOP3.LUT R37, R25, 0x80000000, RZ, 0x3c, !PT ;  /* 0x8000000019257812 */ /* 0x000fe400078e3cff */
[----:B------:R-:W-:-:S02]  /*0880*/  LOP3.LUT R36, R23, 0x80000000, RZ, 0x3c, !PT ;  /* 0x8000000017247812 */ /* 0x000fc400078e3cff */
[----:B------:R-:W-:Y:S02]  /*0890*/  LOP3.LUT R35, R21, 0x80000000, RZ, 0x3c, !PT ;  /* 0x8000000015237812 */ /* 0x000fe400078e3cff */
[----:B------:R-:W-:Y:S01]  /*08a0*/  LOP3.LUT R34, R19, 0x80000000, RZ, 0x3c, !PT ;  /* 0x8000000013227812 */ /* 0x000fe200078e3cff */
[----:B------:R-:W-:Y:S06]  /*08b0*/  @!P0 BRA `(.L_x_229) ;  /* 0x0000000000688947 */ /* 0x000fec0003800000 */
[----:B------:R-:W-:Y:S01]  /*08c0*/  IMAD R10, R18, 0x4, R4 ;  /* 0x00000004120a7824 */ /* 0x000fe200078e0204 */
[----:B------:R-:W-:Y:S01]  /*08d0*/  LOP3.LUT R8, R7, 0xffffff0, RZ, 0xc0, !PT ;  /* 0x0ffffff007087812 */ /* 0x000fe200078ec0ff */
[----:B------:R-:W-:-:S03]  /*08e0*/  IMAD.MOV.U32 R6, RZ, RZ, R18 ;  /* 0x000000ffff067224 */ /* 0x000fc600078e0012 */
[----:B------:R-:W-:Y:S01]  /*08f0*/  IADD3 R10, PT, PT, R10, 0x400, R45 ;  /* 0x000004000a0a7810 */ /* 0x000fe20007ffe02d */
[----:B------:R-:W-:-:S07]  /*0900*/  IMAD.MOV R8, RZ, RZ, -R8 ;  /* 0x000000ffff087224 */ /* 0x000fce00078e0a08 */
.L_x_230:
        /* <DEDUP_REMOVED lines=21> */
.L_x_229:
[----:B------:R-:W-:Y:S05]  /*0a60*/  BSYNC.RECONVERGENT B0 ;  /* 0x0000000000007941 */ /* 0x000fea0003800200 */
.L_x_228:
[----:B------:R-:W-:Y:S01]  /*0a70*/  BSSY.RECONVERGENT B0, `(.L_x_231) ;  /* 0x0000027000007945 */ /* 0x000fe20003800200 */
[----:B------:R-:W-:Y:S01]  /*0a80*/  LOP3.LUT R32, R60, 0x80000000, RZ, 0x3c, !PT ;  /* 0x800000003c207812 */ /* 0x000fe200078e3cff */
[----:B------:R-:W-:Y:S02]  /*0a90*/  IMAD.IADD R17, R45, 0x1, R4 ;  /* 0x000000012d117824 */ /* 0x000fe400078e0204 */
        /* <DEDUP_REMOVED lines=16> */
.L_x_234:
[----:B------:R-:W-:Y:S05]  /*0ba0*/  BSYNC.RECONVERGENT B1 ;  /* 0x0000000000017941 */ /* 0x000fea0003800200 */
.L_x_233:
        /* <DEDUP_REMOVED lines=14> */
.L_x_235:
[----:B------:R-:W-:Y:S01]  /*0c90*/  VIADD R7, R7, 0x1 ;  /* 0x0000000107077836 */ /* 0x000fe20000000000 */
[----:B------:R0:W-:Y:S04]  /*0ca0*/  STS [R4], RZ ;  /* 0x000000ff04007388 */ /* 0x0001e80000000800 */
[----:B------:R-:W-:Y:S01]  /*0cb0*/  ISETP.NE.AND P0, PT, R7, RZ, PT ;  /* 0x000000ff0700720c */ /* 0x000fe20003f05270 */
[----:B0-----:R-:W-:-:S12]  /*0cc0*/  VIADD R4, R4, 0x80 ;  /* 0x0000008004047836 */ /* 0x001fd80000000000 */
[----:B------:R-:W-:Y:S05]  /*0cd0*/  @P0 BRA `(.L_x_235) ;  /* 0xfffffffc00ec0947 */ /* 0x000fea000383ffff */
.L_x_232:
[----:B------:R-:W-:Y:S05]  /*0ce0*/  BSYNC.RECONVERGENT B0 ;  /* 0x0000000000007941 */ /* 0x000fea0003800200 */
.L_x_231:
[----:B------:R-:W2:Y:S01]  /*0cf0*/  LDCU UR5, c[0x0][0x3c4] ;  /* 0x00007880ff0577ac */ /* 0x000ea20008000800 */
[C---:B------:R-:W-:Y:S01]  /*0d00*/  ISETP.GT.U32.AND P2, PT, R3.reuse, 0xff, PT ;  /* 0x000000ff0300780c */ /* 0x040fe20003f44070 */
[----:B------:R-:W-:Y:S01]  /*0d10*/  BSSY.RECONVERGENT B0, `(.L_x_236) ;  /* 0x0000063000007945 */ /* 0x000fe20003800200 */
[----:B------:R-:W-:Y:S02]  /*0d20*/  IMAD R13, R3, 0x4, R45 ;  /* 0x00000004030d7824 */ /* 0x000fe400078e022d */
[----:B------:R-:W-:Y:S01]  /*0d30*/  P2R R63, PR, RZ, 0x4 ;  /* 0x00000004ff3f7803 */ /* 0x000fe20000000000 */
[----:B------:R-:W-:Y:S01]  /*0d40*/  IMAD.MOV.U32 R30, RZ, RZ, RZ ;  /* 0x000000ffff1e7224 */ /* 0x000fe200078e00ff */
[----:B--2---:R-:W-:Y:S02]  /*0d50*/  SHF.R.U32.HI R56, RZ, UR5, R44 ;  /* 0x00000005ff387c19 */ /* 0x004fe4000801162c */
[----:B------:R-:W-:Y:S02]  /*0d60*/  SHF.R.U32.HI R54, RZ, UR5, R51 ;  /* 0x00000005ff367c19 */ /* 0x000fe40008011633 */
[----:B------:R-:W-:-:S02]  /*0d70*/  SHF.R.U32.HI R52, RZ, UR5, R49 ;  /* 0x00000005ff347c19 */ /* 0x000fc40008011631 */
[----:B------:R-:W-:Y:S02]  /*0d80*/  SHF.R.U32.HI R50, RZ, UR5, R47 ;  /* 0x00000005ff327c19 */ /* 0x000fe4000801162f */
[----:B------:R-:W-:Y:S02]  /*0d90*/  LOP3.LUT R56, R56, UR4, RZ, 0x30, !PT ;  /* 0x0000000438387c12 */ /* 0x000fe4000f8e30ff */
[----:B------:R-:W-:Y:S02]  /*0da0*/  LOP3.LUT R54, R54, UR4, RZ, 0x30, !PT ;  /* 0x0000000436367c12 */ /* 0x000fe4000f8e30ff */
[----:B------:R-:W-:Y:S01]  /*0db0*/  LOP3.LUT R52, R52, UR4, RZ, 0x30, !PT ;  /* 0x0000000434347c12 */ /* 0x000fe2000f8e30ff */
[--C-:B------:R-:W-:Y:S01]  /*0dc0*/  IMAD R4, R56, 0x4, R17.reuse ;  /* 0x0000000438047824 */ /* 0x100fe200078e0211 */
[----:B------:R-:W-:Y:S01]  /*0dd0*/  LOP3.LUT R50, R50, UR4, RZ, 0x30, !PT ;  /* 0x0000000432327c12 */ /* 0x000fe2000f8e30ff */
[--C-:B------:R-:W-:Y:S01]  /*0de0*/  IMAD R6, R54, 0x4, R17.reuse ;  /* 0x0000000436067824 */ /* 0x100fe200078e0211 */
[----:B------:R-:W-:Y:S01]  /*0df0*/  SHF.R.U32.HI R48, RZ, UR5, R42 ;  /* 0x00000005ff307c19 */ /* 0x000fe2000801162a */
[----:B------:R-:W-:Y:S01]  /*0e00*/  IMAD R7, R52, 0x4, R17 ;  /* 0x0000000434077824 */ /* 0x000fe200078e0211 */
[----:B------:R-:W-:Y:S01]  /*0e10*/  SHF.R.U32.HI R46, RZ, UR5, R41 ;  /* 0x00000005ff2e7c19 */ /* 0x000fe20008011629 */
[----:B------:R-:W-:Y:S01]  /*0e20*/  NOP ;  /* 0x0000000000007918 */ /* 0x000fe20000000000 */
[----:B------:R-:W-:Y:S01]  /*0e30*/  SHF.R.U32.HI R28, RZ, UR5, R40 ;  /* 0x00000005ff1c7c19 */ /* 0x000fe20008011628 */
[----:B01----:R-:W-:Y:S01]  /*0e40*/  IMAD R8, R50, 0x4, R17 ;  /* 0x0000000432087824 */ /* 0x003fe200078e0211 */
[----:B------:R-:W-:Y:S01]  /*0e50*/  SHF.R.U32.HI R26, RZ, UR5, R39 ;  /* 0x00000005ff1a7c19 */ /* 0x000fe20008011627 */
[----:B------:R0:W-:Y:S01]  /*0e60*/  ATOMS.POPC.INC.32 RZ, [R4+URZ] ;  /* 0x0000000004ff7f8c */ /* 0x0001e2000d8000ff */
[----:B------:R-:W-:-:S02]  /*0e70*/  LOP3.LUT R48, R48, UR4, RZ, 0x30, !PT ;  /* 0x0000000430307c12 */ /* 0x000fc4000f8e30ff */
[----:B------:R-:W-:Y:S01]  /*0e80*/  SHF.R.U32.HI R24, RZ, UR5, R38 ;  /* 0x00000005ff187c19 */ /* 0x000fe20008011626 */
[----:B------:R-:W-:Y:S01]  /*0e90*/  ATOMS.POPC.INC.32 RZ, [R6+URZ] ;  /* 0x0000000006ff7f8c */ /* 0x000fe2000d8000ff */
[----:B------:R-:W-:Y:S02]  /*0ea0*/  LOP3.LUT R46, R46, UR4, RZ, 0x30, !PT ;  /* 0x000000042e2e7c12 */ /* 0x000fe4000f8e30ff */
[----:B------:R-:W-:Y:S01]  /*0eb0*/  LOP3.LUT R28, R28, UR4, RZ, 0x30, !PT ;  /* 0x000000041c1c7c12 */ /* 0x000fe2000f8e30ff */
[----:B------:R1:W-:Y:S01]  /*0ec0*/  ATOMS.POPC.INC.32 RZ, [R7+URZ] ;  /* 0x0000000007ff7f8c */ /* 0x0003e2000d8000ff */
[----:B------:R-:W-:Y:S01]  /*0ed0*/  SHF.R.U32.HI R22, RZ, UR5, R37 ;  /* 0x00000005ff167c19 */ /* 0x000fe20008011625 */
[--C-:B0-----:R-:W-:Y:S01]  /*0ee0*/  IMAD R4, R48, 0x4, R17.reuse ;  /* 0x0000000430047824 */ /* 0x101fe200078e0211 */
[----:B------:R-:W-:Y:S01]  /*0ef0*/  LOP3.LUT R26, R26, UR4, RZ, 0x30, !PT ;  /* 0x000000041a1a7c12 */ /* 0x000fe2000f8e30ff */
[----:B------:R0:W-:Y:S01]  /*0f00*/  ATOMS.POPC.INC.32 RZ, [R8+URZ] ;  /* 0x0000000008ff7f8c */ /* 0x0001e2000d8000ff */
[----:B------:R-:W-:Y:S01]  /*0f10*/  SHF.R.U32.HI R20, RZ, UR5, R36 ;  /* 0x00000005ff147c19 */ /* 0x000fe20008011624 */
[----:B------:R-:W-:Y:S01]  /*0f20*/  IMAD R9, R46, 0x4, R17 ;  /* 0x000000042e097824 */ /* 0x000fe200078e0211 */
[----:B------:R-:W-:Y:S01]  /*0f30*/  LOP3.LUT R24, R24, UR4, RZ, 0x30, !PT ;  /* 0x0000000418187c12 */ /* 0x000fe2000f8e30ff */
[----:B-1----:R-:W1:Y:S01]  /*0f40*/  LDC.64 R6, c[0x0][0x380] ;  /* 0x0000e000ff067b82 */ /* 0x002e620000000a00 */
[----:B------:R-:W-:Y:S01]  /*0f50*/  SHF.R.U32.HI R16, RZ, UR5, R35 ;  /* 0x00000005ff107c19 */ /* 0x000fe20008011623 */
[--C-:B------:R-:W-:Y:S01]  /*0f60*/  IMAD R10, R26, 0x4, R17.reuse ;  /* 0x000000041a0a7824 */ /* 0x100fe200078e0211 */
[----:B------:R-:W-:Y:S01]  /*0f70*/  SHF.R.U32.HI R14, RZ, UR5, R34 ;  /* 0x00000005ff0e7c19 */ /* 0x000fe20008011622 */
[--C-:B0-----:R-:W-:Y:S01]  /*0f80*/  IMAD R8, R28, 0x4, R17.reuse ;  /* 0x000000041c087824 */ /* 0x101fe200078e0211 */
[----:B------:R-:W-:Y:S01]  /*0f90*/  SHF.R.U32.HI R12, RZ, UR5, R32 ;  /* 0x00000005ff0c7c19 */ /* 0x000fe20008011620 */
[----:B------:R0:W-:Y:S01]  /*0fa0*/  ATOMS.POPC.INC.32 RZ, [R4+URZ] ;  /* 0x0000000004ff7f8c */ /* 0x0001e2000d8000ff */
[----:B------:R-:W-:Y:S01]  /*0fb0*/  LOP3.LUT R22, R22, UR4, RZ, 0x30, !PT ;  /* 0x0000000416167c12 */ /* 0x000fe2000f8e30ff */
[----:B------:R-:W-:Y:S01]  /*0fc0*/  IMAD R11, R24, 0x4, R17 ;  /* 0x00000004180b7824 */ /* 0x000fe200078e0211 */
[----:B------:R-:W-:Y:S01]  /*0fd0*/  LOP3.LUT R20, R20, UR4, RZ, 0x30, !PT ;  /* 0x0000000414147c12 */ /* 0x000fe2000f8e30ff */
[----:B------:R2:W-:Y:S01]  /*0fe0*/  ATOMS.POPC.INC.32 RZ, [R9+URZ] ;  /* 0x0000000009ff7f8c */ /* 0x0005e2000d8000ff */
[----:B------:R-:W-:-:S02]  /*0ff0*/  LOP3.LUT R16, R16, UR4, RZ, 0x30, !PT ;  /* 0x0000000410107c12 */ /* 0x000fc4000f8e30ff */
[----:B------:R-:W-:Y:S01]  /*1000*/  LOP3.LUT R14, R14, UR4, RZ, 0x30, !PT ;  /* 0x000000040e0e7c12 */ /* 0x000fe2000f8e30ff */
[----:B------:R3:W-:Y:S01]  /*1010*/  ATOMS.POPC.INC.32 RZ, [R8+URZ] ;  /* 0x0000000008ff7f8c */ /* 0x0007e2000d8000ff */
[----:B------:R-:W-:Y:S01]  /*1020*/  LOP3.LUT R12, R12, UR4, RZ, 0x30, !PT ;  /* 0x000000040c0c7c12 */ /* 0x000fe2000f8e30ff */
[--C-:B0-----:R-:W-:Y:S02]  /*1030*/  IMAD R4, R22, 0x4, R17.reuse ;  /* 0x0000000416047824 */ /* 0x101fe400078e0211 */
[----:B------:R0:W-:Y:S01]  /*1040*/  ATOMS.POPC.INC.32 RZ, [R10+URZ] ;  /* 0x000000000aff7f8c */ /* 0x0001e2000d8000ff */
[--C-:B--2---:R-:W-:Y:S02]  /*1050*/  IMAD R9, R16, 0x4, R17.reuse ;  /* 0x0000000410097824 */ /* 0x104fe400078e0211 */
[--C-:B---3--:R-:W-:Y:S01]  /*1060*/  IMAD R8, R20, 0x4, R17.reuse ;  /* 0x0000000414087824 */ /* 0x108fe200078e0211 */
[----:B------:R2:W-:Y:S01]  /*1070*/  ATOMS.POPC.INC.32 RZ, [R11+URZ] ;  /* 0x000000000bff7f8c */ /* 0x0005e2000d8000ff */
[----:B0-----:R-:W-:-:S03]  /*1080*/  IMAD R10, R14, 0x4, R17 ;  /* 0x000000040e0a7824 */ /* 0x001fc600078e0211 */
[----:B------:R0:W-:Y:S01]  /*1090*/  ATOMS.POPC.INC.32 RZ, [R4+URZ] ;  /* 0x0000000004ff7f8c */ /* 0x0001e2000d8000ff */
[----:B--2---:R-:W-:-:S03]  /*10a0*/  IMAD R11, R12, 0x4, R17 ;  /* 0x000000040c0b7824 */ /* 0x004fc600078e0211 */
[----:B------:R0:W-:Y:S04]  /*10b0*/  ATOMS.POPC.INC.32 RZ, [R8+URZ] ;  /* 0x0000000008ff7f8c */ /* 0x0001e8000d8000ff */
[----:B------:R0:W-:Y:S04]  /*10c0*/  ATOMS.POPC.INC.32 RZ, [R9+URZ] ;  /* 0x0000000009ff7f8c */ /* 0x0001e8000d8000ff */
[----:B------:R0:W-:Y:S04]  /*10d0*/  ATOMS.POPC.INC.32 RZ, [R10+URZ] ;  /* 0x000000000aff7f8c */ /* 0x0001e8000d8000ff */
[----:B------:R0:W-:Y:S01]  /*10e0*/  ATOMS.POPC.INC.32 RZ, [R11+URZ] ;  /* 0x000000000bff7f8c */ /* 0x0001e2000d8000ff */
[----:B------:R-:W-:Y:S06]  /*10f0*/  BAR.SYNC.DEFER_BLOCKING 0x0 ;  /* 0x0000000000007b1d */ /* 0x000fec0000010000 */
[----:B-1----:R-:W-:Y:S05]  /*1100*/  @P2 BRA `(.L_x_237) ;  /* 0x00000000008c2947 */ /* 0x002fea0003800000 */
[----:B0-----:R-:W0:Y:S04]  /*1110*/  LDS R4, [R13] ;  /* 0x000000000d047984 */ /* 0x001e280000000800 */
[----:B------:R-:W1:Y:S04]  /*1120*/  LDS R9, [R13+0x400] ;  /* 0x000400000d097984 */ /* 0x000e680000000800 */
[----:B------:R-:W2:Y:S04]  /*1130*/  LDS R11, [R13+0x800] ;  /* 0x000800000d0b7984 */ /* 0x000ea80000000800 */
[----:B------:R-:W3:Y:S04]  /*1140*/  LDS R65, [R13+0xc00] ;  /* 0x000c00000d417984 */ /* 0x000ee80000000800 */
[----:B------:R-:W4:Y:S04]  /*1150*/  LDS R67, [R13+0x1000] ;  /* 0x001000000d437984 */ /* 0x000f280000000800 */
[----:B------:R-:W5:Y:S04]  /*1160*/  LDS R69, [R13+0x1400] ;  /* 0x001400000d457984 */ /* 0x000f680000000800 */
[----:B------:R-:W-:Y:S04]  /*1170*/  LDS R71, [R13+0x1c00] ;  /* 0x001c00000d477984 */ /* 0x000fe80000000800 */
[----:B------:R-:W-:Y:S04]  /*1180*/  LDS R73, [R13+0x2000] ;  /* 0x002000000d497984 */ /* 0x000fe80000000800 */
[----:B------:R-:W-:Y:S04]  /*1190*/  LDS R75, [R13+0x2400] ;  /* 0x002400000d4b7984 */ /* 0x000fe80000000800 */
[----:B------:R-:W-:Y:S04]  /*11a0*/  LDS R77, [R13+0x2800] ;  /* 0x002800000d4d7984 */ /* 0x000fe80000000800 */
[----:B0-----:R5:W-:Y:S01]  /*11b0*/  STS [R13+0x400], R4 ;  /* 0x000400040d007388 */ /* 0x001be20000000800 */
[----:B-1----:R-:W-:-:S03]  /*11c0*/  IMAD.IADD R8, R4, 0x1, R9 ;  /* 0x0000000104087824 */ /* 0x002fc600078e0209 */
[----:B------:R-:W-:Y:S01]  /*11d0*/  STS [R13], RZ ;  /* 0x000000ff0d007388 */ /* 0x000fe20000000800 */
[----:B--2---:R-:W-:-:S03]  /*11e0*/  IMAD.IADD R10, R8, 0x1, R11 ;  /* 0x00000001080a7824 */ /* 0x004fc600078e020b */
[----:B------:R-:W0:Y:S01]  /*11f0*/  LDS R9, [R13+0x1800] ;  /* 0x001800000d097984 */ /* 0x000e220000000800 */
[----:B---3--:R-:W-:-:S03]  /*1200*/  IMAD.IADD R30, R10, 0x1, R65 ;  /* 0x000000010a1e7824 */ /* 0x008fc600078e0241 */
[----:B------:R-:W1:Y:S01]  /*1210*/  LDS R11, [R13+0x2c00] ;  /* 0x002c00000d0b7984 */ /* 0x000e620000000800 */
[----:B----4-:R-:W-:-:S03]  /*1220*/  IMAD.IADD R64, R30, 0x1, R67 ;  /* 0x000000011e407824 */ /* 0x010fc600078e0243 */
[----:B------:R2:W-:Y:S01]  /*1230*/  STS [R13+0x800], R8 ;  /* 0x000800080d007388 */ /* 0x0005e20000000800 */
[----:B-----5:R-:W-:-:S03]  /*1240*/  IMAD.IADD R4, R64, 0x1, R69 ;  /* 0x0000000140047824 */ /* 0x020fc600078e0245 */
[----:B------:R3:W-:Y:S04]  /*1250*/  STS [R13+0xc00], R10 ;  /* 0x000c000a0d007388 */ /* 0x0007e80000000800 */
[----:B------:R-:W-:Y:S04]  /*1260*/  STS [R13+0x1400], R64 ;  /* 0x001400400d007388 */ /* 0x000fe80000000800 */
[----:B------:R-:W-:Y:S04]  /*1270*/  STS [R13+0x1800], R4 ;  /* 0x001800040d007388 */ /* 0x000fe80000000800 */
[----:B------:R1:W-:Y:S01]  /*1280*/  STS [R13+0x1000], R30 ;  /* 0x0010001e0d007388 */ /* 0x0003e20000000800 */
[----:B0-----:R-:W-:-:S04]  /*1290*/  IMAD.IADD R66, R4, 0x1, R9 ;  /* 0x0000000104427824 */ /* 0x001fc800078e0209 */
[----:B------:R-:W-:Y:S01]  /*12a0*/  IMAD.IADD R68, R66, 0x1, R71 ;  /* 0x0000000142447824 */ /* 0x000fe200078e0247 */
[----:B------:R4:W-:Y:S03]  /*12b0*/  STS [R13+0x1c00], R66 ;  /* 0x001c00420d007388 */ /* 0x0009e60000000800 */
[----:B------:R-:W-:Y:S01]  /*12c0*/  IMAD.IADD R70, R68, 0x1, R73 ;  /* 0x0000000144467824 */ /* 0x000fe200078e0249 */
[----:B------:R4:W-:Y:S03]  /*12d0*/  STS [R13+0x2000], R68 ;  /* 0x002000440d007388 */ /* 0x0009e60000000800 */
[----:B--2---:R-:W-:Y:S01]  /*12e0*/  IMAD.IADD R8, R70, 0x1, R75 ;  /* 0x0000000146087824 */ /* 0x004fe200078e024b */
[----:B------:R4:W-:Y:S03]  /*12f0*/  STS [R13+0x2400], R70 ;  /* 0x002400460d007388 */ /* 0x0009e60000000800 */
[----:B---3--:R-:W-:Y:S01]  /*1300*/  IMAD.IADD R10, R8, 0x1, R77 ;  /* 0x00000001080a7824 */ /* 0x008fe200078e024d */
[----:B------:R4:W-:Y:S03]  /*1310*/  STS [R13+0x2800], R8 ;  /* 0x002800080d007388 */ /* 0x0009e60000000800 */
[----:B-1----:R-:W-:Y:S01]  /*1320*/  IMAD.IADD R30, R10, 0x1, R11 ;  /* 0x000000010a1e7824 */ /* 0x002fe200078e020b */
[----:B------:R4:W-:Y:S06]  /*1330*/  STS [R13+0x2c00], R10 ;  /* 0x002c000a0d007388 */ /* 0x0009ec0000000800 */
.L_x_237:
[----:B------:R-:W-:Y:S05]  /*1340*/  BSYNC.RECONVERGENT B0 ;  /* 0x0000000000007941 */ /* 0x000fea0003800200 */
.L_x_236:
[C---:B------:R-:W-:Y:S01]  /*1350*/  ISETP.NE.AND P0, PT, R30.reuse, 0x1500, PT ;  /* 0x000015001e00780c */ /* 0x040fe20003f05270 */
[----:B0-----:R-:W-:Y:S01]  /*1360*/  IMAD R11, R15, 0x100, R3 ;  /* 0x000001000f0b7824 */ /* 0x001fe200078e0203 */
[----:B------:R-:W-:Y:S01]  /*1370*/  @!P2 LOP3.LUT R65, R30, 0x40000000, RZ, 0xfc, !PT ;  /* 0x400000001e41a812 */ /* 0x000fe200078efcff */
[----:B------:R-:W0:Y:S01]  /*1380*/  LDCU.64 UR6, c[0x0][0x3b8] ;  /* 0x00007700ff0677ac */ /* 0x000e220008000a00 */
[----:B------:R-:W-:Y:S01]  /*1390*/  ISETP.LT.U32.AND P0, PT, R3, 0x100, !P0 ;  /* 0x000001000300780c */ /* 0x000fe20004701070 */
[----:B------:R-:W-:Y:S01]  /*13a0*/  IMAD.WIDE R6, R11, 0x4, R6 ;  /* 0x000000040b067825 */ /* 0x000fe200078e0206 */
[----:B----4-:R-:W1:Y:S04]  /*13b0*/  LDC.64 R8, c[0x0][0x390] ;  /* 0x0000e400ff087b82 */ /* 0x010e680000000a00 */
[----:B------:R2:W-:Y:S04]  /*13c0*/  @!P2 STG.E.STRONG.SYS desc[UR8][R6.64], R65 ;  /* 0x000000410600a986 */ /* 0x0005e8000c115908 */
[----:B------:R-:W3:Y:S08]  /*13d0*/  LDC.64 R10, c[0x0][0x398] ;  /* 0x0000e600ff0a7b82 */ /* 0x000ef00000000a00 */
[----:B------:R-:W-:Y:S06]  /*13e0*/  BAR.RED.OR.DEFER_BLOCKING 0x0, P0 ;  /* 0x0000000000007b1d */ /* 0x000fec0000014800 */
[----:B------:R-:W4:Y:S01]  /*13f0*/  B2R.RESULT RZ, P0 ;  /* 0x0000000000ff731c */ /* 0x000f220000004000 */
[----:B0-----:R-:W-:-:S04]  /*1400*/  LEA R4, P1, R5, UR6, 0x3 ;  /* 0x0000000605047c11 */ /* 0x001fc8000f8218ff */
[----:B------:R-:W-:Y:S01]  /*1410*/  LEA.HI.X R5, R5, UR7, R62, 0x3, P1 ;  /* 0x0000000705057c11 */ /* 0x000fe200088f1c3e */
[----:B-1----:R-:W-:-:S04]  /*1420*/  IMAD.WIDE.U32 R8, R3, 0x8, R8 ;  /* 0x0000000803087825 */ /* 0x002fc800078e0008 */
[----:B---3--:R-:W-:Y:S01]  /*1430*/  IMAD.WIDE.U32 R10, R3, 0x8, R10 ;  /* 0x00000008030a7825 */ /* 0x008fe200078e000a */
[----:B--2-4-:R-:W-:Y:S06]  /*1440*/  @!P0 BRA `(.L_x_238) ;  /* 0x0000001400548947 */ /* 0x014fec0003800000 */
[C---:B------:R-:W-:Y:S01]  /*1450*/  ISETP.GT.U32.AND P0, PT, R3.reuse, R56, PT ;  /* 0x000000380300720c */ /* 0x040fe20003f04070 */
[----:B------:R-:W-:Y:S01]  /*1460*/  BSSY B1, `(.L_x_239) ;  /* 0x000002c000017945 */ /* 0x000fe20003800000 */
[----:B------:R-:W-:Y:S02]  /*1470*/  IMAD R45, R3, 0x8, R45 ;  /* 0x00000008032d7824 */ /* 0x000fe400078e022d */
[----:B------:R-:W-:Y:S01]  /*1480*/  SEL R37, RZ, 0x1500, !P0 ;  /* 0x00001500ff257807 */ /* 0x000fe20004000000 */
[----:B------:R-:W-:Y:S08]  /*1490*/  @P2 BRA `(.L_x_240) ;  /* 0x0000000000a02947 */ /* 0x000ff00003800000 */
[----:B------:R-:W2:Y:S01]  /*14a0*/  LDG.E.64 R10, desc[UR8][R10.64] ;  /* 0x000000080a0a7981 */ /* 0x000ea2000c1e1b00 */
[----:B------:R-:W-:Y:S01]  /*14b0*/  IMAD.MOV.U32 R17, RZ, RZ, R30 ;  /* 0x000000ffff117224 */ /* 0x000fe200078e001e */
[----:B--2---:R-:W-:-:S04]  /*14c0*/  IADD3 R12, P0, PT, -R37, R10, RZ ;  /* 0x0000000a250c7210 */ /* 0x004fc80007f1e1ff */
[----:B------:R-:W-:Y:S02]  /*14d0*/  IADD3.X R13, PT, PT, R11, -0x1, RZ, P0, !PT ;  /* 0xffffffff0b0d7810 */ /* 0x000fe400007fe4ff */
[----:B------:R-:W-:-:S03]  /*14e0*/  ISETP.GE.AND P0, PT, R15, 0x1, PT ;  /* 0x000000010f00780c */ /* 0x000fc60003f06270 */
[----:B------:R0:W-:Y:S10]  /*14f0*/  STS.64 [R45+0xa800], R12 ;  /* 0x00a8000c2d007388 */ /* 0x0001f40000000a00 */
[----:B------:R-:W-:Y:S05]  /*1500*/  @!P0 BRA `(.L_x_241) ;  /* 0x00000000006c8947 */ /* 0x000fea0003800000 */
[----:B------:R-:W-:Y:S01]  /*1510*/  BSSY B0, `(.L_x_242) ;  /* 0x0000019000007945 */ /* 0x000fe20003800000 */
[----:B0-----:R-:W-:Y:S02]  /*1520*/  IMAD.MOV.U32 R12, RZ, RZ, -0x1 ;  /* 0xffffffffff0c7424 */ /* 0x001fe400078e00ff */
[----:B------:R-:W-:Y:S02]  /*1530*/  IMAD.MOV.U32 R13, RZ, RZ, R15 ;  /* 0x000000ffff0d7224 */ /* 0x000fe400078e000f */
[----:B------:R-:W-:-:S07]  /*1540*/  IMAD.MOV.U32 R17, RZ, RZ, R30 ;  /* 0x000000ffff117224 */ /* 0x000fce00078e001e */
.L_x_246:
[----:B------:R-:W0:Y:S01]  /*1550*/  LDC.64 R10, c[0x0][0x380] ;  /* 0x0000e000ff0a7b82 */ /* 0x000e220000000a00 */
[----:B------:R-:W-:Y:S01]  /*1560*/  VIADD R39, R13, 0xffffffff ;  /* 0xffffffff0d277836 */ /* 0x000fe20000000000 */
[----:B------:R-:W-:Y:S03]  /*1570*/  BSSY B2, `(.L_x_243) ;  /* 0x0000008000027945 */ /* 0x000fe60003800000 */
[----:B------:R-:W-:-:S04]  /*1580*/  IMAD R35, R39, 0x100, R3 ;  /* 0x0000010027237824 */ /* 0x000fc800078e0203 */
[----:B0-----:R-:W-:-:S07]  /*1590*/  IMAD.WIDE R10, R35, 0x4, R10 ;  /* 0x00000004230a7825 */ /* 0x001fce00078e020a */
.L_x_244:
[----:B------:R-:W-:Y:S05]  /*15a0*/  YIELD ;  /* 0x0000000000007946 */ /* 0x000fea0003800000 */
[----:B------:R0:W-:Y:S06]  /*15b0*/  MEMBAR.SC.CTA ;  /* 0x0000000000007992 */ /* 0x0001ec0000000000 */
[----:B0-----:R-:W2:Y:S02]  /*15c0*/  LDG.E.STRONG.SYS R14, desc[UR8][R10.64] ;  /* 0x000000080a0e7981 */ /* 0x001ea4000c1f5900 */
[----:B--2---:R-:W-:-:S13]  /*15d0*/  ISETP.NE.AND P0, PT, R14, RZ, PT ;  /* 0x000000ff0e00720c */ /* 0x004fda0003f05270 */
[----:B------:R-:W-:Y:S05]  /*15e0*/  @!P0 BRA `(.L_x_244) ;  /* 0xfffffffc00ec8947 */ /* 0x000fea000383ffff */
[----:B------:R-:W-:Y:S05]  /*15f0*/  BSYNC B2 ;  /* 0x0000000000027941 */ /* 0x000fea0003800000 */
.L_x_243:
[----:B------:R-:W-:Y:S01]  /*1600*/  BSSY.RECONVERGENT B2, `(.L_x_245) ;  /* 0x0000006000027945 */ /* 0x000fe20003800200 */
[C---:B------:R-:W-:Y:S02]  /*1610*/  ISETP.GT.AND P0, PT, R14.reuse, -0x1, PT ;  /* 0xffffffff0e00780c */ /* 0x040fe40003f04270 */
[----:B------:R-:W-:Y:S01]  /*1620*/  LOP3.LUT R14, R14, 0x3fffffff, RZ, 0xc0, !PT ;  /* 0x3fffffff0e0e7812 */ /* 0x000fe200078ec0ff */
[----:B------:R-:W-:Y:S05]  /*1630*/  WARPSYNC.EXCLUSIVE R12 ;  /* 0x000000000c007348 */ /* 0x000fea0003a00000 */
[----:B------:R-:W-:-:S05]  /*1640*/  IMAD.IADD R17, R14, 0x1, R17 ;  /* 0x000000010e117824 */ /* 0x000fca00078e0211 */
[----:B------:R-:W-:-:S07]  /*1650*/  VOTE.ANY R12, PT, P0 ;  /* 0x00000000000c7806 */ /* 0x000fce00000e0100 */
[----:B------:R-:W-:Y:S05]  /*1660*/  BSYNC.RECONVERGENT B2 ;  /* 0x0000000000027941 */ /* 0x000fea0003800200 */
.L_x_245:
[----:B------:R-:W-:Y:S01]  /*1670*/  ISETP.GT.U32.AND P1, PT, R13, 0x1, PT ;  /* 0x000000010d00780c */ /* 0x000fe20003f24070 */
[----:B------:R-:W-:-:S12]  /*1680*/  IMAD.MOV.U32 R13, RZ, RZ, R39 ;  /* 0x000000ffff0d7224 */ /* 0x000fd800078e0027 */
[----:B------:R-:W-:Y:S05]  /*1690*/  @P0 BRA P1, `(.L_x_246) ;  /* 0xfffffffc00ac0947 */ /* 0x000fea000083ffff */
[----:B------:R-:W-:Y:S05]  /*16a0*/  BSYNC B0 ;  /* 0x0000000000007941 */ /* 0x000fea0003800000 */
.L_x_242:
[----:B------:R1:W2:Y:S02]  /*16b0*/  LDS.64 R12, [R45+0xa800] ;  /* 0x00a800002d0c7984 */ /* 0x0002a40000000a00 */
.L_x_241:
[C---:B------:R-:W-:Y:S01]  /*16c0*/  IMAD.IADD R11, R17.reuse, 0x1, -R30 ;  /* 0x00000001110b7824 */ /* 0x040fe200078e0a1e */
[----:B------:R-:W-:-:S04]  /*16d0*/  LOP3.LUT R17, R17, 0x80000000, RZ, 0xfc, !PT ;  /* 0x8000000011117812 */ /* 0x000fc800078efcff */
[C---:B--2---:R-:W-:Y:S01]  /*16e0*/  IADD3 R10, P0, PT, R11.reuse, R12, RZ ;  /* 0x0000000c0b0a7210 */ /* 0x044fe20007f1e0ff */
[----:B------:R2:W-:Y:S03]  /*16f0*/  STG.E.STRONG.SYS desc[UR8][R6.64], R17 ;  /* 0x0000001106007986 */ /* 0x0005e6000c115908 */
[----:B------:R-:W-:-:S05]  /*1700*/  LEA.HI.X.SX32 R11, R11, R13, 0x1, P0 ;  /* 0x0000000d0b0b7211 */ /* 0x000fca00000f0eff */
[----:B------:R2:W-:Y:S04]  /*1710*/  STS.64 [R45+0xa800], R10 ;  /* 0x00a8000a2d007388 */ /* 0x0005e80000000a00 */
.L_x_240:
[----:B------:R-:W-:Y:S05]  /*1720*/  BSYNC B1 ;  /* 0x0000000000017941 */ /* 0x000fea0003800000 */
.L_x_239:
[----:B--2---:R-:W2:Y:S01]  /*1730*/  LDC.64 R6, c[0x0][0x390] ;  /* 0x0000e400ff067b82 */ /* 0x004ea20000000a00 */
[----:B------:R-:W-:Y:S05]  /*1740*/  WARPSYNC.ALL ;  /* 0x0000000000007948 */ /* 0x000fea0003800000 */
[----:B------:R-:W-:Y:S02]  /*1750*/  UMOV UR5, 0x400 ;  /* 0x0000040000057882 */ /* 0x000fe40000000000 */
[----:B------:R-:W3:Y:S08]  /*1760*/  LDC R2, c[0x0][0x3c0] ;  /* 0x0000f000ff027b82 */ /* 0x000ef00000000800 */
[----:B------:R-:W4:Y:S01]  /*1770*/  S2UR UR6, SR_CgaCtaId ;  /* 0x00000000000679c3 */ /* 0x000f220000008800 */
[----:B--2---:R-:W-:-:S02]  /*1780*/  ISETP.EQ.U32.AND P1, PT, R6, RZ, PT ;  /* 0x000000ff0600720c */ /* 0x004fc40003f22070 */
[----:B---3--:R-:W-:-:S04]  /*1790*/  ISETP.GE.AND P0, PT, R43, R2, PT ;  /* 0x000000022b00720c */ /* 0x008fc80003f06270 */
[----:B------:R-:W-:-:S04]  /*17a0*/  ISETP.EQ.OR.EX P0, PT, R7, RZ, !P0, P1 ;  /* 0x000000ff0700720c */ /* 0x000fc80004702710 */
[----:B------:R-:W-:Y:S01]  /*17b0*/  ISETP.GT.U32.OR P0, PT, R3, 0xff, P0 ;  /* 0x000000ff0300780c */ /* 0x000fe20000704470 */
[----:B----4-:R-:W-:-:S06]  /*17c0*/  ULEA UR5, UR6, UR5, 0x18 ;  /* 0x0000000506057291 */ /* 0x010fcc000f8ec0ff */
[----:B------:R-:W-:-:S06]  /*17d0*/  LEA R10, R56, UR5, 0x3 ;  /* 0x00000005380a7c11 */ /* 0x000fcc000f8e18ff */
[----:B------:R-:W2:Y:S01]  /*17e0*/  @!P0 LDS.64 R6, [R45+0xa800] ;  /* 0x00a800002d068984 */ /* 0x000ea20000000a00 */
[--C-:B------:R-:W-:Y:S02]  /*17f0*/  @!P0 SHF.R.S32.HI R3, RZ, 0x1f, R30.reuse ;  /* 0x0000001fff038819 */ /* 0x100fe4000001141e */
[----:B--2---:R-:W-:-:S04]  /*1800*/  @!P0 IADD3 R6, P1, P2, R6, R37, R30 ;  /* 0x0000002506068210 */ /* 0x004fc80007a3e01e */
[----:B------:R-:W-:-:S05]  /*1810*/  @!P0 IADD3.X R7, PT, PT, R7, RZ, R3, P1, P2 ;  /* 0x000000ff07078210 */ /* 0x000fca0000fe4403 */
[----:B------:R2:W-:Y:S01]  /*1820*/  @!P0 STG.E.64 desc[UR8][R8.64], R6 ;  /* 0x0000000608008986 */ /* 0x0005e2000c101b08 */
[----:B------:R-:W-:Y:S01]  /*1830*/  BAR.SYNC.DEFER_BLOCKING 0x0 ;  /* 0x0000000000007b1d */ /* 0x000fe20000010000 */
[----:B------:R-:W-:-:S05]  /*1840*/  ISETP.GT.AND P0, PT, R43, R2, PT ;  /* 0x000000022b00720c */ /* 0x000fca0003f04270 */
[----:B------:R-:W3:Y:S08]  /*1850*/  LDS.64 R10, [R10+0xa800] ;  /* 0x00a800000a0a7984 */ /* 0x000ef00000000a00 */
[----:B--2---:R-:W-:Y:S05]  /*1860*/  @P0 BRA `(.L_x_247) ;  /* 0x0000000000500947 */ /* 0x004fea0003800000 */
[----:B------:R-:W2:Y:S01]  /*1870*/  LDCU.64 UR4, c[0x0][0x3a0] ;  /* 0x00007400ff0477ac */ /* 0x000ea20008000a00 */
[----:B---3--:R-:W-:-:S05]  /*1880*/  IADD3 R3, P1, PT, R0, R10, RZ ;  /* 0x0000000a00037210 */ /* 0x008fca0007f3e0ff */
[----:B------:R-:W-:Y:S01]  /*1890*/  IMAD.X R6, RZ, RZ, R11, P1 ;  /* 0x000000ffff067224 */ /* 0x000fe200008e060b */
[----:B--2---:R-:W-:-:S04]  /*18a0*/  LEA R8, P1, R3, UR4, 0x2 ;  /* 0x0000000403087c11 */ /* 0x004fc8000f8210ff */
        /* <DEDUP_REMOVED lines=16> */
.L_x_247:
[----:B------:R-:W2:Y:S01]  /*19b0*/  LDCU.64 UR4, c[0x0][0x3a0] ;  /* 0x00007400ff0477ac */ /* 0x000ea20008000a00 */
[C---:B---3--:R-:W-:Y:S01]  /*19c0*/  IADD3 R3, P1, PT, R0.reuse, R10, RZ ;  /* 0x0000000a00037210 */ /* 0x048fe20007f3e0ff */
[----:B------:R-:W-:Y:S02]  /*19d0*/  IMAD R7, R15, -0x1500, R2 ;  /* 0xffffeb000f077824 */ /* 0x000fe400078e0202 */
[C---:B------:R-:W-:Y:S02]  /*19e0*/  VIADD R8, R0.reuse, 0x20 ;  /* 0x0000002000087836 */ /* 0x040fe40000000000 */
[C---:B------:R-:W-:Y:S01]  /*19f0*/  VIADD R10, R0.reuse, 0x40 ;  /* 0x00000040000a7836 */ /* 0x040fe20000000000 */
[-C--:B------:R-:W-:Y:S01]  /*1a00*/  ISETP.GE.AND P3, PT, R0, R7.reuse, PT ;  /* 0x000000070000720c */ /* 0x080fe20003f66270 */
[----:B------:R-:W-:Y:S01]  /*1a10*/  IMAD.X R6, RZ, RZ, R11, P1 ;  /* 0x000000ffff067224 */ /* 0x000fe200008e060b */
[-C--:B------:R-:W-:Y:S01]  /*1a20*/  ISETP.GE.AND P4, PT, R8, R7.reuse, PT ;  /* 0x000000070800720c */ /* 0x080fe20003f86270 */
[----:B0-----:R-:W-:Y:S01]  /*1a30*/  VIADD R12, R0, 0x80 ;  /* 0x00000080000c7836 */ /* 0x001fe20000000000 */
[----:B------:R-:W-:Y:S01]  /*1a40*/  ISETP.GE.AND P5, PT, R10, R7, PT ;  /* 0x000000070a00720c */ /* 0x000fe20003fa6270 */
[----:B------:R-:W-:-:S02]  /*1a50*/  VIADD R10, R0, 0x60 ;  /* 0x00000060000a7836 */ /* 0x000fc40000000000 */
[----:B------:R-:W-:-:S03]  /*1a60*/  VIADD R14, R0, 0xa0 ;  /* 0x000000a0000e7836 */ /* 0x000fc60000000000 */
[-C--:B------:R-:W-:Y:S01]  /*1a70*/  ISETP.GE.AND P6, PT, R10, R7.reuse, PT ;  /* 0x000000070a00720c */ /* 0x080fe20003fc6270 */
[----:B------:R-:W-:Y:S01]  /*1a80*/  VIADD R10, R0, 0xc0 ;  /* 0x000000c0000a7836 */ /* 0x000fe20000000000 */
[C---:B--2---:R-:W-:Y:S02]  /*1a90*/  LEA R8, P1, R3.reuse, UR4, 0x2 ;  /* 0x0000000403087c11 */ /* 0x044fe4000f8210ff */
[-C--:B------:R-:W-:Y:S02]  /*1aa0*/  ISETP.GE.AND P2, PT, R14, R7.reuse, PT ;  /* 0x000000070e00720c */ /* 0x080fe40003f46270 */
[----:B------:R-:W-:Y:S02]  /*1ab0*/  LEA.HI.X R9, R3, UR5, R6, 0x2, P1 ;  /* 0x0000000503097c11 */ /* 0x000fe400088f1406 */
        /* <DEDUP_REMOVED lines=30> */
.L_x_248:
[----:B------:R-:W-:Y:S05]  /*1ca0*/  @P0 BRA `(.L_x_249) ;  /* 0x0000000000740947 */ /* 0x000fea0003800000 */
        /* <DEDUP_REMOVED lines=29> */
.L_x_249:
[----:B------:R-:W-:Y:S02]  /*1e80*/  IMAD.IADD R37, R2, 0x1, -R61 ;  /* 0x0000000102257824 */ /* 0x000fe400078e0a3d */
[C---:B0-----:R-:W-:Y:S02]  /*1e90*/  VIADD R12, R0.reuse, 0x1a0 ;  /* 0x000001a0000c7836 */ /* 0x041fe40000000000 */
[C---:B--2---:R-:W-:Y:S01]  /*1ea0*/  VIADD R8, R0.reuse, 0x20 ;  /* 0x0000002000087836 */ /* 0x044fe20000000000 */
[CC--:B------:R-:W-:Y:S01]  /*1eb0*/  ISETP.GE.AND P2, PT, R0.reuse, R37.reuse, PT ;  /* 0x000000250000720c */ /* 0x0c0fe20003f46270 */
[----:B------:R-:W-:Y:S01]  /*1ec0*/  VIADD R10, R0, 0x40 ;  /* 0x00000040000a7836 */ /* 0x000fe20000000000 */
[-C--:B------:R-:W-:Y:S01]  /*1ed0*/  ISETP.GE.AND P3, PT, R12, R37.reuse, PT ;  /* 0x000000250c00720c */ /* 0x080fe20003f66270 */
[----:B------:R-:W-:Y:S01]  /*1ee0*/  VIADD R12, R0, 0x80 ;  /* 0x00000080000c7836 */ /* 0x000fe20000000000 */
[-C--:B------:R-:W-:Y:S01]  /*1ef0*/  ISETP.GE.AND P1, PT, R8, R37.reuse, PT ;  /* 0x000000250800720c */ /* 0x080fe20003f26270 */
[----:B------:R-:W-:Y:S01]  /*1f00*/  VIADD R8, R0, 0x60 ;  /* 0x0000006000087836 */ /* 0x000fe20000000000 */
[-C--:B------:R-:W-:Y:S01]  /*1f10*/  ISETP.GE.AND P4, PT, R10, R37.reuse, PT ;  /* 0x000000250a00720c */ /* 0x080fe20003f86270 */
[----:B------:R-:W-:Y:S01]  /*1f20*/  IMAD.MOV.U32 R61, RZ, RZ, RZ ;  /* 0x000000ffff3d7224 */ /* 0x000fe200078e00ff */
[-C--:B------:R-:W-:Y:S01]  /*1f30*/  ISETP.GE.AND P5, PT, R12, R37.reuse, PT ;  /* 0x000000250c00720c */ /* 0x080fe20003fa6270 */
[----:B------:R-:W-:Y:S01]  /*1f40*/  IMAD.MOV.U32 R63, RZ, RZ, RZ ;  /* 0x000000ffff3f7224 */ /* 0x000fe200078e00ff */
[----:B------:R-:W-:Y:S01]  /*1f50*/  ISETP.GE.AND P6, PT, R8, R37, PT ;  /* 0x000000250800720c */ /* 0x000fe20003fc6270 */
[----:B------:R-:W-:-:S02]  /*1f60*/  IMAD.MOV.U32 R7, RZ, RZ, RZ ;  /* 0x000000ffff077224 */ /* 0x000fc400078e00ff */
[----:B------:R-:W-:Y:S02]  /*1f70*/  IMAD.MOV.U32 R9, RZ, RZ, RZ ;  /* 0x000000ffff097224 */ /* 0x000fe400078e00ff */
[C---:B------:R-:W-:Y:S01]  /*1f80*/  VIADD R8, R0.reuse, 0xa0 ;  /* 0x000000a000087836 */ /* 0x040fe20000000000 */
[----:B------:R0:W5:Y:S01]  /*1f90*/  @!P3 LDG.E R61, desc[UR8][R4.64+0xd00] ;  /* 0x000d0008043db981 */ /* 0x000162000c1e1900 */
[----:B------:R-:W-:Y:S02]  /*1fa0*/  VIADD R10, R0, 0xc0 ;  /* 0x000000c0000a7836 */ /* 0x000fe40000000000 */
[----:B------:R-:W-:Y:S01]  /*1fb0*/  IMAD.MOV.U32 R11, RZ, RZ, RZ ;  /* 0x000000ffff0b7224 */ /* 0x000fe200078e00ff */
[----:B------:R0:W5:Y:S01]  /*1fc0*/  @!P3 LDG.E R63, desc[UR8][R4.64+0xd04] ;  /* 0x000d0408043fb981 */ /* 0x000162000c1e1900 */
[----:B------:R-:W-:Y:S01]  /*1fd0*/  IMAD.MOV.U32 R13, RZ, RZ, RZ ;  /* 0x000000ffff0d7224 */ /* 0x000fe200078e00ff */
[----:B------:R-:W-:Y:S01]  /*1fe0*/  ISETP.GE.AND P3, PT, R8, R37, PT ;  /* 0x000000250800720c */ /* 0x000fe20003f66270 */
[----:B------:R-:W-:Y:S01]  /*1ff0*/  IMAD.MOV.U32 R17, RZ, RZ, RZ ;  /* 0x000000ffff117224 */ /* 0x000fe200078e00ff */
[----:B------:R0:W5:Y:S01]  /*2000*/  @!P2 LDG.E R7, desc[UR8][R4.64] ;  /* 0x000000080407a981 */ /* 0x000162000c1e1900 */
[----:B------:R-:W-:-:S03]  /*2010*/  IMAD.MOV.U32 R19, RZ, RZ, RZ ;  /* 0x000000ffff137224 */ /* 0x000fc600078e00ff */
[----:B------:R0:W5:Y:S01]  /*2020*/  @!P2 LDG.E R9, desc[UR8][R4.64+0x4] ;  /* 0x000004080409a981 */ /* 0x000162000c1e1900 */
[-C--:B------:R-:W-:Y:S01]  /*2030*/  ISETP.GE.AND P2, PT, R10, R37.reuse, PT ;  /* 0x000000250a00720c */ /* 0x080fe20003f46270 */
[C---:B------:R-:W-:Y:S02]  /*2040*/  VIADD R8, R0.reuse, 0xe0 ;  /* 0x000000e000087836 */ /* 0x040fe40000000000 */
[----:B------:R-:W-:Y:S01]  /*2050*/  VIADD R10, R0, 0x100 ;  /* 0x00000100000a7836 */ /* 0x000fe20000000000 */
[----:B------:R0:W5:Y:S01]  /*2060*/  @!P1 LDG.E R11, desc[UR8][R4.64+0x100] ;  /* 0x00010008040b9981 */ /* 0x000162000c1e1900 */
[----:B------:R-:W-:Y:S02]  /*2070*/  IMAD.MOV.U32 R21, RZ, RZ, RZ ;  /* 0x000000ffff157224 */ /* 0x000fe400078e00ff */
[----:B------:R-:W-:Y:S01]  /*2080*/  IMAD.MOV.U32 R23, RZ, RZ, RZ ;  /* 0x000000ffff177224 */ /* 0x000fe200078e00ff */
[----:B------:R0:W5:Y:S01]  /*2090*/  @!P1 LDG.E R13, desc[UR8][R4.64+0x104] ;  /* 0x00010408040d9981 */ /* 0x000162000c1e1900 */
[----:B------:R-:W-:Y:S01]  /*20a0*/  IMAD.MOV.U32 R25, RZ, RZ, RZ ;  /* 0x000000ffff197224 */ /* 0x000fe200078e00ff */
[----:B------:R-:W-:Y:S01]  /*20b0*/  ISETP.GE.AND P1, PT, R8, R37, PT ;  /* 0x000000250800720c */ /* 0x000fe20003f26270 */
[----:B------:R-:W-:Y:S01]  /*20c0*/  IMAD.MOV.U32 R27, RZ, RZ, RZ ;  /* 0x000000ffff1b7224 */ /* 0x000fe200078e00ff */
[----:B------:R0:W5:Y:S01]  /*20d0*/  @!P4 LDG.E R17, desc[UR8][R4.64+0x200] ;  /* 0x000200080411c981 */ /* 0x000162000c1e1900 */
[----:B------:R-:W-:-:S03]  /*20e0*/  VIADD R8, R0, 0x120 ;  /* 0x0000012000087836 */ /* 0x000fc60000000000 */
[----:B------:R0:W5:Y:S01]  /*20f0*/  @!P4 LDG.E R19, desc[UR8][R4.64+0x204] ;  /* 0x000204080413c981 */ /* 0x000162000c1e1900 */
[-C--:B------:R-:W-:Y:S01]  /*2100*/  ISETP.GE.AND P4, PT, R10, R37.reuse, PT ;  /* 0x000000250a00720c */ /* 0x080fe20003f86270 */
[----:B------:R-:W-:Y:S02]  /*2110*/  VIADD R10, R0, 0x140 ;  /* 0x00000140000a7836 */ /* 0x000fe40000000000 */
        /* <DEDUP_REMOVED lines=12> */
[----:B------:R0:W5:Y:S04]  /*21e0*/  @!P3 LDG.E R29, desc[UR8][R4.64+0x500] ;  /* 0x00050008041db981 */ /* 0x000168000c1e1900 */
[----:B------:R0:W5:Y:S01]  /*21f0*/  @!P3 LDG.E R31, desc[UR8][R4.64+0x504] ;  /* 0x00050408041fb981 */ /* 0x000162000c1e1900 */
[----:B------:R-:W-:-:S03]  /*2200*/  ISETP.GE.AND P3, PT, R8, R37, PT ;  /* 0x000000250800720c */ /* 0x000fc60003f66270 */
[----:B------:R0:W5:Y:S04]  /*2210*/  @!P2 LDG.E R33, desc[UR8][R4.64+0x600] ;  /* 0x000600080421a981 */ /* 0x000168000c1e1900 */
[----:B------:R0:W5:Y:S01]  /*2220*/  @!P2 LDG.E R35, desc[UR8][R4.64+0x604] ;  /* 0x000604080423a981 */ /* 0x000162000c1e1900 */
[----:B------:R-:W-:Y:S01]  /*2230*/  ISETP.GE.AND P2, PT, R10, R37, PT ;  /* 0x000000250a00720c */ /* 0x000fe20003f46270 */
[----:B------:R-:W-:Y:S02]  /*2240*/  IMAD.MOV.U32 R37, RZ, RZ, RZ ;  /* 0x000000ffff257224 */ /* 0x000fe400078e00ff */
[----:B------:R-:W-:Y:S02]  /*2250*/  IMAD.MOV.U32 R39, RZ, RZ, RZ ;  /* 0x000000ffff277224 */ /* 0x000fe400078e00ff */
[----:B------:R-:W-:-:S02]  /*2260*/  IMAD.MOV.U32 R41, RZ, RZ, RZ ;  /* 0x000000ffff297224 */ /* 0x000fc400078e00ff */
[----:B------:R-:W-:Y:S01]  /*2270*/  IMAD.MOV.U32 R43, RZ, RZ, RZ ;  /* 0x000000ffff2b7224 */ /* 0x000fe200078e00ff */
[----:B------:R0:W5:Y:S01]  /*2280*/  @!P1 LDG.E R37, desc[UR8][R4.64+0x700] ;  /* 0x0007000804259981 */ /* 0x000162000c1e1900 */
[----:B-1----:R-:W-:Y:S02]  /*2290*/  IMAD.MOV.U32 R45, RZ, RZ, RZ ;  /* 0x000000ffff2d7224 */ /* 0x002fe400078e00ff */
[----:B------:R-:W-:Y:S01]  /*22a0*/  IMAD.MOV.U32 R47, RZ, RZ, RZ ;  /* 0x000000ffff2f7224 */ /* 0x000fe200078e00ff */
[----:B------:R0:W5:Y:S01]  /*22b0*/  @!P1 LDG.E R39, desc[UR8][R4.64+0x704] ;  /* 0x0007040804279981 */ /* 0x000162000c1e1900 */
[----:B------:R-:W-:Y:S02]  /*22c0*/  IMAD.MOV.U32 R49, RZ, RZ, RZ ;  /* 0x000000ffff317224 */ /* 0x000fe400078e00ff */
[----:B------:R-:W-:Y:S01]  /*22d0*/  IMAD.MOV.U32 R51, RZ, RZ, RZ ;  /* 0x000000ffff337224 */ /* 0x000fe200078e00ff */
[----:B------:R0:W5:Y:S01]  /*22e0*/  @!P4 LDG.E R41, desc[UR8][R4.64+0x800] ;  /* 0x000800080429c981 */ /* 0x000162000c1e1900 */
[----:B------:R-:W-:-:S02]  /*22f0*/  IMAD.MOV.U32 R53, RZ, RZ, RZ ;  /* 0x000000ffff357224 */ /* 0x000fc400078e00ff */
[----:B------:R-:W-:Y:S01]  /*2300*/  IMAD.MOV.U32 R55, RZ, RZ, RZ ;  /* 0x000000ffff377224 */ /* 0x000fe200078e00ff */
[----:B------:R0:W5:Y:S01]  /*2310*/  @!P4 LDG.E R43, desc[UR8][R4.64+0x804] ;  /* 0x00080408042bc981 */ /* 0x000162000c1e1900 */
[----:B------:R-:W-:Y:S02]  /*2320*/  IMAD.MOV.U32 R57, RZ, RZ, RZ ;  /* 0x000000ffff397224 */ /* 0x000fe400078e00ff */
[----:B------:R-:W-:Y:S01]  /*2330*/  IMAD.MOV.U32 R59, RZ, RZ, RZ ;  /* 0x000000ffff3b7224 */ /* 0x000fe200078e00ff */
[----:B------:R0:W5:Y:S04]  /*2340*/  @!P6 LDG.E R45, desc[UR8][R4.64+0x900] ;  /* 0x00090008042de981 */ /* 0x000168000c1e1900 */
[----:B------:R0:W5:Y:S04]  /*2350*/  @!P6 LDG.E R47, desc[UR8][R4.64+0x904] ;  /* 0x00090408042fe981 */ /* 0x000168000c1e1900 */
[----:B------:R0:W5:Y:S04]  /*2360*/  @!P5 LDG.E R49, desc[UR8][R4.64+0xa00] ;  /* 0x000a00080431d981 */ /* 0x000168000c1e1900 */
[----:B------:R0:W5:Y:S04]  /*2370*/  @!P5 LDG.E R51, desc[UR8][R4.64+0xa04] ;  /* 0x000a04080433d981 */ /* 0x000168000c1e1900 */
[----:B------:R0:W5:Y:S04]  /*2380*/  @!P3 LDG.E R53, desc[UR8][R4.64+0xb00] ;  /* 0x000b00080435b981 */ /* 0x000168000c1e1900 */
[----:B------:R0:W5:Y:S04]  /*2390*/  @!P3 LDG.E R55, desc[UR8][R4.64+0xb04] ;  /* 0x000b04080437b981 */ /* 0x000168000c1e1900 */
[----:B------:R0:W5:Y:S04]  /*23a0*/  @!P2 LDG.E R57, desc[UR8][R4.64+0xc00] ;  /* 0x000c00080439a981 */ /* 0x000168000c1e1900 */
[----:B------:R0:W5:Y:S02]  /*23b0*/  @!P2 LDG.E R59, desc[UR8][R4.64+0xc04] ;  /* 0x000c0408043ba981 */ /* 0x000164000c1e1900 */
.L_x_250:
        /* <DEDUP_REMOVED lines=33> */
.L_x_251:
[----:B------:R-:W1:Y:S01]  /*25d0*/  LDCU.64 UR4, c[0x0][0x3b0] ;  /* 0x00007600ff0477ac */ /* 0x000e620008000a00 */
[----:B------:R-:W-:Y:S02]  /*25e0*/  IMAD R15, R15, -0x1500, R2 ;  /* 0xffffeb000f0f7824 */ /* 0x000fe400078e0202 */
[C---:B------:R-:W-:Y:S02]  /*25f0*/  VIADD R2, R0.reuse, 0x20 ;  /* 0x0000002000027836 */ /* 0x040fe40000000000 */
[C---:B0--3--:R-:W-:Y:S01]  /*2600*/  VIADD R4, R0.reuse, 0x40 ;  /* 0x0000004000047836 */ /* 0x049fe20000000000 */
[CC--:B------:R-:W-:Y:S01]  /*2610*/  ISETP.GE.AND P4, PT, R0.reuse, R15.reuse, PT ;  /* 0x0000000f0000720c */ /* 0x0c0fe20003f86270 */
[----:B------:R-:W-:Y:S01]  /*2620*/  VIADD R8, R0, 0x60 ;  /* 0x0000006000087836 */ /* 0x000fe20000000000 */
[-C--:B------:R-:W-:Y:S01]  /*2630*/  ISETP.GE.AND P5, PT, R2, R15.reuse, PT ;  /* 0x0000000f0200720c */ /* 0x080fe20003fa6270 */
[----:B------:R-:W-:Y:S01]  /*2640*/  VIADD R10, R0, 0xc0 ;  /* 0x000000c0000a7836 */ /* 0x000fe20000000000 */
[-C--:B------:R-:W-:Y:S01]  /*2650*/  ISETP.GE.AND P6, PT, R4, R15.reuse, PT ;  /* 0x0000000f0400720c */ /* 0x080fe20003fc6270 */
[----:B------:R-:W-:Y:S01]  /*2660*/  VIADD R4, R0, 0x80 ;  /* 0x0000008000047836 */ /* 0x000fe20000000000 */
[-C--:B------:R-:W-:Y:S01]  /*2670*/  ISETP.GE.AND P0, PT, R8, R15.reuse, PT ;  /* 0x0000000f0800720c */ /* 0x080fe20003f06270 */
[----:B------:R-:W-:Y:S01]  /*2680*/  VIADD R8, R0, 0xa0 ;  /* 0x000000a000087836 */ /* 0x000fe20000000000 */
[----:B------:R-:W-:-:S02]  /*2690*/  ISETP.GE.AND P3, PT, R10, R15, PT ;  /* 0x0000000f0a00720c */ /* 0x000fc40003f66270 */
[C---:B-1----:R-:W-:Y:S02]  /*26a0*/  LEA R2, P1, R3.reuse, UR4, 0x3 ;  /* 0x0000000403027c11 */ /* 0x042fe4000f8218ff */
[-C--:B------:R-:W-:Y:S02]  /*26b0*/  ISETP.GE.AND P2, PT, R8, R15.reuse, PT ;  /* 0x0000000f0800720c */ /* 0x080fe40003f46270 */
[----:B------:R-:W-:Y:S01]  /*26c0*/  LEA.HI.X R3, R3, UR5, R6, 0x3, P1 ;  /* 0x0000000503037c11 */ /* 0x000fe200088f1c06 */
[----:B------:R-:W-:Y:S01]  /*26d0*/  VIADD R6, R0, 0x120 ;  /* 0x0000012000067836 */ /* 0x000fe20000000000 */
[-C--:B------:R-:W-:Y:S01]  /*26e0*/  ISETP.GE.AND P1, PT, R4, R15.reuse, PT ;  /* 0x0000000f0400720c */ /* 0x080fe20003f26270 */
[----:B------:R-:W-:Y:S02]  /*26f0*/  VIADD R4, R0, 0xe0 ;  /* 0x000000e000047836 */ /* 0x000fe40000000000 */
[----:B-----5:R0:W-:Y:S04]  /*2700*/  @!P4 STG.E desc[UR8][R2.64], R7 ;  /* 0x000000070200c986 */ /* 0x0201e8000c101908 */
[----:B------:R0:W-:Y:S01]  /*2710*/  @!P4 STG.E desc[UR8][R2.64+0x4], R9 ;  /* 0x000004090200c986 */ /* 0x0001e2000c101908 */
[----:B------:R-:W-:Y:S01]  /*2720*/  ISETP.GE.AND P4, PT, R4, R15, PT ;  /* 0x0000000f0400720c */ /* 0x000fe20003f86270 */
[----:B------:R-:W-:-:S02]  /*2730*/  VIADD R4, R0, 0x100 ;  /* 0x0000010000047836 */ /* 0x000fc40000000000 */
[----:B------:R0:W-:Y:S04]  /*2740*/  @!P5 STG.E desc[UR8][R2.64+0x100], R11 ;  /* 0x0001000b0200d986 */ /* 0x0001e8000c101908 */
[----:B------:R0:W-:Y:S01]  /*2750*/  @!P5 STG.E desc[UR8][R2.64+0x104], R13 ;  /* 0x0001040d0200d986 */ /* 0x0001e2000c101908 */
[-C--:B------:R-:W-:Y:S01]  /*2760*/  ISETP.GE.AND P5, PT, R4, R15.reuse, PT ;  /* 0x0000000f0400720c */ /* 0x080fe20003fa6270 */
[----:B------:R-:W-:Y:S02]  /*2770*/  VIADD R4, R0, 0x140 ;  /* 0x0000014000047836 */ /* 0x000fe40000000000 */
[----:B------:R0:W-:Y:S04]  /*2780*/  @!P6 STG.E desc[UR8][R2.64+0x200], R17 ;  /* 0x000200110200e986 */ /* 0x0001e8000c101908 */
[----:B------:R0:W-:Y:S01]  /*2790*/  @!P6 STG.E desc[UR8][R2.64+0x204], R19 ;  /* 0x000204130200e986 */ /* 0x0001e2000c101908 */
[----:B------:R-:W-:Y:S01]  /*27a0*/  ISETP.GE.AND P6, PT, R6, R15, PT ;  /* 0x0000000f0600720c */ /* 0x000fe20003fc6270 */
[----:B------:R-:W-:-:S02]  /*27b0*/  VIADD R6, R0, 0x160 ;  /* 0x0000016000067836 */ /* 0x000fc40000000000 */
[----:B------:R0:W-:Y:S04]  /*27c0*/  @!P0 STG.E desc[UR8][R2.64+0x300], R21 ;  /* 0x0003001502008986 */ /* 0x0001e8000c101908 */
[----:B------:R0:W-:Y:S01]  /*27d0*/  @!P0 STG.E desc[UR8][R2.64+0x304], R23 ;  /* 0x0003041702008986 */ /* 0x0001e2000c101908 */
[-C--:B------:R-:W-:Y:S01]  /*27e0*/  ISETP.GE.AND P0, PT, R4, R15.reuse, PT ;  /* 0x0000000f0400720c */ /* 0x080fe20003f06270 */
[C---:B------:R-:W-:Y:S02]  /*27f0*/  VIADD R4, R0.reuse, 0x180 ;  /* 0x0000018000047836 */ /* 0x040fe40000000000 */
[----:B------:R-:W-:Y:S01]  /*2800*/  VIADD R0, R0, 0x1a0 ;  /* 0x000001a000007836 */ /* 0x000fe20000000000 */
[----:B------:R0:W-:Y:S04]  /*2810*/  @!P1 STG.E desc[UR8][R2.64+0x400], R25 ;  /* 0x0004001902009986 */ /* 0x0001e8000c101908 */
[----:B------:R0:W-:Y:S01]  /*2820*/  @!P1 STG.E desc[UR8][R2.64+0x404], R27 ;  /* 0x0004041b02009986 */ /* 0x0001e2000c101908 */
[----:B------:R-:W-:-:S03]  /*2830*/  ISETP.GE.AND P1, PT, R6, R15, PT ;  /* 0x0000000f0600720c */ /* 0x000fc60003f26270 */
[----:B------:R0:W-:Y:S04]  /*2840*/  @!P2 STG.E desc[UR8][R2.64+0x500], R29 ;  /* 0x0005001d0200a986 */ /* 0x0001e8000c101908 */
[----:B------:R0:W-:Y:S01]  /*2850*/  @!P2 STG.E desc[UR8][R2.64+0x504], R31 ;  /* 0x0005041f0200a986 */ /* 0x0001e2000c101908 */
[----:B------:R-:W-:-:S03]  /*2860*/  ISETP.GE.AND P2, PT, R4, R15, PT ;  /* 0x0000000f0400720c */ /* 0x000fc60003f46270 */
[----:B------:R0:W-:Y:S04]  /*2870*/  @!P3 STG.E desc[UR8][R2.64+0x600], R33 ;  /* 0x000600210200b986 */ /* 0x0001e8000c101908 */
[----:B------:R0:W-:Y:S01]  /*2880*/  @!P3 STG.E desc[UR8][R2.64+0x604], R35 ;  /* 0x000604230200b986 */ /* 0x0001e2000c101908 */
[----:B------:R-:W-:-:S03]  /*2890*/  ISETP.GE.AND P3, PT, R0, R15, PT ;  /* 0x0000000f0000720c */ /* 0x000fc60003f66270 */
[----:B------:R0:W-:Y:S04]  /*28a0*/  @!P4 STG.E desc[UR8][R2.64+0x700], R37 ;  /* 0x000700250200c986 */ /* 0x0001e8000c101908 */
        /* <DEDUP_REMOVED lines=10> */
[----:B------:R0:W-:Y:S01]  /*2950*/  @!P2 STG.E desc[UR8][R2.64+0xc04], R59 ;  /* 0x000c043b0200a986 */ /* 0x0001e2000c101908 */
[----:B------:R-:W-:Y:S05]  /*2960*/  @P3 EXIT ;  /* 0x000000000000394d */ /* 0x000fea0003800000 */
[----:B------:R-:W-:Y:S04]  /*2970*/  STG.E desc[UR8][R2.64+0xd00], R61 ;  /* 0x000d003d02007986 */ /* 0x000fe8000c101908 */
[----:B------:R-:W-:Y:S01]  /*2980*/  STG.E desc[UR8][R2.64+0xd04], R63 ;  /* 0x000d043f02007986 */ /* 0x000fe2000c101908 */
[----:B------:R-:W-:Y:S05]  /*2990*/  EXIT ;  /* 0x000000000000794d */ /* 0x000fea0003800000 */
.L_x_238:
        /* <DEDUP_REMOVED lines=38> */
.L_x_356:
        /* <DEDUP_REMOVED lines=25> */
.L_x_252:
[----:B------:R-:W-:Y:S05]  /*2d90*/  WARPSYNC.ALL ;  /* 0x0000000000007948 */ /* 0x000fea0003800000 */
[----:B------:R-:W-:Y:S01]  /*2da0*/  BAR.SYNC.DEFER_BLOCKING 0x0 ;  /* 0x0000000000007b1d */ /* 0x000fe20000010000 */
[----:B------:R-:W-:-:S05]  /*2db0*/  ISETP.NE.AND P0, PT, R63, RZ, PT ;  /* 0x000000ff3f00720c */ /* 0x000fca0003f05270 */
[----:B------:R-:W-:Y:S01]  /*2dc0*/  BSSY.RECONVERGENT B0, `(.L_x_254) ;  /* 0x0000027000007945 */ /* 0x000fe20003800200 */
[----:B0-----:R-:W0:Y:S07]  /*2dd0*/  LDS R53, [R53+0x3410] ;  /* 0x0034100035357984 */ /* 0x001e2e0000000800 */
[----:B------:R-:W-:Y:S05]  /*2de0*/  @P0 BRA `(.L_x_255) ;  /* 0x0000000000900947 */ /* 0x000fea0003800000 */
[----:B-1----:R-:W0:Y:S04]  /*2df0*/  LDS R58, [R13] ;  /* 0x000000000d3a7984 */ /* 0x002e280000000800 */
        /* <DEDUP_REMOVED lines=12> */
[----:B-1----:R-:W-:-:S03]  /*2ec0*/  IMAD.IADD R60, R53, 0x1, R60 ;  /* 0x00000001353c7824 */ /* 0x002fc600078e023c */
[----:B------:R1:W-:Y:S01]  /*2ed0*/  STS [R13], R58 ;  /* 0x0000003a0d007388 */ /* 0x0003e20000000800 */
[----:B--2---:R-:W-:-:S03]  /*2ee0*/  IMAD.IADD R62, R53, 0x1, R62 ;  /* 0x00000001353e7824 */ /* 0x004fc600078e023e */
[----:B------:R0:W-:Y:S01]  /*2ef0*/  STS [R13+0x400], R60 ;  /* 0x0004003c0d007388 */ /* 0x0001e20000000800 */
[C---:B---3--:R-:W-:Y:S02]  /*2f00*/  IMAD.IADD R64, R53.reuse, 0x1, R64 ;  /* 0x0000000135407824 */ /* 0x048fe400078e0240 */
[C---:B----4-:R-:W-:Y:S01]  /*2f10*/  IMAD.IADD R66, R53.reuse, 0x1, R66 ;  /* 0x0000000135427824 */ /* 0x050fe200078e0242 */
        /* <DEDUP_REMOVED lines=11> */
[----:B-1----:R-:W-:-:S03]  /*2fd0*/  IMAD.IADD R58, R53, 0x1, R19 ;  /* 0x00000001353a7824 */ /* 0x002fc600078e0213 */
[----:B------:R2:W-:Y:S01]  /*2fe0*/  STS [R13+0x2000], R74 ;  /* 0x0020004a0d007388 */ /* 0x0005e20000000800 */
[----:B0-----:R-:W-:-:S03]  /*2ff0*/  IMAD.IADD R60, R53, 0x1, R21 ;  /* 0x00000001353c7824 */ /* 0x001fc600078e0215 */
[----:B------:R2:W-:Y:S04]  /*3000*/  STS [R13+0x2400], R76 ;  /* 0x0024004c0d007388 */ /* 0x0005e80000000800 */
[----:B------:R2:W-:Y:S04]  /*3010*/  STS [R13+0x2800], R58 ;  /* 0x0028003a0d007388 */ /* 0x0005e80000000800 */
[----:B------:R2:W-:Y:S02]  /*3020*/  STS [R13+0x2c00], R60 ;  /* 0x002c003c0d007388 */ /* 0x0005e40000000800 */
.L_x_255:
[----:B------:R-:W-:Y:S05]  /*3030*/  BSYNC.RECONVERGENT B0 ;  /* 0x0000000000007941 */ /* 0x000fea0003800200 */
.L_x_254:
[----:B------:R-:W-:Y:S01]  /*3040*/  BAR.SYNC.DEFER_BLOCKING 0x0 ;  /* 0x0000000000007b1d */ /* 0x000fe20000010000 */
[----:B------:R-:W-:-:S05]  /*3050*/  R2P PR, R56, 0x7f ;  /* 0x0000007f38007804 */ /* 0x000fca0000000000 */
[----:B------:R-:W-:Y:S01]  /*3060*/  BSSY.RECONVERGENT B0, `(.L_x_256) ;  /* 0x0000022000007945 */ /* 0x000fe20003800200 */
[----:B------:R-:W3:Y:S07]  /*3070*/  S2R R23, SR_LEMASK ;  /* 0x0000000000177919 */ /* 0x000eee0000003a00 */
[----:B-1----:R-:W-:Y:S02]  /*3080*/  VOTE.ANY R19, PT, P0 ;  /* 0x0000000000137806 */ /* 0x002fe400000e0100 */
[----:B--2---:R-:W-:-:S02]  /*3090*/  VOTE.ANY R58, PT, P1 ;  /* 0x00000000003a7806 */ /* 0x004fc400008e0100 */
        /* <DEDUP_REMOVED lines=9> */
[----:B------:R-:W-:Y:S02]  /*3130*/  LOP3.LUT P0, RZ, R56, 0x80, RZ, 0xc0, !PT ;  /* 0x0000008038ff7812 */ /* 0x000fe4000780c0ff */
[----:B------:R-:W-:Y:S02]  /*3140*/  LOP3.LUT R19, R62, R19, RZ, 0xc0, !PT ;  /* 0x000000133e137212 */ /* 0x000fe400078ec0ff */
[----:B------:R-:W-:-:S02]  /*3150*/  VOTE.ANY R60, PT, P5 ;  /* 0x00000000003c7806 */ /* 0x000fc400028e0100 */
[----:B------:R-:W-:Y:S02]  /*3160*/  @!P4 LOP3.LUT R58, RZ, R58, RZ, 0x33, !PT ;  /* 0x0000003aff3ac212 */ /* 0x000fe400078e33ff */
[----:B------:R-:W-:Y:S02]  /*3170*/  @!P5 LOP3.LUT R60, RZ, R60, RZ, 0x33, !PT ;  /* 0x0000003cff3cd212 */ /* 0x000fe400078e33ff */
[----:B------:R-:W-:Y:S02]  /*3180*/  LOP3.LUT R19, R58, R19, RZ, 0xc0, !PT ;  /* 0x000000133a137212 */ /* 0x000fe400078ec0ff */
[----:B------:R-:W-:Y:S02]  /*3190*/  VOTE.ANY R58, PT, P6 ;  /* 0x00000000003a7806 */ /* 0x000fe400030e0100 */
[----:B------:R-:W-:Y:S02]  /*31a0*/  LOP3.LUT R19, R60, R19, RZ, 0xc0, !PT ;  /* 0x000000133c137212 */ /* 0x000fe400078ec0ff */
[----:B------:R-:W-:-:S02]  /*31b0*/  VOTE.ANY R60, PT, P0 ;  /* 0x00000000003c7806 */ /* 0x000fc400000e0100 */
[----:B------:R-:W-:Y:S02]  /*31c0*/  @!P6 LOP3.LUT R58, RZ, R58, RZ, 0x33, !PT ;  /* 0x0000003aff3ae212 */ /* 0x000fe400078e33ff */
[----:B------:R-:W-:Y:S02]  /*31d0*/  @!P0 LOP3.LUT R60, RZ, R60, RZ, 0x33, !PT ;  /* 0x0000003cff3c8212 */ /* 0x000fe400078e33ff */
[----:B------:R-:W-:-:S04]  /*31e0*/  LOP3.LUT R19, R58, R19, RZ, 0xc0, !PT ;  /* 0x000000133a137212 */ /* 0x000fc800078ec0ff */
[----:B------:R-:W-:Y:S01]  /*31f0*/  LOP3.LUT R60, R60, R19, RZ, 0xc0, !PT ;  /* 0x000000133c3c7212 */ /* 0x000fe200078ec0ff */
[----:B------:R-:W-:-:S03]  /*3200*/  IMAD.MOV.U32 R19, RZ, RZ, RZ ;  /* 0x000000ffff137224 */ /* 0x000fc600078e00ff */
[----:B------:R-:W1:Y:S01]  /*3210*/  FLO.U32 R27, R60 ;  /* 0x0000003c001b7300 */ /* 0x000e6200000e0000 */
[----:B---3--:R-:W-:-:S07]  /*3220*/  LOP3.LUT R21, R23, R60, RZ, 0xc0, !PT ;  /* 0x0000003c17157212 */ /* 0x008fce00078ec0ff */
[----:B------:R-:W2:Y:S01]  /*3230*/  POPC R21, R21 ;  /* 0x0000001500157309 */ /* 0x000ea20000000000 */
[----:B-1----:R-:W-:-:S13]  /*3240*/  ISETP.NE.AND P0, PT, R18, R27, PT ;  /* 0x0000001b1200720c */ /* 0x002fda0003f05270 */
[----:B--2---:R-:W-:Y:S05]  /*3250*/  @P0 BRA `(.L_x_257) ;  /* 0x0000000000080947 */ /* 0x004fea0003800000 */
[----:B------:R-:W-:-:S05]  /*3260*/  IMAD R56, R56, 0x4, R17 ;  /* 0x0000000438387824 */ /* 0x000fca00078e0211 */
[----:B------:R1:W2:Y:S02]  /*3270*/  ATOMS.ADD R19, [R56], R21 ;  /* 0x000000153813738c */ /* 0x0002a40000000000 */
.L_x_257:
[----:B------:R-:W-:Y:S05]  /*3280*/  BSYNC.RECONVERGENT B0 ;  /* 0x0000000000007941 */ /* 0x000fea0003800200 */
.L_x_256:
[----:B------:R-:W-:Y:S01]  /*3290*/  R2P PR, R54, 0x7f ;  /* 0x0000007f36007804 */ /* 0x000fe20000000000 */
[----:B------:R-:W-:-:S12]  /*32a0*/  BSSY.RECONVERGENT B0, `(.L_x_258) ;  /* 0x0000022000007945 */ /* 0x000fd80003800200 */
[----:B------:R-:W-:Y:S02]  /*32b0*/  VOTE.ANY R25, PT, P0 ;  /* 0x0000000000197806 */ /* 0x000fe400000e0100 */
[----:B-1----:R-:W-:Y:S02]  /*32c0*/  VOTE.ANY R56, PT, P1 ;  /* 0x0000000000387806 */ /* 0x002fe400008e0100 */
        /* <DEDUP_REMOVED lines=19> */
[----:B------:R-:W-:Y:S01]  /*3400*/  @!P0 LOP3.LUT R60, RZ, R60, RZ, 0x33, !PT ;  /* 0x0000003cff3c8212 */ /* 0x000fe200078e33ff */
[----:B--2---:R1:W2:Y:S01]  /*3410*/  SHFL.IDX PT, R56, R19, R27, 0x1f ;  /* 0x00001f1b13387589 */ /* 0x0042a200000e0000 */
[----:B------:R-:W-:-:S04]  /*3420*/  LOP3.LUT R25, R58, R25, RZ, 0xc0, !PT ;  /* 0x000000193a197212 */ /* 0x000fc800078ec0ff */
[----:B------:R-:W-:Y:S01]  /*3430*/  LOP3.LUT R60, R60, R25, RZ, 0xc0, !PT ;  /* 0x000000193c3c7212 */ /* 0x000fe200078ec0ff */
[----:B------:R-:W-:-:S03]  /*3440*/  IMAD.MOV.U32 R25, RZ, RZ, RZ ;  /* 0x000000ffff197224 */ /* 0x000fc600078e00ff */
[----:B------:R-:W3:Y:S01]  /*3450*/  FLO.U32 R29, R60 ;  /* 0x0000003c001d7300 */ /* 0x000ee200000e0000 */
[----:B------:R-:W-:-:S07]  /*3460*/  LOP3.LUT R33, R23, R60, RZ, 0xc0, !PT ;  /* 0x0000003c17217212 */ /* 0x000fce00078ec0ff */
[----:B------:R-:W4:Y:S01]  /*3470*/  POPC R33, R33 ;  /* 0x0000002100217309 */ /* 0x000f220000000000 */
[----:B---3--:R-:W-:-:S13]  /*3480*/  ISETP.NE.AND P0, PT, R18, R29, PT ;  /* 0x0000001d1200720c */ /* 0x008fda0003f05270 */
[----:B-12-4-:R-:W-:Y:S05]  /*3490*/  @P0 BRA `(.L_x_259) ;  /* 0x0000000000080947 */ /* 0x016fea0003800000 */
[----:B------:R-:W-:-:S05]  /*34a0*/  IMAD R54, R54, 0x4, R17 ;  /* 0x0000000436367824 */ /* 0x000fca00078e0211 */
[----:B------:R1:W2:Y:S02]  /*34b0*/  ATOMS.ADD R25, [R54], R33 ;  /* 0x000000213619738c */ /* 0x0002a40000000000 */
.L_x_259:
[----:B------:R-:W-:Y:S05]  /*34c0*/  BSYNC.RECONVERGENT B0 ;  /* 0x0000000000007941 */ /* 0x000fea0003800200 */
.L_x_258:
        /* <DEDUP_REMOVED lines=35> */
.L_x_261:
[----:B------:R-:W-:Y:S05]  /*3700*/  BSYNC.RECONVERGENT B0 ;  /* 0x0000000000007941 */ /* 0x000fea0003800200 */
.L_x_260:
[----:B------:R-:W-:Y:S01]  /*3710*/  R2P PR, R50, 0x7f ;  /* 0x0000007f32007804 */ /* 0x000fe20000000000 */
[----:B------:R-:W-:Y:S01]  /*3720*/  BSSY.RECONVERGENT B0, `(.L_x_262) ;  /* 0x0000022000007945 */ /* 0x000fe20003800200 */
[----:B------:R-:W-:-:S11]  /*3730*/  IMAD.MOV.U32 R55, RZ, RZ, RZ ;  /* 0x000000ffff377224 */ /* 0x000fd600078e00ff */
        /* <DEDUP_REMOVED lines=24> */
[----:B------:R-:W-:-:S04]  /*38c0*/  LOP3.LUT R60, R60, R25, RZ, 0xc0, !PT ;  /* 0x000000193c3c7212 */ /* 0x000fc800078ec0ff */
[----:B------:R-:W3:Y:S01]  /*38d0*/  FLO.U32 R57, R60 ;  /* 0x0000003c00397300 */ /* 0x000ee200000e0000 */
[----:B------:R-:W-:-:S07]  /*38e0*/  LOP3.LUT R29, R23, R60, RZ, 0xc0, !PT ;  /* 0x0000003c171d7212 */ /* 0x000fce00078ec0ff */
[----:B------:R-:W4:Y:S01]  /*38f0*/  POPC R29, R29 ;  /* 0x0000001d001d7309 */ /* 0x000f220000000000 */
[----:B---3--:R-:W-:-:S13]  /*3900*/  ISETP.NE.AND P0, PT, R18, R57, PT ;  /* 0x000000391200720c */ /* 0x008fda0003f05270 */
[----:B-12-4-:R-:W-:Y:S05]  /*3910*/  @P0 BRA `(.L_x_263) ;  /* 0x0000000000080947 */ /* 0x016fea0003800000 */
[----:B------:R-:W-:-:S05]  /*3920*/  IMAD R50, R50, 0x4, R17 ;  /* 0x0000000432327824 */ /* 0x000fca00078e0211 */
[----:B------:R1:W2:Y:S02]  /*3930*/  ATOMS.ADD R55, [R50], R29 ;  /* 0x0000001d3237738c */ /* 0x0002a40000000000 */
.L_x_263:
[----:B------:R-:W-:Y:S05]  /*3940*/  BSYNC.RECONVERGENT B0 ;  /* 0x0000000000007941 */ /* 0x000fea0003800200 */
.L_x_262:
        /* <DEDUP_REMOVED lines=25> */
[----:B------:R-:W-:Y:S01]  /*3ae0*/  LOP3.LUT R19, R58, R19, RZ, 0xc0, !PT ;  /* 0x000000133a137212 */ /* 0x000fe200078ec0ff */
[----:B------:R-:W-:-:S03]  /*3af0*/  IMAD.MOV.U32 R58, RZ, RZ, RZ ;  /* 0x000000ffff3a7224 */ /* 0x000fc600078e00ff */
        /* <DEDUP_REMOVED lines=8> */
.L_x_265:
[----:B------:R-:W-:Y:S05]  /*3b80*/  BSYNC.RECONVERGENT B0 ;  /* 0x0000000000007941 */ /* 0x000fea0003800200 */
.L_x_264:
        /* <DEDUP_REMOVED lines=35> */
.L_x_267:
[----:B------:R-:W-:Y:S05]  /*3dc0*/  BSYNC.RECONVERGENT B0 ;  /* 0x0000000000007941 */ /* 0x000fea0003800200 */
.L_x_266:
        /* <DEDUP_REMOVED lines=25> */
[----:B------:R-:W-:Y:S02]  /*3f60*/  LOP3.LUT R25, R58, R25, RZ, 0xc0, !PT ;  /* 0x000000193a197212 */ /* 0x000fe400078ec0ff */
[----:B--2---:R1:W2:Y:S02]  /*3f70*/  SHFL.IDX PT, R58, R60, R55, 0x1f ;  /* 0x00001f373c3a7589 */ /* 0x0042a400000e0000 */
        /* <DEDUP_REMOVED lines=8> */
.L_x_269:
[----:B------:R-:W-:Y:S05]  /*4000*/  BSYNC.RECONVERGENT B0 ;  /* 0x0000000000007941 */ /* 0x000fea0003800200 */
.L_x_268:
[----:B------:R-:W-:Y:S01]  /*4010*/  R2P PR, R26, 0x7f ;  /* 0x0000007f1a007804 */ /* 0x000fe20000000000 */
[----:B--2---:R2:W3:Y:S01]  /*4020*/  SHFL.IDX PT, R60, R64, R57, 0x1f ;  /* 0x00001f39403c7589 */ /* 0x0044e200000e0000 */
[----:B------:R-:W-:Y:S01]  /*4030*/  BSSY.RECONVERGENT B0, `(.L_x_270) ;  /* 0x0000021000007945 */ /* 0x000fe20003800200 */
[----:B------:R-:W-:-:S10]  /*4040*/  IMAD.MOV.U32 R66, RZ, RZ, RZ ;  /* 0x000000ffff427224 */ /* 0x000fd400078e00ff */
[----:B-1----:R-:W-:Y:S02]  /*4050*/  VOTE.ANY R28, PT, P0 ;  /* 0x00000000001c7806 */ /* 0x002fe400000e0100 */
        /* <DEDUP_REMOVED lines=23> */
[----:B------:R-:W1:Y:S01]  /*41d0*/  FLO.U32 R59, R28 ;  /* 0x0000001c003b7300 */ /* 0x000e6200000e0000 */
[----:B------:R-:W-:-:S07]  /*41e0*/  LOP3.LUT R46, R23, R28, RZ, 0xc0, !PT ;  /* 0x0000001c172e7212 */ /* 0x000fce00078ec0ff */
[----:B------:R-:W4:Y:S01]  /*41f0*/  POPC R46, R46 ;  /* 0x0000002e002e7309 */ /* 0x000f220000000000 */
[----:B-1----:R-:W-:-:S13]  /*4200*/  ISETP.NE.AND P0, PT, R18, R59, PT ;  /* 0x0000003b1200720c */ /* 0x002fda0003f05270 */
[----:B--234-:R-:W-:Y:S05]  /*4210*/  @P0 BRA `(.L_x_271) ;  /* 0x0000000000080947 */ /* 0x01cfea0003800000 */
[----:B------:R-:W-:-:S05]  /*4220*/  IMAD R55, R26, 0x4, R17 ;  /* 0x000000041a377824 */ /* 0x000fca00078e0211 */
[----:B------:R1:W2:Y:S02]  /*4230*/  ATOMS.ADD R66, [R55], R46 ;  /* 0x0000002e3742738c */ /* 0x0002a40000000000 */
.L_x_271:
[----:B------:R-:W-:Y:S05]  /*4240*/  BSYNC.RECONVERGENT B0 ;  /* 0x0000000000007941 */ /* 0x000fea0003800200 */
.L_x_270:
        /* <DEDUP_REMOVED lines=35> */
.L_x_273:
[----:B------:R-:W-:Y:S05]  /*4480*/  BSYNC.RECONVERGENT B0 ;  /* 0x0000000000007941 */ /* 0x000fea0003800200 */
.L_x_272:
[----:B------:R-:W-:Y:S01]  /*4490*/  R2P PR, R22, 0x7f ;  /* 0x0000007f16007804 */ /* 0x000fe20000000000 */
[----:B--2---:R2:W3:Y:S01]  /*44a0*/  SHFL.IDX PT, R62, R62, R61, 0x1f ;  /* 0x00001f3d3e3e7589 */ /* 0x0044e200000e0000 */
[----:B------:R-:W-:Y:S11]  /*44b0*/  BSSY.RECONVERGENT B0, `(.L_x_274) ;  /* 0x0000021000007945 */ /* 0x000ff60003800200 */
[----:B-1----:R-:W-:-:S02]  /*44c0*/  VOTE.ANY R24, PT, P0 ;  /* 0x0000000000187806 */ /* 0x002fc400000e0100 */
[----:B------:R-:W-:Y:S02]  /*44d0*/  VOTE.ANY R59, PT, P1 ;  /* 0x00000000003b7806 */ /* 0x000fe400008e0100 */
[----:B------:R-:W-:Y:S02]  /*44e0*/  @!P0 LOP3.LUT R24, RZ, R24, RZ, 0x33, !PT ;  /* 0x00000018ff188212 */ /* 0x000fe400078e33ff */
[----:B------:R-:W-:Y:S02]  /*44f0*/  @!P1 LOP3.LUT R59, RZ, R59, RZ, 0x33, !PT ;  /* 0x0000003bff3b9212 */ /* 0x000fe400078e33ff */
[----:B------:R-:W-:Y:S02]  /*4500*/  VOTE.ANY R65, PT, P2 ;  /* 0x0000000000417806 */ /* 0x000fe400010e0100 */
[----:B------:R-:W-:Y:S02]  /*4510*/  LOP3.LUT R24, R59, R24, RZ, 0xc0, !PT ;  /* 0x000000183b187212 */ /* 0x000fe400078ec0ff */
[----:B------:R-:W-:-:S02]  /*4520*/  VOTE.ANY R59, PT, P3 ;  /* 0x00000000003b7806 */ /* 0x000fc400018e0100 */
[----:B------:R-:W-:Y:S02]  /*4530*/  @!P2 LOP3.LUT R65, RZ, R65, RZ, 0x33, !PT ;  /* 0x00000041ff41a212 */ /* 0x000fe400078e33ff */
[----:B------:R-:W-:Y:S02]  /*4540*/  @!P3 LOP3.LUT R59, RZ, R59, RZ, 0x33, !PT ;  /* 0x0000003bff3bb212 */ /* 0x000fe400078e33ff */
[----:B------:R-:W-:Y:S02]  /*4550*/  LOP3.LUT R24, R65, R24, RZ, 0xc0, !PT ;  /* 0x0000001841187212 */ /* 0x000fe400078ec0ff */
[----:B------:R-:W-:Y:S02]  /*4560*/  LOP3.LUT P0, RZ, R22, 0x80, RZ, 0xc0, !PT ;  /* 0x0000008016ff7812 */ /* 0x000fe4000780c0ff */
[----:B------:R-:W-:Y:S02]  /*4570*/  VOTE.ANY R65, PT, P4 ;  /* 0x0000000000417806 */ /* 0x000fe400020e0100 */
[----:B------:R-:W-:-:S02]  /*4580*/  LOP3.LUT R24, R59, R24, RZ, 0xc0, !PT ;  /* 0x000000183b187212 */ /* 0x000fc400078ec0ff */
[----:B------:R-:W-:Y:S02]  /*4590*/  VOTE.ANY R59, PT, P5 ;  /* 0x00000000003b7806 */ /* 0x000fe400028e0100 */
[----:B------:R-:W-:Y:S02]  /*45a0*/  @!P4 LOP3.LUT R65, RZ, R65, RZ, 0x33, !PT ;  /* 0x00000041ff41c212 */ /* 0x000fe400078e33ff */
[----:B------:R-:W-:Y:S02]  /*45b0*/  @!P5 LOP3.LUT R59, RZ, R59, RZ, 0x33, !PT ;  /* 0x0000003bff3bd212 */ /* 0x000fe400078e33ff */
[----:B------:R-:W-:Y:S02]  /*45c0*/  LOP3.LUT R24, R65, R24, RZ, 0xc0, !PT ;  /* 0x0000001841187212 */ /* 0x000fe400078ec0ff */
[----:B------:R-:W-:Y:S02]  /*45d0*/  VOTE.ANY R65, PT, P6 ;  /* 0x0000000000417806 */ /* 0x000fe400030e0100 */
[----:B------:R-:W-:-:S02]  /*45e0*/  LOP3.LUT R24, R59, R24, RZ, 0xc0, !PT ;  /* 0x000000183b187212 */ /* 0x000fc400078ec0ff */
[----:B------:R-:W-:Y:S02]  /*45f0*/  VOTE.ANY R59, PT, P0 ;  /* 0x00000000003b7806 */ /* 0x000fe400000e0100 */
[----:B------:R-:W-:Y:S02]  /*4600*/  @!P6 LOP3.LUT R65, RZ, R65, RZ, 0x33, !PT ;  /* 0x00000041ff41e212 */ /* 0x000fe400078e33ff */
[----:B------:R-:W-:Y:S02]  /*4610*/  @!P0 LOP3.LUT R59, RZ, R59, RZ, 0x33, !PT ;  /* 0x0000003bff3b8212 */ /* 0x000fe400078e33ff */
[----:B------:R-:W-:-:S04]  /*4620*/  LOP3.LUT R24, R65, R24, RZ, 0xc0, !PT ;  /* 0x0000001841187212 */ /* 0x000fc800078ec0ff */
[----:B------:R-:W-:Y:S01]  /*4630*/  LOP3.LUT R26, R59, R24, RZ, 0xc0, !PT ;  /* 0x000000183b1a7212 */ /* 0x000fe200078ec0ff */
[----:B------:R-:W-:-:S03]  /*4640*/  IMAD.MOV.U32 R24, RZ, RZ, RZ ;  /* 0x000000ffff187224 */ /* 0x000fc600078e00ff */
[----:B------:R-:W1:Y:S01]  /*4650*/  FLO.U32 R65, R26 ;  /* 0x0000001a00417300 */ /* 0x000e6200000e0000 */
[----:B------:R-:W-:-:S07]  /*4660*/  LOP3.LUT R59, R23, R26, RZ, 0xc0, !PT ;  /* 0x0000001a173b7212 */ /* 0x000fce00078ec0ff */
[----:B------:R-:W4:Y:S01]  /*4670*/  POPC R59, R59 ;  /* 0x0000003b003b7309 */ /* 0x000f220000000000 */
[----:B-1----:R-:W-:-:S13]  /*4680*/  ISETP.NE.AND P0, PT, R18, R65, PT ;  /* 0x000000411200720c */ /* 0x002fda0003f05270 */
[----:B--234-:R-:W-:Y:S05]  /*4690*/  @P0 BRA `(.L_x_275) ;  /* 0x0000000000080947 */ /* 0x01cfea0003800000 */
[----:B------:R-:W-:-:S05]  /*46a0*/  IMAD R22, R22, 0x4, R17 ;  /* 0x0000000416167824 */ /* 0x000fca00078e0211 */
[----:B------:R1:W2:Y:S02]  /*46b0*/  ATOMS.ADD R24, [R22], R59 ;  /* 0x0000003b1618738c */ /* 0x0002a40000000000 */
.L_x_275:
[----:B------:R-:W-:Y:S05]  /*46c0*/  BSYNC.RECONVERGENT B0 ;  /* 0x0000000000007941 */ /* 0x000fea0003800200 */
.L_x_274:
[----:B------:R-:W-:Y:S01]  /*46d0*/  R2P PR, R20, 0x7f ;  /* 0x0000007f14007804 */ /* 0x000fe20000000000 */
[----:B------:R-:W-:Y:S01]  /*46e0*/  BSSY.RECONVERGENT B0, `(.L_x_276) ;  /* 0x0000022000007945 */ /* 0x000fe20003800200 */
[----:B------:R-:W-:-:S11]  /*46f0*/  IMAD.MOV.U32 R64, RZ, RZ, RZ ;  /* 0x000000ffff407224 */ /* 0x000fd600078e00ff */
[----:B-1----:R-:W-:Y:S02]  /*4700*/  VOTE.ANY R22, PT, P0 ;  /* 0x0000000000167806 */ /* 0x002fe400000e0100 */
[----:B------:R-:W-:Y:S02]  /*4710*/  VOTE.ANY R61, PT, P1 ;  /* 0x00000000003d7806 */ /* 0x000fe400008e0100 */
[----:B------:R-:W-:Y:S02]  /*4720*/  @!P0 LOP3.LUT R22, RZ, R22, RZ, 0x33, !PT ;  /* 0x00000016ff168212 */ /* 0x000fe400078e33ff */
[----:B------:R-:W-:Y:S02]  /*4730*/  @!P1 LOP3.LUT R61, RZ, R61, RZ, 0x33, !PT ;  /* 0x0000003dff3d9212 */ /* 0x000fe400078e33ff */
[----:B------:R-:W-:Y:S02]  /*4740*/  VOTE.ANY R67, PT, P2 ;  /* 0x0000000000437806 */ /* 0x000fe400010e0100 */
[----:B------:R-:W-:-:S02]  /*4750*/  LOP3.LUT R22, R61, R22, RZ, 0xc0, !PT ;  /* 0x000000163d167212 */ /* 0x000fc400078ec0ff */
[----:B------:R-:W-:Y:S02]  /*4760*/  @!P2 LOP3.LUT R67, RZ, R67, RZ, 0x33, !PT ;  /* 0x00000043ff43a212 */ /* 0x000fe400078e33ff */
[----:B------:R-:W-:Y:S02]  /*4770*/  VOTE.ANY R61, PT, P3 ;  /* 0x00000000003d7806 */ /* 0x000fe400018e0100 */
[----:B------:R-:W-:Y:S02]  /*4780*/  LOP3.LUT R22, R67, R22, RZ, 0xc0, !PT ;  /* 0x0000001643167212 */ /* 0x000fe400078ec0ff */
[----:B------:R-:W-:Y:S02]  /*4790*/  @!P3 LOP3.LUT R61, RZ, R61, RZ, 0x33, !PT ;  /* 0x0000003dff3db212 */ /* 0x000fe400078e33ff */
[----:B------:R-:W-:Y:S02]  /*47a0*/  LOP3.LUT P0, RZ, R20, 0x80, RZ, 0xc0, !PT ;  /* 0x0000008014ff7812 */ /* 0x000fe4000780c0ff */
[----:B------:R-:W-:-:S02]  /*47b0*/  LOP3.LUT R22, R61, R22, RZ, 0xc0, !PT ;  /* 0x000000163d167212 */ /* 0x000fc400078ec0ff */
[----:B------:R-:W-:Y:S02]  /*47c0*/  VOTE.ANY R61, PT, P4 ;  /* 0x00000000003d7806 */ /* 0x000fe400020e0100 */
[----:B------:R-:W-:Y:S02]  /*47d0*/  VOTE.ANY R67, PT, P5 ;  /* 0x0000000000437806 */ /* 0x000fe400028e0100 */
[----:B------:R-:W-:Y:S02]  /*47e0*/  @!P4 LOP3.LUT R61, RZ, R61, RZ, 0x33, !PT ;  /* 0x0000003dff3dc212 */ /* 0x000fe400078e33ff */
[----:B------:R-:W-:Y:S02]  /*47f0*/  @!P5 LOP3.LUT R67, RZ, R67, RZ, 0x33, !PT ;  /* 0x00000043ff43d212 */ /* 0x000fe400078e33ff */
[----:B------:R-:W-:Y:S02]  /*4800*/  LOP3.LUT R22, R61, R22, RZ, 0xc0, !PT ;  /* 0x000000163d167212 */ /* 0x000fe400078ec0ff */
[----:B------:R-:W-:-:S02]  /*4810*/  VOTE.ANY R61, PT, P6 ;  /* 0x00000000003d7806 */ /* 0x000fc400030e0100 */
[----:B------:R-:W-:Y:S02]  /*4820*/  LOP3.LUT R22, R67, R22, RZ, 0xc0, !PT ;  /* 0x0000001643167212 */ /* 0x000fe400078ec0ff */
[----:B------:R-:W-:Y:S02]  /*4830*/  @!P6 LOP3.LUT R61, RZ, R61, RZ, 0x33, !PT ;  /* 0x0000003dff3de212 */ /* 0x000fe400078e33ff */
[----:B------:R-:W-:Y:S02]  /*4840*/  VOTE.ANY R67, PT, P0 ;  /* 0x0000000000437806 */ /* 0x000fe400000e0100 */
[----:B------:R-:W-:Y:S02]  /*4850*/  LOP3.LUT R22, R61, R22, RZ, 0xc0, !PT ;  /* 0x000000163d167212 */ /* 0x000fe400078ec0ff */
[----:B------:R-:W-:-:S04]  /*4860*/  @!P0 LOP3.LUT R67, RZ, R67, RZ, 0x33, !PT ;  /* 0x00000043ff438212 */ /* 0x000fc800078e33ff */
[----:B------:R-:W-:Y:S02]  /*4870*/  LOP3.LUT R26, R67, R22, RZ, 0xc0, !PT ;  /* 0x00000016431a7212 */ /* 0x000fe400078ec0ff */
[----:B--2---:R1:W2:Y:S02]  /*4880*/  SHFL.IDX PT, R22, R24, R65, 0x1f ;  /* 0x00001f4118167589 */ /* 0x0042a400000e0000 */
[----:B------:R-:W3:Y:S01]  /*4890*/  FLO.U32 R67, R26 ;  /* 0x0000001a00437300 */ /* 0x000ee200000e0000 */
[----:B------:R-:W-:-:S07]  /*48a0*/  LOP3.LUT R61, R23, R26, RZ, 0xc0, !PT ;  /* 0x0000001a173d7212 */ /* 0x000fce00078ec0ff */
[----:B------:R-:W4:Y:S01]  /*48b0*/  POPC R61, R61 ;  /* 0x0000003d003d7309 */ /* 0x000f220000000000 */
[----:B---3--:R-:W-:-:S13]  /*48c0*/  ISETP.NE.AND P0, PT, R18, R67, PT ;  /* 0x000000431200720c */ /* 0x008fda0003f05270 */
[----:B-12-4-:R-:W-:Y:S05]  /*48d0*/  @P0 BRA `(.L_x_277) ;  /* 0x0000000000080947 */ /* 0x016fea0003800000 */
[----:B------:R-:W-:-:S05]  /*48e0*/  IMAD R20, R20, 0x4, R17 ;  /* 0x0000000414147824 */ /* 0x000fca00078e0211 */
[----:B------:R1:W2:Y:S02]  /*48f0*/  ATOMS.ADD R64, [R20], R61 ;  /* 0x0000003d1440738c */ /* 0x0002a40000000000 */
.L_x_277:
[----:B------:R-:W-:Y:S05]  /*4900*/  BSYNC.RECONVERGENT B0 ;  /* 0x0000000000007941 */ /* 0x000fea0003800200 */
.L_x_276:
[----:B------:R-:W-:Y:S01]  /*4910*/  R2P PR, R16, 0x7f ;  /* 0x0000007f10007804 */ /* 0x000fe20000000000 */
[----:B--2---:R2:W3:Y:S01]  /*4920*/  SHFL.IDX PT, R64, R64, R67, 0x1f ;  /* 0x00001f4340407589 */ /* 0x0044e200000e0000 */
[----:B------:R-:W-:Y:S01]  /*4930*/  BSSY.RECONVERGENT B0, `(.L_x_278) ;  /* 0x0000021000007945 */ /* 0x000fe20003800200 */
[----:B------:R-:W-:-:S10]  /*4940*/  IMAD.MOV.U32 R24, RZ, RZ, RZ ;  /* 0x000000ffff187224 */ /* 0x000fd400078e00ff */
[----:B-1----:R-:W-:Y:S02]  /*4950*/  VOTE.ANY R20, PT, P0 ;  /* 0x0000000000147806 */ /* 0x002fe400000e0100 */
        /* <DEDUP_REMOVED lines=30> */
.L_x_279:
[----:B------:R-:W-:Y:S05]  /*4b40*/  BSYNC.RECONVERGENT B0 ;  /* 0x0000000000007941 */ /* 0x000fea0003800200 */
.L_x_278:
[----:B------:R-:W-:Y:S01]  /*4b50*/  R2P PR, R14, 0x7f ;  /* 0x0000007f0e007804 */ /* 0x000fe20000000000 */
[----:B--2---:R2:W3:Y:S01]  /*4b60*/  SHFL.IDX PT, R65, R24, R65, 0x1f ;  /* 0x00001f4118417589 */ /* 0x0044e200000e0000 */
[----:B------:R-:W-:Y:S01]  /*4b70*/  BSSY.RECONVERGENT B0, `(.L_x_280) ;  /* 0x0000021000007945 */ /* 0x000fe20003800200 */
[----:B------:R-:W-:-:S10]  /*4b80*/  IMAD.MOV.U32 R26, RZ, RZ, RZ ;  /* 0x000000ffff1a7224 */ /* 0x000fd400078e00ff */
[----:B------:R-:W-:Y:S02]  /*4b90*/  VOTE.ANY R16, PT, P0 ;  /* 0x0000000000107806 */ /* 0x000fe400000e0100 */
[----:B-1----:R-:W-:Y:S02]  /*4ba0*/  VOTE.ANY R67, PT, P1 ;  /* 0x0000000000437806 */ /* 0x002fe400008e0100 */
        /* <DEDUP_REMOVED lines=29> */
.L_x_281:
[----:B------:R-:W-:Y:S05]  /*4d80*/  BSYNC.RECONVERGENT B0 ;  /* 0x0000000000007941 */ /* 0x000fea0003800200 */
.L_x_280:
        /* <DEDUP_REMOVED lines=28> */
[----:B------:R-:W1:Y:S02]  /*4f50*/  FLO.U32 R69, R14 ;  /* 0x0000000e00457300 */ /* 0x000e6400000e0000 */
[----:B-1----:R-:W-:Y:S02]  /*4f60*/  ISETP.NE.AND P0, PT, R18, R69, PT ;  /* 0x000000451200720c */ /* 0x002fe40003f05270 */
[----:B------:R-:W-:-:S06]  /*4f70*/  LOP3.LUT R18, R23, R14, RZ, 0xc0, !PT ;  /* 0x0000000e17127212 */ /* 0x000fcc00078ec0ff */
[----:B------:R-:W1:Y:S05]  /*4f80*/  POPC R18, R18 ;  /* 0x0000001200127309 */ /* 0x000e6a0000000000 */
[----:B--23--:R-:W-:Y:S05]  /*4f90*/  @P0 BRA `(.L_x_283) ;  /* 0x0000000000080947 */ /* 0x00cfea0003800000 */
[----:B------:R-:W-:-:S05]  /*4fa0*/  IMAD R17, R12, 0x4, R17 ;  /* 0x000000040c117824 */ /* 0x000fca00078e0211 */
[----:B-1----:R2:W3:Y:S02]  /*4fb0*/  ATOMS.ADD R66, [R17], R18 ;  /* 0x000000121142738c */ /* 0x0024e40000000000 */
.L_x_283:
[----:B------:R-:W-:Y:S05]  /*4fc0*/  BSYNC.RECONVERGENT B0 ;  /* 0x0000000000007941 */ /* 0x000fea0003800200 */
.L_x_282:
[----:B--23--:R-:W1:Y:S01]  /*4fd0*/  SHFL.IDX PT, R17, R66, R69, 0x1f ;  /* 0x00001f4542117589 */ /* 0x00ce6200000e0000 */
[----:B------:R-:W-:Y:S01]  /*4fe0*/  IMAD.IADD R28, R21, 0x1, R56 ;  /* 0x00000001151c7824 */ /* 0x000fe200078e0238 */
[----:B------:R-:W-:Y:S01]  /*4ff0*/  ISETP.NE.AND P0, PT, R63, RZ, PT ;  /* 0x000000ff3f00720c */ /* 0x000fe20003f05270 */
[----:B------:R-:W-:Y:S01]  /*5000*/  IMAD.IADD R33, R33, 0x1, R54 ;  /* 0x0000000121217824 */ /* 0x000fe200078e0236 */
[----:B------:R-:W-:Y:S01]  /*5010*/  BAR.SYNC.DEFER_BLOCKING 0x0 ;  /* 0x0000000000007b1d */ /* 0x000fe20000010000 */
[----:B------:R-:W-:Y:S02]  /*5020*/  IMAD.IADD R31, R31, 0x1, R52 ;  /* 0x000000011f1f7824 */ /* 0x000fe400078e0234 */
[----:B------:R-:W-:Y:S02]  /*5030*/  IMAD.IADD R29, R29, 0x1, R50 ;  /* 0x000000011d1d7824 */ /* 0x000fe400078e0232 */
[----:B------:R-:W-:Y:S01]  /*5040*/  IMAD.IADD R26, R19, 0x1, R58 ;  /* 0x00000001131a7824 */ /* 0x000fe200078e023a */
[----:B------:R-:W-:Y:S01]  /*5050*/  BSSY B1, `(.L_x_284) ;  /* 0x0000051000017945 */ /* 0x000fe20003800000 */
[----:B------:R-:W-:-:S02]  /*5060*/  IMAD.IADD R27, R27, 0x1, R48 ;  /* 0x000000011b1b7824 */ /* 0x000fc400078e0230 */
[----:B------:R-:W-:Y:S02]  /*5070*/  IMAD.IADD R19, R16, 0x1, R67 ;  /* 0x0000000110137824 */ /* 0x000fe400078e0243 */
[--C-:B------:R-:W-:Y:S02]  /*5080*/  IMAD R16, R33, 0x4, R45.reuse ;  /* 0x0000000421107824 */ /* 0x100fe400078e022d */
[----:B------:R-:W-:Y:S02]  /*5090*/  IMAD.IADD R25, R25, 0x1, R60 ;  /* 0x0000000119197824 */ /* 0x000fe400078e023c */
[----:B------:R-:W-:Y:S02]  /*50a0*/  IMAD R14, R31, 0x4, R45 ;  /* 0x000000041f0e7824 */ /* 0x000fe400078e022d */
[----:B------:R-:W-:Y:S02]  /*50b0*/  IMAD.IADD R24, R46, 0x1, R57 ;  /* 0x000000012e187824 */ /* 0x000fe400078e0239 */
[----:B------:R-:W-:-:S02]  /*50c0*/  IMAD R12, R29, 0x4, R45 ;  /* 0x000000041d0c7824 */ /* 0x000fc400078e022d */
[----:B-1----:R-:W-:Y:S02]  /*50d0*/  IMAD.IADD R18, R18, 0x1, R17 ;  /* 0x0000000112127824 */ /* 0x002fe400078e0211 */
[--C-:B------:R-:W-:Y:S02]  /*50e0*/  IMAD R17, R28, 0x4, R45.reuse ;  /* 0x000000041c117824 */ /* 0x100fe400078e022d */
[----:B------:R-:W-:Y:S02]  /*50f0*/  IMAD.IADD R23, R55, 0x1, R62 ;  /* 0x0000000137177824 */ /* 0x000fe400078e023e */
[--C-:B------:R-:W-:Y:S01]  /*5100*/  IMAD R57, R27, 0x4, R45.reuse ;  /* 0x000000041b397824 */ /* 0x100fe200078e022d */
[----:B------:R1:W-:Y:S01]  /*5110*/  STS [R17+-0x4], R44 ;  /* 0xfffffc2c11007388 */ /* 0x0003e20000000800 */
[----:B------:R-:W-:Y:S02]  /*5120*/  IMAD.IADD R22, R59, 0x1, R22 ;  /* 0x000000013b167824 */ /* 0x000fe400078e0216 */
[----:B------:R-:W-:Y:S01]  /*5130*/  IMAD R56, R26, 0x4, R45 ;  /* 0x000000041a387824 */ /* 0x000fe200078e022d */
[----:B------:R-:W-:Y:S01]  /*5140*/  STS [R16+-0x4], R51 ;  /* 0xfffffc3310007388 */ /* 0x000fe20000000800 */
[----:B------:R-:W-:-:S02]  /*5150*/  IMAD.IADD R21, R61, 0x1, R64 ;  /* 0x000000013d157824 */ /* 0x000fc400078e0240 */
[----:B------:R-:W-:Y:S01]  /*5160*/  IMAD R59, R25, 0x4, R45 ;  /* 0x00000004193b7824 */ /* 0x000fe200078e022d */
[----:B------:R2:W-:Y:S01]  /*5170*/  STS [R14+-0x4], R49 ;  /* 0xfffffc310e007388 */ /* 0x0005e20000000800 */
[----:B------:R-:W-:Y:S02]  /*5180*/  IMAD.IADD R20, R20, 0x1, R65 ;  /* 0x0000000114147824 */ /* 0x000fe400078e0241 */
[--C-:B------:R-:W-:Y:S01]  /*5190*/  IMAD R46, R24, 0x4, R45.reuse ;  /* 0x00000004182e7824 */ /* 0x100fe200078e022d */
[----:B------:R3:W-:Y:S01]  /*51a0*/  STS [R12+-0x4], R47 ;  /* 0xfffffc2f0c007388 */ /* 0x0007e20000000800 */
[--C-:B------:R-:W-:Y:S02]  /*51b0*/  IMAD R55, R23, 0x4, R45.reuse ;  /* 0x0000000417377824 */ /* 0x100fe400078e022d */
[--C-:B-1----:R-:W-:Y:S01]  /*51c0*/  IMAD R44, R22, 0x4, R45.reuse ;  /* 0x00000004162c7824 */ /* 0x102fe200078e022d */
[----:B------:R-:W-:Y:S01]  /*51d0*/  STS [R57+-0x4], R42 ;  /* 0xfffffc2a39007388 */ /* 0x000fe20000000800 */
[----:B------:R-:W-:-:S02]  /*51e0*/  IMAD R48, R20, 0x4, R45 ;  /* 0x0000000414307824 */ /* 0x000fc400078e022d */
[--C-:B--2---:R-:W-:Y:S01]  /*51f0*/  IMAD R49, R19, 0x4, R45.reuse ;  /* 0x0000000413317824 */ /* 0x104fe200078e022d */
[----:B------:R-:W-:Y:S01]  /*5200*/  STS [R56+-0x4], R41 ;  /* 0xfffffc2938007388 */ /* 0x000fe20000000800 */
[--C-:B------:R-:W-:Y:S02]  /*5210*/  IMAD R51, R18, 0x4, R45.reuse ;  /* 0x0000000412337824 */ /* 0x100fe400078e022d */
[--C-:B---3--:R-:W-:Y:S01]  /*5220*/  IMAD R47, R21, 0x4, R45.reuse ;  /* 0x00000004152f7824 */ /* 0x108fe200078e022d */
[----:B------:R-:W-:Y:S01]  /*5230*/  STS [R59+-0x4], R40 ;  /* 0xfffffc283b007388 */ /* 0x000fe20000000800 */
[----:B------:R-:W-:-:S03]  /*5240*/  IMAD R45, R3, 0x8, R45 ;  /* 0x00000008032d7824 */ /* 0x000fc600078e022d */
[----:B------:R0:W-:Y:S04]  /*5250*/  STS [R46+-0x4], R39 ;  /* 0xfffffc272e007388 */ /* 0x0001e80000000800 */
[----:B------:R1:W-:Y:S04]  /*5260*/  STS [R55+-0x4], R38 ;  /* 0xfffffc2637007388 */ /* 0x0003e80000000800 */
[----:B------:R1:W-:Y:S01]  /*5270*/  STS [R44+-0x4], R37 ;  /* 0xfffffc252c007388 */ /* 0x0003e20000000800 */
[----:B0-----:R-:W-:-:S03]  /*5280*/  SHF.R.S32.HI R39, RZ, 0x1f, R53 ;  /* 0x0000001fff277819 */ /* 0x001fc60000011435 */
[----:B------:R1:W-:Y:S04]  /*5290*/  STS [R47+-0x4], R36 ;  /* 0xfffffc242f007388 */ /* 0x0003e80000000800 */
[----:B------:R1:W-:Y:S04]  /*52a0*/  STS [R48+-0x4], R35 ;  /* 0xfffffc2330007388 */ /* 0x0003e80000000800 */
[----:B------:R1:W-:Y:S04]  /*52b0*/  STS [R49+-0x4], R34 ;  /* 0xfffffc2231007388 */ /* 0x0003e80000000800 */
[----:B------:R1:W-:Y:S01]  /*52c0*/  STS [R51+-0x4], R32 ;  /* 0xfffffc2033007388 */ /* 0x0003e20000000800 */
[----:B------:R-:W-:Y:S05]  /*52d0*/  @P0 BRA `(.L_x_285) ;  /* 0x0000000000a00947 */ /* 0x000fea0003800000 */
[----:B------:R-:W2:Y:S01]  /*52e0*/  LDG.E.64 R10, desc[UR8][R10.64] ;  /* 0x000000080a0a7981 */ /* 0x000ea2000c1e1b00 */
[----:B-1----:R-:W-:Y:S01]  /*52f0*/  IMAD.MOV.U32 R37, RZ, RZ, R30 ;  /* 0x000000ffff257224 */ /* 0x002fe200078e001e */
[----:B--2---:R-:W-:-:S05]  /*5300*/  IADD3 R34, P0, PT, -R53, R10, RZ ;  /* 0x0000000a35227210 */ /* 0x004fca0007f1e1ff */
[----:B------:R-:W-:Y:S01]  /*5310*/  IMAD.X R35, R11, 0x1, ~R39, P0 ;  /* 0x000000010b237824 */ /* 0x000fe200000e0e27 */
[----:B------:R-:W-:-:S04]  /*5320*/  ISETP.GE.AND P0, PT, R15, 0x1, PT ;  /* 0x000000010f00780c */ /* 0x000fc80003f06270 */
[----:B------:R0:W-:Y:S09]  /*5330*/  STS.64 [R45+0xa800], R34 ;  /* 0x00a800222d007388 */ /* 0x0001f20000000a00 */
[----:B------:R-:W-:Y:S05]  /*5340*/  @!P0 BRA `(.L_x_286) ;  /* 0x00000000006c8947 */ /* 0x000fea0003800000 */
[----:B------:R-:W-:Y:S01]  /*5350*/  BSSY B0, `(.L_x_287) ;  /* 0x0000019000007945 */ /* 0x000fe20003800000 */
[----:B------:R-:W-:Y:S02]  /*5360*/  IMAD.MOV.U32 R32, RZ, RZ, -0x1 ;  /* 0xffffffffff207424 */ /* 0x000fe400078e00ff */
[----:B0-----:R-:W-:Y:S02]  /*5370*/  IMAD.MOV.U32 R34, RZ, RZ, R15 ;  /* 0x000000ffff227224 */ /* 0x001fe400078e000f */
[----:B------:R-:W-:-:S07]  /*5380*/  IMAD.MOV.U32 R37, RZ, RZ, R30 ;  /* 0x000000ffff257224 */ /* 0x000fce00078e001e */
.L_x_291:
[----:B------:R-:W0:Y:S01]  /*5390*/  LDC.64 R10, c[0x0][0x380] ;  /* 0x0000e000ff0a7b82 */ /* 0x000e220000000a00 */
[----:B------:R-:W-:Y:S01]  /*53a0*/  VIADD R41, R34, 0xffffffff ;  /* 0xffffffff22297836 */ /* 0x000fe20000000000 */
[----:B------:R-:W-:Y:S03]  /*53b0*/  BSSY B2, `(.L_x_288) ;  /* 0x0000008000027945 */ /* 0x000fe60003800000 */
[----:B------:R-:W-:-:S04]  /*53c0*/  IMAD R35, R41, 0x100, R3 ;  /* 0x0000010029237824 */ /* 0x000fc800078e0203 */
[----:B0-----:R-:W-:-:S07]  /*53d0*/  IMAD.WIDE R10, R35, 0x4, R10 ;  /* 0x00000004230a7825 */ /* 0x001fce00078e020a */
.L_x_289:
[----:B------:R-:W-:Y:S05]  /*53e0*/  YIELD ;  /* 0x0000000000007946 */ /* 0x000fea0003800000 */
[----:B------:R0:W-:Y:S06]  /*53f0*/  MEMBAR.SC.CTA ;  /* 0x0000000000007992 */ /* 0x0001ec0000000000 */
[----:B0-----:R-:W2:Y:S02]  /*5400*/  LDG.E.STRONG.SYS R35, desc[UR8][R10.64] ;  /* 0x000000080a237981 */ /* 0x001ea4000c1f5900 */
[----:B--2---:R-:W-:-:S13]  /*5410*/  ISETP.NE.AND P0, PT, R35, RZ, PT ;  /* 0x000000ff2300720c */ /* 0x004fda0003f05270 */
[----:B------:R-:W-:Y:S05]  /*5420*/  @!P0 BRA `(.L_x_289) ;  /* 0xfffffffc00ec8947 */ /* 0x000fea000383ffff */
[----:B------:R-:W-:Y:S05]  /*5430*/  BSYNC B2 ;  /* 0x0000000000027941 */ /* 0x000fea0003800000 */
.L_x_288:
[----:B------:R-:W-:Y:S01]  /*5440*/  BSSY.RECONVERGENT B2, `(.L_x_290) ;  /* 0x0000006000027945 */ /* 0x000fe20003800200 */
[C---:B------:R-:W-:Y:S02]  /*5450*/  ISETP.GT.AND P0, PT, R35.reuse, -0x1, PT ;  /* 0xffffffff2300780c */ /* 0x040fe40003f04270 */
[----:B------:R-:W-:Y:S01]  /*5460*/  LOP3.LUT R10, R35, 0x3fffffff, RZ, 0xc0, !PT ;  /* 0x3fffffff230a7812 */ /* 0x000fe200078ec0ff */
[----:B------:R-:W-:Y:S05]  /*5470*/  WARPSYNC.EXCLUSIVE R32 ;  /* 0x0000000020007348 */ /* 0x000fea0003a00000 */
[----:B------:R-:W-:-:S05]  /*5480*/  IMAD.IADD R37, R10, 0x1, R37 ;  /* 0x000000010a257824 */ /* 0x000fca00078e0225 */
[----:B------:R-:W-:-:S07]  /*5490*/  VOTE.ANY R32, PT, P0 ;  /* 0x0000000000207806 */ /* 0x000fce00000e0100 */
[----:B------:R-:W-:Y:S05]  /*54a0*/  BSYNC.RECONVERGENT B2 ;  /* 0x0000000000027941 */ /* 0x000fea0003800200 */
.L_x_290:
[----:B------:R-:W-:Y:S01]  /*54b0*/  ISETP.GT.U32.AND P1, PT, R34, 0x1, PT ;  /* 0x000000012200780c */ /* 0x000fe20003f24070 */
[----:B------:R-:W-:-:S12]  /*54c0*/  IMAD.MOV.U32 R34, RZ, RZ, R41 ;  /* 0x000000ffff227224 */ /* 0x000fd800078e0029 */
[----:B------:R-:W-:Y:S05]  /*54d0*/  @P0 BRA P1, `(.L_x_291) ;  /* 0xfffffffc00ac0947 */ /* 0x000fea000083ffff */
[----:B------:R-:W-:Y:S05]  /*54e0*/  BSYNC B0 ;  /* 0x0000000000007941 */ /* 0x000fea0003800000 */
.L_x_287:
[----:B------:R1:W2:Y:S02]  /*54f0*/  LDS.64 R34, [R45+0xa800] ;  /* 0x00a800002d227984 */ /* 0x0002a40000000a00 */
.L_x_286:
[C---:B------:R-:W-:Y:S01]  /*5500*/  IMAD.IADD R11, R37.reuse, 0x1, -R30 ;  /* 0x00000001250b7824 */ /* 0x040fe200078e0a1e */
[----:B------:R-:W-:-:S04]  /*5510*/  LOP3.LUT R37, R37, 0x80000000, RZ, 0xfc, !PT ;  /* 0x8000000025257812 */ /* 0x000fc800078efcff */
[C---:B--2---:R-:W-:Y:S01]  /*5520*/  IADD3 R10, P0, PT, R11.reuse, R34, RZ ;  /* 0x000000220b0a7210 */ /* 0x044fe20007f1e0ff */
[----:B------:R2:W-:Y:S03]  /*5530*/  STG.E.STRONG.SYS desc[UR8][R6.64], R37 ;  /* 0x0000002506007986 */ /* 0x0005e6000c115908 */
[----:B------:R-:W-:-:S05]  /*5540*/  LEA.HI.X.SX32 R11, R11, R35, 0x1, P0 ;  /* 0x000000230b0b7211 */ /* 0x000fca00000f0eff */
[----:B------:R2:W-:Y:S04]  /*5550*/  STS.64 [R45+0xa800], R10 ;  /* 0x00a8000a2d007388 */ /* 0x0005e80000000a00 */
.L_x_285:
[----:B------:R-:W-:Y:S05]  /*5560*/  BSYNC B1 ;  /* 0x0000000000017941 */ /* 0x000fea0003800000 */
.L_x_284:
[----:B--2---:R-:W2:Y:S01]  /*5570*/  LDC.64 R6, c[0x0][0x390] ;  /* 0x0000e400ff067b82 */ /* 0x004ea20000000a00 */
[----:B------:R-:W-:Y:S07]  /*5580*/  WARPSYNC.ALL ;  /* 0x0000000000007948 */ /* 0x000fee0003800000 */
[----:B-1----:R-:W1:Y:S01]  /*5590*/  LDC R32, c[0x0][0x3c0] ;  /* 0x0000f000ff207b82 */ /* 0x002e620000000800 */
[----:B--2---:R-:W-:Y:S02]  /*55a0*/  ISETP.EQ.U32.AND P1, PT, R6, RZ, PT ;  /* 0x000000ff0600720c */ /* 0x004fe40003f22070 */
[----:B-1----:R-:W-:-:S02]  /*55b0*/  ISETP.GE.AND P0, PT, R43, R32, PT ;  /* 0x000000202b00720c */ /* 0x002fc40003f06270 */
[----:B------:R-:W-:Y:S02]  /*55c0*/  ISETP.GT.AND P5, PT, R43, R32, PT ;  /* 0x000000202b00720c */ /* 0x000fe40003fa4270 */
[----:B------:R-:W-:-:S04]  /*55d0*/  ISETP.EQ.OR.EX P0, PT, R7, RZ, !P0, P1 ;  /* 0x000000ff0700720c */ /* 0x000fc80004702710 */
[----:B------:R-:W-:-:S13]  /*55e0*/  ISETP.GT.U32.OR P0, PT, R3, 0xff, P0 ;  /* 0x000000ff0300780c */ /* 0x000fda0000704470 */
[----:B------:R-:W1:Y:S01]  /*55f0*/  @!P0 LDS.64 R6, [R45+0xa800] ;  /* 0x00a800002d068984 */ /* 0x000e620000000a00 */
[--C-:B------:R-:W-:Y:S02]  /*5600*/  @!P0 SHF.R.S32.HI R10, RZ, 0x1f, R30.reuse ;  /* 0x0000001fff0a8819 */ /* 0x100fe4000001141e */
[----:B-1----:R-:W-:-:S04]  /*5610*/  @!P0 IADD3 R6, P1, P2, R6, R53, R30 ;  /* 0x0000003506068210 */ /* 0x002fc80007a3e01e */
[----:B------:R-:W-:-:S05]  /*5620*/  @!P0 IADD3.X R7, PT, PT, R7, R39, R10, P1, P2 ;  /* 0x0000002707078210 */ /* 0x000fca0000fe440a */
[----:B------:R1:W-:Y:S01]  /*5630*/  @!P0 STG.E.64 desc[UR8][R8.64], R6 ;  /* 0x0000000608008986 */ /* 0x0003e2000c101b08 */
[----:B------:R-:W-:Y:S06]  /*5640*/  BAR.SYNC.DEFER_BLOCKING 0x0 ;  /* 0x0000000000007b1d */ /* 0x000fec0000010000 */
[----:B------:R-:W-:Y:S05]  /*5650*/  @P5 BRA `(.L_x_292) ;  /* 0x0000000800b85947 */ /* 0x000fea0003800000 */
[----:B------:R-:W1:Y:S01]  /*5660*/  LDS R10, [R13] ;  /* 0x000000000d0a7984 */ /* 0x000e620000000800 */
[----:B------:R-:W2:Y:S01]  /*5670*/  S2UR UR6, SR_CgaCtaId ;  /* 0x00000000000679c3 */ /* 0x000ea20000008800 */
[----:B------:R-:W1:Y:S01]  /*5680*/  LDCU UR7, c[0x0][0x3c4] ;  /* 0x00007880ff0777ac */ /* 0x000e620008000800 */
[----:B------:R-:W-:Y:S01]  /*5690*/  UMOV UR5, 0x400 ;  /* 0x0000040000057882 */ /* 0x000fe20000000000 */
[----:B------:R-:W3:Y:S01]  /*56a0*/  LDCU.64 UR10, c[0x0][0x3a0] ;  /* 0x00007400ff0a77ac */ /* 0x000ee20008000a00 */
[----:B--2---:R-:W-:Y:S01]  /*56b0*/  ULEA UR5, UR6, UR5, 0x18 ;  /* 0x0000000506057291 */ /* 0x004fe2000f8ec0ff */
[----:B-1----:R-:W-:Y:S02]  /*56c0*/  SHF.R.U32.HI R6, RZ, UR7, R10 ;  /* 0x00000007ff067c19 */ /* 0x002fe4000801160a */
[----:B0-----:R-:W-:Y:S02]  /*56d0*/  LOP3.LUT R35, R10, 0x80000000, RZ, 0x3c, !PT ;  /* 0x800000000a237812 */ /* 0x001fe400078e3cff */
[----:B------:R-:W-:-:S04]  /*56e0*/  LOP3.LUT R6, R6, UR4, RZ, 0x30, !PT ;  /* 0x0000000406067c12 */ /* 0x000fc8000f8e30ff */
[----:B------:R-:W-:-:S06]  /*56f0*/  LEA R7, R6, UR5, 0x3 ;  /* 0x0000000506077c11 */ /* 0x000fcc000f8e18ff */
[----:B------:R-:W0:Y:S02]  /*5700*/  LDS.64 R6, [R7+0xa800] ;  /* 0x00a8000007067984 */ /* 0x000e240000000a00 */
[----:B0-----:R-:W-:-:S05]  /*5710*/  IADD3 R6, P0, PT, R6, R3, RZ ;  /* 0x0000000306067210 */ /* 0x001fca0007f1e0ff */
[----:B------:R-:W-:Y:S01]  /*5720*/  IMAD.X R9, RZ, RZ, R7, P0 ;  /* 0x000000ffff097224 */ /* 0x000fe200000e0607 */
[----:B---3--:R-:W-:-:S04]  /*5730*/  LEA R8, P0, R6, UR10, 0x2 ;  /* 0x0000000a06087c11 */ /* 0x008fc8000f8010ff */
[----:B------:R-:W-:-:S05]  /*5740*/  LEA.HI.X R9, R6, UR11, R9, 0x2, P0 ;  /* 0x0000000b06097c11 */ /* 0x000fca00080f1409 */
[----:B------:R-:W-:Y:S01]  /*5750*/  STG.E desc[UR8][R8.64], R35 ;  /* 0x0000002308007986 */ /* 0x000fe2000c101908 */
[----:B------:R-:W-:-:S03]  /*5760*/  NOP ;  /* 0x0000000000007918 */ /* 0x000fc60000000000 */
[----:B------:R-:W0:Y:S02]  /*5770*/  LDS R30, [R13+0x600] ;  /* 0x000600000d1e7984 */ /* 0x000e240000000800 */
[----:B0-----:R-:W-:Y:S02]  /*5780*/  SHF.R.U32.HI R6, RZ, UR7, R30 ;  /* 0x00000007ff067c19 */ /* 0x001fe4000801161e */
[----:B------:R-:W-:Y:S02]  /*5790*/  LOP3.LUT R35, R30, 0x80000000, RZ, 0x3c, !PT ;  /* 0x800000001e237812 */ /* 0x000fe400078e3cff */
[----:B------:R-:W-:-:S04]  /*57a0*/  LOP3.LUT R6, R6, UR4, RZ, 0x30, !PT ;  /* 0x0000000406067c12 */ /* 0x000fc8000f8e30ff */
[----:B------:R-:W-:-:S06]  /*57b0*/  LEA R7, R6, UR5, 0x3 ;  /* 0x0000000506077c11 */ /* 0x000fcc000f8e18ff */
[----:B------:R-:W0:Y:S02]  /*57c0*/  LDS.64 R6, [R7+0xa800] ;  /* 0x00a8000007067984 */ /* 0x000e240000000a00 */
[----:B0-----:R-:W-:-:S05]  /*57d0*/  IADD3 R6, P0, PT, R6, R3, RZ ;  /* 0x0000000306067210 */ /* 0x001fca0007f1e0ff */
[----:B------:R-:W-:Y:S01]  /*57e0*/  IMAD.X R11, RZ, RZ, R7, P0 ;  /* 0x000000ffff0b7224 */ /* 0x000fe200000e0607 */
[----:B------:R-:W-:-:S04]  /*57f0*/  LEA R10, P0, R6, UR10, 0x2 ;  /* 0x0000000a060a7c11 */ /* 0x000fc8000f8010ff */
        /* <DEDUP_REMOVED lines=139> */
[----:B------:R-:W-:-:S05]  /*60b0*/  LEA R30, R6, UR5, 0x3 ;  /* 0x00000005061e7c11 */ /* 0x000fca000f8e18ff */
[----:B------:R-:W0:Y:S02]  /*60c0*/  LDS.64 R6, [R30+0xa800] ;  /* 0x00a800001e067984 */ /* 0x000e240000000a00 */
[----:B0-----:R-:W-:-:S05]  /*60d0*/  IADD3 R34, P0, PT, R6, R3, RZ ;  /* 0x0000000306227210 */ /* 0x001fca0007f1e0ff */
[----:B------:R-:W-:Y:S01]  /*60e0*/  IMAD.X R7, RZ, RZ, R7, P0 ;  /* 0x000000ffff077224 */ /* 0x000fe200000e0607 */
[----:B------:R-:W-:-:S04]  /*60f0*/  LEA R6, P0, R34, UR10, 0x2 ;  /* 0x0000000a22067c11 */ /* 0x000fc8000f8010ff */
[----:B------:R-:W-:-:S05]  /*6100*/  LEA.HI.X R7, R34, UR11, R7, 0x2, P0 ;  /* 0x0000000b22077c11 */ /* 0x000fca00080f1407 */
[----:B------:R0:W-:Y:S01]  /*6110*/  STG.E desc[UR8][R6.64+0x4e00], R9 ;  /* 0x004e000906007986 */ /* 0x0001e2000c101908 */
[----:B------:R-:W-:Y:S01]  /*6120*/  NOP ;  /* 0x0000000000007918 */ /* 0x000fe20000000000 */
[----:B------:R-:W-:Y:S05]  /*6130*/  BRA `(.L_x_293) ;  /* 0x0000001000d07947 */ /* 0x000fea0003800000 */
.L_x_292:
        /* <DEDUP_REMOVED lines=16> */
[----:B------:R-:W2:Y:S01]  /*6240*/  S2UR UR6, SR_CgaCtaId ;  /* 0x00000000000679c3 */ /* 0x000ea20000008800 */
[----:B------:R-:W1:Y:S01]  /*6250*/  LDCU UR7, c[0x0][0x3c4] ;  /* 0x00007880ff0777ac */ /* 0x000e620008000800 */
[----:B------:R-:W-:Y:S02]  /*6260*/  UMOV UR5, 0x400 ;  /* 0x0000040000057882 */ /* 0x000fe40000000000 */
[----:B--2---:R-:W-:Y:S01]  /*6270*/  ULEA UR5, UR6, UR5, 0x18 ;  /* 0x0000000506057291 */ /* 0x004fe2000f8ec0ff */
[----:B-1----:R-:W-:Y:S01]  /*6280*/  SHF.R.U32.HI R8, RZ, UR7, R6 ;  /* 0x00000007ff087c19 */ /* 0x002fe20008011606 */
[----:B------:R-:W1:Y:S03]  /*6290*/  LDCU.64 UR6, c[0x0][0x3a0] ;  /* 0x00007400ff0677ac */ /* 0x000e660008000a00 */
[----:B------:R-:W-:-:S04]  /*62a0*/  LOP3.LUT R8, R8, UR4, RZ, 0x30, !PT ;  /* 0x0000000408087c12 */ /* 0x000fc8000f8e30ff */
[----:B------:R-:W-:-:S05]  /*62b0*/  LEA R10, R8, UR5, 0x3 ;  /* 0x00000005080a7c11 */ /* 0x000fca000f8e18ff */
[----:B------:R-:W2:Y:S02]  /*62c0*/  LDS.64 R8, [R10+0xa800] ;  /* 0x00a800000a087984 */ /* 0x000ea40000000a00 */
[----:B--2---:R-:W-:-:S05]  /*62d0*/  IADD3 R11, P3, PT, R8, R3, RZ ;  /* 0x00000003080b7210 */ /* 0x004fca0007f7e0ff */
[----:B0-----:R-:W-:Y:S01]  /*62e0*/  IMAD.X R34, RZ, RZ, R9, P3 ;  /* 0x000000ffff227224 */ /* 0x001fe200018e0609 */
[----:B-1----:R-:W-:-:S04]  /*62f0*/  LEA R8, P3, R11, UR6, 0x2 ;  /* 0x000000060b087c11 */ /* 0x002fc8000f8610ff */
[----:B------:R-:W-:Y:S02]  /*6300*/  LEA.HI.X R9, R11, UR7, R34, 0x2, P3 ;  /* 0x000000070b097c11 */ /* 0x000fe400098f1422 */
[----:B------:R-:W-:-:S05]  /*6310*/  LOP3.LUT R11, R6, 0x80000000, RZ, 0x3c, !PT ;  /* 0x80000000060b7812 */ /* 0x000fca00078e3cff */
[----:B------:R1:W-:Y:S02]  /*6320*/  STG.E desc[UR8][R8.64], R11 ;  /* 0x0000000b08007986 */ /* 0x0003e4000c101908 */
.L_x_295:
[----:B------:R-:W-:Y:S05]  /*6330*/  BSYNC.RECONVERGENT B0 ;  /* 0x0000000000007941 */ /* 0x000fea0003800200 */
.L_x_294:
[----:B------:R-:W-:Y:S01]  /*6340*/  NOP ;  /* 0x0000000000007918 */ /* 0x000fe20000000000 */
[----:B------:R-:W-:Y:S01]  /*6350*/  BSSY.RECONVERGENT B0, `(.L_x_296) ;  /* 0x0000014000007945 */ /* 0x000fe20003800200 */
[----:B------:R-:W-:Y:S01]  /*6360*/  ISETP.GE.AND P3, PT, R30, R7, PT ;  /* 0x000000071e00720c */ /* 0x000fe20003f66270 */
[----:B------:R-:W-:Y:S02]  /*6370*/  VIADD R30, R3, 0xa80 ;  /* 0x00000a80031e7836 */ /* 0x000fe40000000000 */
[----:B------:R-:W-:Y:S10]  /*6380*/  @P2 BRA `(.L_x_297) ;  /* 0x0000000000402947 */ /* 0x000ff40003800000 */
[----:B------:R-:W1:Y:S01]  /*6390*/  LDS R6, [R13+0x600] ;  /* 0x000600000d067984 */ /* 0x000e620000000800 */
        /* <DEDUP_REMOVED lines=15> */
.L_x_297:
[----:B------:R-:W-:Y:S05]  /*6490*/  BSYNC.RECONVERGENT B0 ;  /* 0x0000000000007941 */ /* 0x000fea0003800200 */
.L_x_296:
[----:B------:R-:W-:Y:S01]  /*64a0*/  NOP ;  /* 0x0000000000007918 */ /* 0x000fe20000000000 */
[----:B------:R-:W-:Y:S01]  /*64b0*/  BSSY.RECONVERGENT B0, `(.L_x_298) ;  /* 0x0000014000007945 */ /* 0x000fe20003800200 */
[----:B------:R-:W-:Y:S02]  /*64c0*/  ISETP.GE.AND P2, PT, R30, R7, PT ;  /* 0x000000071e00720c */ /* 0x000fe40003f46270 */
[----:B------:R-:W-:Y:S01]  /*64d0*/  LOP3.LUT R30, R3, 0xc00, RZ, 0xfc, !PT ;  /* 0x00000c00031e7812 */ /* 0x000fe200078efcff */
[----:B------:R-:W-:Y:S10]  /*64e0*/  @P1 BRA `(.L_x_299) ;  /* 0x0000000000401947 */ /* 0x000ff40003800000 */
[----:B------:R-:W1:Y:S01]  /*64f0*/  LDS R6, [R13+0xc00] ;  /* 0x000c00000d067984 */ /* 0x000e620000000800 */
[----:B------:R-:W3:Y:S01]  /*6500*/  S2UR UR6, SR_CgaCtaId ;  /* 0x00000000000679c3 */ /* 0x000ee20000008800 */
[----:B------:R-:W1:Y:S01]  /*6510*/  LDCU UR7, c[0x0][0x3c4] ;  /* 0x00007880ff0777ac */ /* 0x000e620008000800 */
[----:B------:R-:W-:Y:S02]  /*6520*/  UMOV UR5, 0x400 ;  /* 0x0000040000057882 */ /* 0x000fe40000000000 */
[----:B---3--:R-:W-:Y:S01]  /*6530*/  ULEA UR5, UR6, UR5, 0x18 ;  /* 0x0000000506057291 */ /* 0x008fe2000f8ec0ff */
[----:B-12---:R-:W-:Y:S01]  /*6540*/  SHF.R.U32.HI R8, RZ, UR7, R6 ;  /* 0x00000007ff087c19 */ /* 0x006fe20008011606 */
        /* <DEDUP_REMOVED lines=10> */
.L_x_299:
[----:B------:R-:W-:Y:S05]  /*65f0*/  BSYNC.RECONVERGENT B0 ;  /* 0x0000000000007941 */ /* 0x000fea0003800200 */
.L_x_298:
[----:B------:R-:W-:Y:S01]  /*6600*/  NOP ;  /* 0x0000000000007918 */ /* 0x000fe20000000000 */
[----:B------:R-:W-:Y:S01]  /*6610*/  BSSY.RECONVERGENT B0, `(.L_x_300) ;  /* 0x0000014000007945 */ /* 0x000fe20003800200 */
[----:B------:R-:W-:Y:S01]  /*6620*/  ISETP.GE.AND P1, PT, R30, R7, PT ;  /* 0x000000071e00720c */ /* 0x000fe20003f26270 */
[----:B------:R-:W-:Y:S02]  /*6630*/  VIADD R30, R3, 0xd80 ;  /* 0x00000d80031e7836 */ /* 0x000fe40000000000 */
[----:B------:R-:W-:Y:S10]  /*6640*/  @P0 BRA `(.L_x_301) ;  /* 0x0000000000400947 */ /* 0x000ff40003800000 */
[----:B------:R-:W1:Y:S01]  /*6650*/  LDS R6, [R13+0x1200] ;  /* 0x001200000d067984 */ /* 0x000e620000000800 */
[----:B------:R-:W4:Y:S01]  /*6660*/  S2UR UR6, SR_CgaCtaId ;  /* 0x00000000000679c3 */ /* 0x000f220000008800 */
[----:B------:R-:W1:Y:S01]  /*6670*/  LDCU UR7, c[0x0][0x3c4] ;  /* 0x00007880ff0777ac */ /* 0x000e620008000800 */
[----:B------:R-:W-:Y:S02]  /*6680*/  UMOV UR5, 0x400 ;  /* 0x0000040000057882 */ /* 0x000fe40000000000 */
[----:B----4-:R-:W-:Y:S01]  /*6690*/  ULEA UR5, UR6, UR5, 0x18 ;  /* 0x0000000506057291 */ /* 0x010fe2000f8ec0ff */
[----:B-123--:R-:W-:Y:S01]  /*66a0*/  SHF.R.U32.HI R8, RZ, UR7, R6 ;  /* 0x00000007ff087c19 */ /* 0x00efe20008011606 */
        /* <DEDUP_REMOVED lines=10> */
.L_x_301:
[----:B------:R-:W-:Y:S05]  /*6750*/  BSYNC.RECONVERGENT B0 ;  /* 0x0000000000007941 */ /* 0x000fea0003800200 */
.L_x_300:
[----:B------:R-:W-:Y:S01]  /*6760*/  NOP ;  /* 0x0000000000007918 */ /* 0x000fe20000000000 */
[----:B------:R-:W-:Y:S01]  /*6770*/  BSSY.RECONVERGENT B0, `(.L_x_302) ;  /* 0x0000014000007945 */ /* 0x000fe20003800200 */
[----:B------:R-:W-:Y:S01]  /*6780*/  ISETP.GE.AND P0, PT, R30, R7, PT ;  /* 0x000000071e00720c */ /* 0x000fe20003f06270 */
[----:B------:R-:W-:Y:S02]  /*6790*/  VIADD R30, R3, 0xf00 ;  /* 0x00000f00031e7836 */ /* 0x000fe40000000000 */
[----:B------:R-:W-:Y:S10]  /*67a0*/  @P6 BRA `(.L_x_303) ;  /* 0x0000000000406947 */ /* 0x000ff40003800000 */
[----:B------:R-:W1:Y:S01]  /*67b0*/  LDS R6, [R13+0x1800] ;  /* 0x001800000d067984 */ /* 0x000e620000000800 */
[----:B------:R-:W5:Y:S01]  /*67c0*/  S2UR UR6, SR_CgaCtaId ;  /* 0x00000000000679c3 */ /* 0x000f620000008800 */
[----:B------:R-:W1:Y:S01]  /*67d0*/  LDCU UR7, c[0x0][0x3c4] ;  /* 0x00007880ff0777ac */ /* 0x000e620008000800 */
[----:B------:R-:W-:Y:S02]  /*67e0*/  UMOV UR5, 0x400 ;  /* 0x0000040000057882 */ /* 0x000fe40000000000 */
[----:B-----5:R-:W-:Y:S01]  /*67f0*/  ULEA UR5, UR6, UR5, 0x18 ;  /* 0x0000000506057291 */ /* 0x020fe2000f8ec0ff */
[----:B-1234-:R-:W-:Y:S01]  /*6800*/  SHF.R.U32.HI R8, RZ, UR7, R6 ;  /* 0x00000007ff087c19 */ /* 0x01efe20008011606 */
        /* <DEDUP_REMOVED lines=10> */
.L_x_303:
[----:B------:R-:W-:Y:S05]  /*68b0*/  BSYNC.RECONVERGENT B0 ;  /* 0x0000000000007941 */ /* 0x000fea0003800200 */
.L_x_302:
[----:B------:R-:W-:Y:S01]  /*68c0*/  NOP ;  /* 0x0000000000007918 */ /* 0x000fe20000000000 */
[----:B------:R-:W-:Y:S01]  /*68d0*/  BSSY.RECONVERGENT B0, `(.L_x_304) ;  /* 0x0000014000007945 */ /* 0x000fe20003800200 */
[----:B------:R-:W-:Y:S01]  /*68e0*/  ISETP.GE.AND P6, PT, R30, R7, PT ;  /* 0x000000071e00720c */ /* 0x000fe20003fc6270 */
[----:B------:R-:W-:Y:S02]  /*68f0*/  VIADD R30, R3, 0x1080 ;  /* 0x00001080031e7836 */ /* 0x000fe40000000000 */
[----:B------:R-:W-:Y:S10]  /*6900*/  @P4 BRA `(.L_x_305) ;  /* 0x0000000000404947 */ /* 0x000ff40003800000 */
[----:B------:R-:W0:Y:S01]  /*6910*/  LDS R6, [R13+0x1e00] ;  /* 0x001e00000d067984 */ /* 0x000e220000000800 */
[----:B------:R-:W5:Y:S01]  /*6920*/  S2UR UR6, SR_CgaCtaId ;  /* 0x00000000000679c3 */ /* 0x000f620000008800 */
[----:B------:R-:W0:Y:S01]  /*6930*/  LDCU UR7, c[0x0][0x3c4] ;  /* 0x00007880ff0777ac */ /* 0x000e220008000800 */
[----:B------:R-:W-:Y:S02]  /*6940*/  UMOV UR5, 0x400 ;  /* 0x0000040000057882 */ /* 0x000fe40000000000 */
[----:B-----5:R-:W-:Y:S01]  /*6950*/  ULEA UR5, UR6, UR5, 0x18 ;  /* 0x0000000506057291 */ /* 0x020fe2000f8ec0ff */
[----:B01234-:R-:W-:Y:S01]  /*6960*/  SHF.R.U32.HI R8, RZ, UR7, R6 ;  /* 0x00000007ff087c19 */ /* 0x01ffe20008011606 */
[----:B------:R-:W0:Y:S03]  /*6970*/  LDCU.64 UR6, c[0x0][0x3a0] ;  /* 0x00007400ff0677ac */ /* 0x000e260008000a00 */
[----:B------:R-:W-:-:S04]  /*6980*/  LOP3.LUT R8, R8, UR4, RZ, 0x30, !PT ;  /* 0x0000000408087c12 */ /* 0x000fc8000f8e30ff */
[----:B------:R-:W-:-:S05]  /*6990*/  LEA R10, R8, UR5, 0x3 ;  /* 0x00000005080a7c11 */ /* 0x000fca000f8e18ff */
[----:B------:R-:W1:Y:S02]  /*69a0*/  LDS.64 R8, [R10+0xa800] ;  /* 0x00a800000a087984 */ /* 0x000e640000000a00 */
[----:B-1----:R-:W-:-:S05]  /*69b0*/  IADD3 R11, P4, PT, R8, R3, RZ ;  /* 0x00000003080b7210 */ /* 0x002fca0007f9e0ff */
[----:B------:R-:W-:Y:S01]  /*69c0*/  IMAD.X R34, RZ, RZ, R9, P4 ;  /* 0x000000ffff227224 */ /* 0x000fe200020e0609 */
[----:B0-----:R-:W-:-:S04]  /*69d0*/  LEA R8, P4, R11, UR6, 0x2 ;  /* 0x000000060b087c11 */ /* 0x001fc8000f8810ff */
[----:B------:R-:W-:Y:S02]  /*69e0*/  LEA.HI.X R9, R11, UR7, R34, 0x2, P4 ;  /* 0x000000070b097c11 */ /* 0x000fe4000a0f1422 */
[----:B------:R-:W-:-:S05]  /*69f0*/  LOP3.LUT R11, R6, 0x80000000, RZ, 0x3c, !PT ;  /* 0x80000000060b7812 */ /* 0x000fca00078e3cff */
[----:B------:R0:W-:Y:S02]  /*6a00*/  STG.E desc[UR8][R8.64+0x1e00], R11 ;  /* 0x001e000b08007986 */ /* 0x0001e4000c101908 */
.L_x_305:
[----:B------:R-:W-:Y:S05]  /*6a10*/  BSYNC.RECONVERGENT B0 ;  /* 0x0000000000007941 */ /* 0x000fea0003800200 */
.L_x_304:
        /* <DEDUP_REMOVED lines=21> */
.L_x_307:
[----:B------:R-:W-:Y:S05]  /*6b70*/  BSYNC.RECONVERGENT B0 ;  /* 0x0000000000007941 */ /* 0x000fea0003800200 */
.L_x_306:
        /* <DEDUP_REMOVED lines=21> */
.L_x_309:
[----:B------:R-:W-:Y:S05]  /*6cd0*/  BSYNC.RECONVERGENT B0 ;  /* 0x0000000000007941 */ /* 0x000fea0003800200 */
.L_x_308:
[----:B------:R-:W-:Y:S01]  /*6ce0*/  NOP ;  /* 0x0000000000007918 */ /* 0x000fe20000000000 */
[----:B------:R-:W-:Y:S01]  /*6cf0*/  BSSY.RECONVERGENT B0, `(.L_x_310) ;  /* 0x0000013000007945 */ /* 0x000fe20003800200 */
[----:B------:R-:W-:-:S03]  /*6d00*/  ISETP.GE.AND P2, PT, R30, R7, PT ;  /* 0x000000071e00720c */ /* 0x000fc60003f46270 */
[----:B------:R-:W-:Y:S10]  /*6d10*/  @P1 BRA `(.L_x_311) ;  /* 0x0000000000401947 */ /* 0x000ff40003800000 */
[----:B01234-:R-:W0:Y:S01]  /*6d20*/  LDS R8, [R13+0x3000] ;  /* 0x003000000d087984 */ /* 0x01fe220000000800 */
[----:B------:R-:W1:Y:S01]  /*6d30*/  S2UR UR6, SR_CgaCtaId ;  /* 0x00000000000679c3 */ /* 0x000e620000008800 */
[----:B------:R-:W0:Y:S01]  /*6d40*/  LDCU UR7, c[0x0][0x3c4] ;  /* 0x00007880ff0777ac */ /* 0x000e220008000800 */
[----:B------:R-:W-:Y:S02]  /*6d50*/  UMOV UR5, 0x400 ;  /* 0x0000040000057882 */ /* 0x000fe40000000000 */
[----:B-1----:R-:W-:Y:S01]  /*6d60*/  ULEA UR5, UR6, UR5, 0x18 ;  /* 0x0000000506057291 */ /* 0x002fe2000f8ec0ff */
[----:B0-----:R-:W-:Y:S01]  /*6d70*/  SHF.R.U32.HI R6, RZ, UR7, R8 ;  /* 0x00000007ff067c19 */ /* 0x001fe20008011608 */
[----:B------:R-:W0:Y:S01]  /*6d80*/  LDCU.64 UR6, c[0x0][0x3a0] ;  /* 0x00007400ff0677ac */ /* 0x000e220008000a00 */
[----:B------:R-:W-:Y:S02]  /*6d90*/  LOP3.LUT R11, R8, 0x80000000, RZ, 0x3c, !PT ;  /* 0x80000000080b7812 */ /* 0x000fe400078e3cff */
[----:B------:R-:W-:-:S04]  /*6da0*/  LOP3.LUT R6, R6, UR4, RZ, 0x30, !PT ;  /* 0x0000000406067c12 */ /* 0x000fc8000f8e30ff */
[----:B------:R-:W-:-:S05]  /*6db0*/  LEA R9, R6, UR5, 0x3 ;  /* 0x0000000506097c11 */ /* 0x000fca000f8e18ff */
[----:B------:R-:W1:Y:S02]  /*6dc0*/  LDS.64 R6, [R9+0xa800] ;  /* 0x00a8000009067984 */ /* 0x000e640000000a00 */
[----:B-1----:R-:W-:-:S05]  /*6dd0*/  IADD3 R10, P1, PT, R6, R3, RZ ;  /* 0x00000003060a7210 */ /* 0x002fca0007f3e0ff */
[----:B------:R-:W-:Y:S01]  /*6de0*/  IMAD.X R7, RZ, RZ, R7, P1 ;  /* 0x000000ffff077224 */ /* 0x000fe200008e0607 */
[----:B0-----:R-:W-:-:S04]  /*6df0*/  LEA R6, P1, R10, UR6, 0x2 ;  /* 0x000000060a067c11 */ /* 0x001fc8000f8210ff */
[----:B------:R-:W-:-:S05]  /*6e00*/  LEA.HI.X R7, R10, UR7, R7, 0x2, P1 ;  /* 0x000000070a077c11 */ /* 0x000fca00088f1407 */
[----:B------:R0:W-:Y:S04]  /*6e10*/  STG.E desc[UR8][R6.64+0x3000], R11 ;  /* 0x0030000b06007986 */ /* 0x0001e8000c101908 */
.L_x_311:
[----:B------:R-:W-:Y:S05]  /*6e20*/  BSYNC.RECONVERGENT B0 ;  /* 0x0000000000007941 */ /* 0x000fea0003800200 */
.L_x_310:
[----:B------:R-:W-:Y:S01]  /*6e30*/  NOP ;  /* 0x0000000000007918 */ /* 0x000fe20000000000 */
[----:B------:R-:W-:Y:S04]  /*6e40*/  BSSY.RECONVERGENT B0, `(.L_x_312) ;  /* 0x0000012000007945 */ /* 0x000fe80003800200 */
[----:B------:R-:W-:Y:S05]  /*6e50*/  @P0 BRA `(.L_x_313) ;  /* 0x0000000000400947 */ /* 0x000fea0003800000 */
        /* <DEDUP_REMOVED lines=16> */
.L_x_313:
[----:B------:R-:W-:Y:S05]  /*6f60*/  BSYNC.RECONVERGENT B0 ;  /* 0x0000000000007941 */ /* 0x000fea0003800200 */
.L_x_312:
        /* <DEDUP_REMOVED lines=19> */
.L_x_315:
[----:B------:R-:W-:Y:S05]  /*70a0*/  BSYNC.RECONVERGENT B0 ;  /* 0x0000000000007941 */ /* 0x000fea0003800200 */
.L_x_314:
        /* <DEDUP_REMOVED lines=19> */
.L_x_317:
[----:B------:R-:W-:Y:S05]  /*71e0*/  BSYNC.RECONVERGENT B0 ;  /* 0x0000000000007941 */ /* 0x000fea0003800200 */
.L_x_316:
        /* <DEDUP_REMOVED lines=19> */
.L_x_319:
[----:B------:R-:W-:Y:S05]  /*7320*/  BSYNC.RECONVERGENT B0 ;  /* 0x0000000000007941 */ /* 0x000fea0003800200 */
.L_x_318:
        /* <DEDUP_REMOVED lines=19> */
.L_x_321:
[----:B------:R-:W-:Y:S05]  /*7460*/  BSYNC.RECONVERGENT B0 ;  /* 0x0000000000007941 */ /* 0x000fea0003800200 */
.L_x_320:
[----:B------:R-:W-:Y:S01]  /*7470*/  NOP ;  /* 0x0000000000007918 */ /* 0x000fe20000000000 */
.L_x_293:
[----:B------:R-:W5:Y:S01]  /*7480*/  LDS R30, [R13+0x2400] ;  /* 0x002400000d1e7984 */ /* 0x000f620000000800 */
[----:B------:R-:W5:Y:S03]  /*7490*/  LDCU UR5, c[0x0][0x3c4] ;  /* 0x00007880ff0577ac */ /* 0x000f660008000800 */
[----:B0-----:R-:W0:Y:S04]  /*74a0*/  LDS R6, [R13] ;  /* 0x000000000d067984 */ /* 0x001e280000000800 */
[----:B------:R-:W0:Y:S04]  /*74b0*/  LDS R7, [R13+0x600] ;  /* 0x000600000d077984 */ /* 0x000e280000000800 */
[----:B-1234-:R-:W1:Y:S04]  /*74c0*/  LDS R8, [R13+0xc00] ;  /* 0x000c00000d087984 */ /* 0x01ee680000000800 */
[----:B------:R-:W2:Y:S04]  /*74d0*/  LDS R9, [R13+0x1200] ;  /* 0x001200000d097984 */ /* 0x000ea80000000800 */
[----:B------:R-:W3:Y:S04]  /*74e0*/  LDS R10, [R13+0x1800] ;  /* 0x001800000d0a7984 */ /* 0x000ee80000000800 */
[----:B------:R-:W4:Y:S04]  /*74f0*/  LDS R11, [R13+0x1e00] ;  /* 0x001e00000d0b7984 */ /* 0x000f280000000800 */
[----:B------:R-:W4:Y:S04]  /*7500*/  LDS R34, [R13+0x2a00] ;  /* 0x002a00000d227984 */ /* 0x000f280000000800 */
[----:B------:R-:W4:Y:S04]  /*7510*/  LDS R35, [R13+0x3000] ;  /* 0x003000000d237984 */ /* 0x000f280000000800 */
[----:B------:R-:W4:Y:S04]  /*7520*/  LDS R36, [R13+0x3600] ;  /* 0x003600000d247984 */ /* 0x000f280000000800 */
[----:B------:R-:W4:Y:S01]  /*7530*/  LDS R37, [R13+0x3c00] ;  /* 0x003c00000d257984 */ /* 0x000f220000000800 */
[----:B-----5:R-:W-:-:S03]  /*7540*/  SHF.R.U32.HI R30, RZ, UR5, R30 ;  /* 0x00000005ff1e7c19 */ /* 0x020fc6000801161e */
[----:B------:R-:W5:Y:S01]  /*7550*/  LDS R38, [R13+0x4200] ;  /* 0x004200000d267984 */ /* 0x000f620000000800 */
[----:B0-----:R-:W-:Y:S02]  /*7560*/  SHF.R.U32.HI R6, RZ, UR5, R6 ;  /* 0x00000005ff067c19 */ /* 0x001fe40008011606 */
[----:B------:R-:W-:Y:S01]  /*7570*/  LOP3.LUT R64, R30, UR4, RZ, 0x30, !PT ;  /* 0x000000041e407c12 */ /* 0x000fe2000f8e30ff */
[----:B------:R-:W0:Y:S01]  /*7580*/  LDS R39, [R13+0x4800] ;  /* 0x004800000d277984 */ /* 0x000e220000000800 */
[----:B------:R-:W-:Y:S02]  /*7590*/  SHF.R.U32.HI R7, RZ, UR5, R7 ;  /* 0x00000005ff077c19 */ /* 0x000fe40008011607 */
[----:B------:R-:W-:Y:S01]  /*75a0*/  LOP3.LUT R70, R6, UR4, RZ, 0x30, !PT ;  /* 0x0000000406467c12 */ /* 0x000fe2000f8e30ff */
[----:B------:R-:W0:Y:S01]  /*75b0*/  LDS R40, [R13+0x4e00] ;  /* 0x004e00000d287984 */ /* 0x000e220000000800 */
[----:B-1----:R-:W-:Y:S02]  /*75c0*/  SHF.R.U32.HI R8, RZ, UR5, R8 ;  /* 0x00000005ff087c19 */ /* 0x002fe40008011608 */
[----:B------:R-:W-:-:S02]  /*75d0*/  LOP3.LUT R69, R7, UR4, RZ, 0x30, !PT ;  /* 0x0000000407457c12 */ /* 0x000fc4000f8e30ff */
[----:B--2---:R-:W-:Y:S02]  /*75e0*/  SHF.R.U32.HI R9, RZ, UR5, R9 ;  /* 0x00000005ff097c19 */ /* 0x004fe40008011609 */
[----:B------:R-:W-:Y:S02]  /*75f0*/  LOP3.LUT R68, R8, UR4, RZ, 0x30, !PT ;  /* 0x0000000408447c12 */ /* 0x000fe4000f8e30ff */
[----:B---3--:R-:W-:Y:S02]  /*7600*/  SHF.R.U32.HI R10, RZ, UR5, R10 ;  /* 0x00000005ff0a7c19 */ /* 0x008fe4000801160a */
[----:B------:R-:W-:Y:S02]  /*7610*/  LOP3.LUT R67, R9, UR4, RZ, 0x30, !PT ;  /* 0x0000000409437c12 */ /* 0x000fe4000f8e30ff */
[----:B----4-:R-:W-:Y:S02]  /*7620*/  SHF.R.U32.HI R11, RZ, UR5, R11 ;  /* 0x00000005ff0b7c19 */ /* 0x010fe4000801160b */
[----:B------:R-:W-:-:S02]  /*7630*/  LOP3.LUT R66, R10, UR4, RZ, 0x30, !PT ;  /* 0x000000040a427c12 */ /* 0x000fc4000f8e30ff */
[----:B------:R-:W-:Y:S02]  /*7640*/  SHF.R.U32.HI R34, RZ, UR5, R34 ;  /* 0x00000005ff227c19 */ /* 0x000fe40008011622 */
[----:B------:R-:W-:Y:S02]  /*7650*/  LOP3.LUT R65, R11, UR4, RZ, 0x30, !PT ;  /* 0x000000040b417c12 */ /* 0x000fe4000f8e30ff */
[----:B------:R-:W-:Y:S02]  /*7660*/  SHF.R.U32.HI R35, RZ, UR5, R35 ;  /* 0x00000005ff237c19 */ /* 0x000fe40008011623 */
[----:B------:R-:W-:Y:S02]  /*7670*/  LOP3.LUT R63, R34, UR4, RZ, 0x30, !PT ;  /* 0x00000004223f7c12 */ /* 0x000fe4000f8e30ff */
[----:B------:R-:W-:Y:S02]  /*7680*/  SHF.R.U32.HI R36, RZ, UR5, R36 ;  /* 0x00000005ff247c19 */ /* 0x000fe40008011624 */
[----:B------:R-:W-:-:S02]  /*7690*/  LOP3.LUT R62, R35, UR4, RZ, 0x30, !PT ;  /* 0x00000004233e7c12 */ /* 0x000fc4000f8e30ff */
[----:B------:R-:W-:Y:S02]  /*76a0*/  SHF.R.U32.HI R37, RZ, UR5, R37 ;  /* 0x00000005ff257c19 */ /* 0x000fe40008011625 */
[----:B------:R-:W-:Y:S02]  /*76b0*/  LOP3.LUT R61, R36, UR4, RZ, 0x30, !PT ;  /* 0x00000004243d7c12 */ /* 0x000fe4000f8e30ff */
[----:B-----5:R-:W-:Y:S02]  /*76c0*/  SHF.R.U32.HI R38, RZ, UR5, R38 ;  /* 0x00000005ff267c19 */ /* 0x020fe40008011626 */
[----:B------:R-:W-:Y:S02]  /*76d0*/  LOP3.LUT R60, R37, UR4, RZ, 0x30, !PT ;  /* 0x00000004253c7c12 */ /* 0x000fe4000f8e30ff */
[----:B0-----:R-:W-:Y:S02]  /*76e0*/  SHF.R.U32.HI R39, RZ, UR5, R39 ;  /* 0x00000005ff277c19 */ /* 0x001fe40008011627 */
[----:B------:R-:W-:-:S02]  /*76f0*/  LOP3.LUT R59, R38, UR4, RZ, 0x30, !PT ;  /* 0x00000004263b7c12 */ /* 0x000fc4000f8e30ff */
[----:B------:R-:W-:Y:S02]  /*7700*/  SHF.R.U32.HI R40, RZ, UR5, R40 ;  /* 0x00000005ff287c19 */ /* 0x000fe40008011628 */
[----:B------:R-:W-:Y:S02]  /*7710*/  LOP3.LUT R58, R39, UR4, RZ, 0x30, !PT ;  /* 0x00000004273a7c12 */ /* 0x000fe4000f8e30ff */
[----:B------:R-:W-:Y:S01]  /*7720*/  LOP3.LUT R30, R40, UR4, RZ, 0x30, !PT ;  /* 0x00000004281e7c12 */ /* 0x000fe2000f8e30ff */
[----:B------:R-:W-:Y:S06]  /*7730*/  @P5 BRA `(.L_x_322) ;  /* 0x0000000000745947 */ /* 0x000fec0003800000 */
        /* <DEDUP_REMOVED lines=29> */
.L_x_322:
[----:B------:R-:W-:Y:S01]  /*7910*/  IMAD R7, R15, 0x1500, RZ ;  /* 0x000015000f077824 */ /* 0x000fe200078e02ff */
[----:B------:R-:W-:Y:S01]  /*7920*/  CS2R R40, SRZ ;  /* 0x0000000000287805 */ /* 0x000fe2000001ff00 */
[----:B------:R-:W-:Y:S02]  /*7930*/  VIADD R8, R0, 0x1a0 ;  /* 0x000001a000087836 */ /* 0x000fe40000000000 */
[--C-:B------:R-:W-:Y:S02]  /*7940*/  IMAD.IADD R45, R32, 0x1, -R7.reuse ;  /* 0x00000001202d7824 */ /* 0x100fe400078e0a07 */
[----:B------:R-:W-:Y:S02]  /*7950*/  VIADD R6, R0, 0x20 ;  /* 0x0000002000067836 */ /* 0x000fe40000000000 */
[----:B------:R-:W-:Y:S01]  /*7960*/  IMAD.IADD R7, R32, 0x1, -R7 ;  /* 0x0000000120077824 */ /* 0x000fe200078e0a07 */
[----:B------:R-:W-:Y:S01]  /*7970*/  ISETP.GE.AND P2, PT, R8, R45, PT ;  /* 0x0000002d0800720c */ /* 0x000fe20003f46270 */
[----:B------:R-:W-:-:S02]  /*7980*/  VIADD R8, R0, 0x40 ;  /* 0x0000004000087836 */ /* 0x000fc40000000000 */
[----:B------:R-:W-:Y:S01]  /*7990*/  VIADD R9, R0, 0x80 ;  /* 0x0000008000097836 */ /* 0x000fe20000000000 */
[-C--:B------:R-:W-:Y:S01]  /*79a0*/  ISETP.GE.AND P0, PT, R6, R7.reuse, PT ;  /* 0x000000070600720c */ /* 0x080fe20003f06270 */
[C---:B------:R-:W-:Y:S01]  /*79b0*/  VIADD R6, R0.reuse, 0x60 ;  /* 0x0000006000067836 */ /* 0x040fe20000000000 */
[----:B------:R-:W-:Y:S02]  /*79c0*/  ISETP.GE.AND P1, PT, R0, R7, PT ;  /* 0x000000070000720c */ /* 0x000fe40003f26270 */
[-C--:B------:R-:W-:Y:S01]  /*79d0*/  ISETP.GE.AND P3, PT, R8, R45.reuse, PT ;  /* 0x0000002d0800720c */ /* 0x080fe20003f66270 */
[----:B------:R-:W-:Y:S01]  /*79e0*/  VIADD R8, R0, 0xa0 ;  /* 0x000000a000087836 */ /* 0x000fe20000000000 */
[-C--:B------:R-:W-:Y:S02]  /*79f0*/  ISETP.GE.AND P6, PT, R6, R45.reuse, PT ;  /* 0x0000002d0600720c */ /* 0x080fe40003fc6270 */
[----:B------:R-:W-:Y:S02]  /*7a00*/  CS2R R6, SRZ ;  /* 0x0000000000067805 */ /* 0x000fe4000001ff00 */
[----:B------:R-:W-:Y:S01]  /*7a10*/  ISETP.GE.AND P4, PT, R9, R45, PT ;  /* 0x0000002d0900720c */ /* 0x000fe20003f86270 */
[----:B------:R-:W-:Y:S01]  /*7a20*/  VIADD R9, R0, 0xc0 ;  /* 0x000000c000097836 */ /* 0x000fe20000000000 */
[----:B------:R1:W5:Y:S01]  /*7a30*/  @!P2 LDG.E R40, desc[UR8][R4.64+0xd00] ;  /* 0x000d00080428a981 */ /* 0x000362000c1e1900 */
[----:B------:R-:W-:-:S03]  /*7a40*/  CS2R R10, SRZ ;  /* 0x00000000000a7805 */ /* 0x000fc6000001ff00 */
[----:B------:R1:W5:Y:S01]  /*7a50*/  @!P2 LDG.E R41, desc[UR8][R4.64+0xd04] ;  /* 0x000d04080429a981 */ /* 0x000362000c1e1900 */
[----:B------:R-:W-:-:S03]  /*7a60*/  ISETP.GE.AND P2, PT, R8, R45, PT ;  /* 0x0000002d0800720c */ /* 0x000fc60003f46270 */
[----:B------:R1:W5:Y:S04]  /*7a70*/  @!P1 LDG.E R6, desc[UR8][R4.64] ;  /* 0x0000000804069981 */ /* 0x000368000c1e1900 */
[----:B------:R1:W5:Y:S01]  /*7a80*/  @!P1 LDG.E R7, desc[UR8][R4.64+0x4] ;  /* 0x0000040804079981 */ /* 0x000362000c1e1900 */
[----:B------:R-:W-:Y:S02]  /*7a90*/  ISETP.GE.AND P1, PT, R9, R45, PT ;  /* 0x0000002d0900720c */ /* 0x000fe40003f26270 */
[----:B------:R-:W-:Y:S01]  /*7aa0*/  CS2R R8, SRZ ;  /* 0x0000000000087805 */ /* 0x000fe2000001ff00 */
[C---:B------:R-:W-:Y:S01]  /*7ab0*/  VIADD R34, R0.reuse, 0xe0 ;  /* 0x000000e000227836 */ /* 0x040fe20000000000 */
[----:B------:R1:W5:Y:S01]  /*7ac0*/  @!P3 LDG.E R10, desc[UR8][R4.64+0x200] ;  /* 0x00020008040ab981 */ /* 0x000362000c1e1900 */
[----:B------:R-:W-:Y:S01]  /*7ad0*/  VIADD R35, R0, 0x100 ;  /* 0x0000010000237836 */ /* 0x000fe20000000000 */
[----:B------:R-:W-:-:S02]  /*7ae0*/  CS2R R36, SRZ ;  /* 0x0000000000247805 */ /* 0x000fc4000001ff00 */
[----:B------:R1:W5:Y:S04]  /*7af0*/  @!P0 LDG.E R8, desc[UR8][R4.64+0x100] ;  /* 0x0001000804088981 */ /* 0x000368000c1e1900 */
[----:B------:R1:W5:Y:S01]  /*7b00*/  @!P0 LDG.E R9, desc[UR8][R4.64+0x104] ;  /* 0x0001040804098981 */ /* 0x000362000c1e1900 */
[----:B------:R-:W-:-:S03]  /*7b10*/  ISETP.GE.AND P0, PT, R34, R45, PT ;  /* 0x0000002d2200720c */ /* 0x000fc60003f06270 */
[----:B------:R1:W5:Y:S01]  /*7b20*/  @!P3 LDG.E R11, desc[UR8][R4.64+0x204] ;  /* 0x00020408040bb981 */ /* 0x000362000c1e1900 */
[----:B------:R-:W-:Y:S02]  /*7b30*/  ISETP.GE.AND P3, PT, R35, R45, PT ;  /* 0x0000002d2300720c */ /* 0x000fe40003f66270 */
[----:B------:R-:W-:Y:S01]  /*7b40*/  CS2R R34, SRZ ;  /* 0x0000000000227805 */ /* 0x000fe2000001ff00 */
[C---:B------:R-:W-:Y:S01]  /*7b50*/  VIADD R38, R0.reuse, 0x120 ;  /* 0x0000012000267836 */ /* 0x040fe20000000000 */
[----:B------:R1:W5:Y:S01]  /*7b60*/  @!P4 LDG.E R36, desc[UR8][R4.64+0x400] ;  /* 0x000400080424c981 */ /* 0x000362000c1e1900 */
[C---:B------:R-:W-:Y:S01]  /*7b70*/  VIADD R39, R0.reuse, 0x140 ;  /* 0x0000014000277836 */ /* 0x040fe20000000000 */
[----:B------:R-:W-:Y:S02]  /*7b80*/  CS2R R42, SRZ ;  /* 0x00000000002a7805 */ /* 0x000fe4000001ff00 */
[----:B------:R1:W5:Y:S01]  /*7b90*/  @!P6 LDG.E R34, desc[UR8][R4.64+0x300] ;  /* 0x000300080422e981 */ /* 0x000362000c1e1900 */
[----:B------:R-:W-:-:S03]  /*7ba0*/  VIADD R44, R0, 0x160 ;  /* 0x00000160002c7836 */ /* 0x000fc60000000000 */
[----:B------:R1:W5:Y:S01]  /*7bb0*/  @!P6 LDG.E R35, desc[UR8][R4.64+0x304] ;  /* 0x000304080423e981 */ /* 0x000362000c1e1900 */
[----:B------:R-:W-:-:S03]  /*7bc0*/  ISETP.GE.AND P6, PT, R38, R45, PT ;  /* 0x0000002d2600720c */ /* 0x000fc60003fc6270 */
[----:B------:R1:W5:Y:S01]  /*7bd0*/  @!P4 LDG.E R37, desc[UR8][R4.64+0x404] ;  /* 0x000404080425c981 */ /* 0x000362000c1e1900 */
[-C--:B------:R-:W-:Y:S02]  /*7be0*/  ISETP.GE.AND P4, PT, R39, R45.reuse, PT ;  /* 0x0000002d2700720c */ /* 0x080fe40003f86270 */
[----:B------:R-:W-:Y:S01]  /*7bf0*/  CS2R R38, SRZ ;  /* 0x0000000000267805 */ /* 0x000fe2000001ff00 */
[----:B------:R-:W-:Y:S01]  /*7c00*/  VIADD R0, R0, 0x180 ;  /* 0x0000018000007836 */ /* 0x000fe20000000000 */
[----:B------:R1:W5:Y:S04]  /*7c10*/  @!P1 LDG.E R42, desc[UR8][R4.64+0x600] ;  /* 0x00060008042a9981 */ /* 0x000368000c1e1900 */
[----:B------:R1:W5:Y:S04]  /*7c20*/  @!P2 LDG.E R38, desc[UR8][R4.64+0x500] ;  /* 0x000500080426a981 */ /* 0x000368000c1e1900 */
[----:B------:R1:W5:Y:S01]  /*7c30*/  @!P2 LDG.E R39, desc[UR8][R4.64+0x504] ;  /* 0x000504080427a981 */ /* 0x000362000c1e1900 */
[----:B------:R-:W-:-:S03]  /*7c40*/  ISETP.GE.AND P2, PT, R44, R45, PT ;  /* 0x0000002d2c00720c */ /* 0x000fc60003f46270 */
[----:B------:R1:W5:Y:S01]  /*7c50*/  @!P1 LDG.E R43, desc[UR8][R4.64+0x604] ;  /* 0x00060408042b9981 */ /* 0x000362000c1e1900 */
[----:B------:R-:W-:Y:S02]  /*7c60*/  ISETP.GE.AND P1, PT, R0, R45, PT ;  /* 0x0000002d0000720c */ /* 0x000fe40003f26270 */
[----:B------:R-:W-:Y:S02]  /*7c70*/  CS2R R44, SRZ ;  /* 0x00000000002c7805 */ /* 0x000fe4000001ff00 */
[----:B------:R-:W-:Y:S02]  /*7c80*/  CS2R R46, SRZ ;  /* 0x00000000002e7805 */ /* 0x000fe4000001ff00 */
[----:B------:R-:W-:Y:S02]  /*7c90*/  CS2R R48, SRZ ;  /* 0x0000000000307805 */ /* 0x000fe4000001ff00 */
[----:B------:R-:W-:Y:S02]  /*7ca0*/  CS2R R50, SRZ ;  /* 0x0000000000327805 */ /* 0x000fe4000001ff00 */
[----:B------:R-:W-:-:S02]  /*7cb0*/  CS2R R52, SRZ ;  /* 0x0000000000347805 */ /* 0x000fc4000001ff00 */
[----:B------:R-:W-:Y:S01]  /*7cc0*/  CS2R R54, SRZ ;  /* 0x0000000000367805 */ /* 0x000fe2000001ff00 */
[----:B------:R1:W5:Y:S04]  /*7cd0*/  @!P0 LDG.E R44, desc[UR8][R4.64+0x700] ;  /* 0x00070008042c8981 */ /* 0x000368000c1e1900 */
        /* <DEDUP_REMOVED lines=11> */
.L_x_323:
[----:B------:R-:W2:Y:S08]  /*7d90*/  S2UR UR5, SR_CgaCtaId ;  /* 0x00000000000579c3 */ /* 0x000eb00000008800 */
[----:B------:R-:W-:Y:S01]  /*7da0*/  BAR.SYNC.DEFER_BLOCKING 0x0 ;  /* 0x0000000000007b1d */ /* 0x000fe20000010000 */
[----:B------:R-:W-:Y:S02]  /*7db0*/  IMAD R17, R28, 0x4, R17 ;  /* 0x000000041c117824 */ /* 0x000fe400078e0211 */
[----:B------:R-:W-:-:S02]  /*7dc0*/  IMAD R16, R33, 0x4, R16 ;  /* 0x0000000421107824 */ /* 0x000fc400078e0210 */
[----:B------:R-:W-:Y:S01]  /*7dd0*/  IMAD R14, R31, 0x4, R14 ;  /* 0x000000041f0e7824 */ /* 0x000fe200078e020e */
[----:B------:R-:W-:Y:S02]  /*7de0*/  UMOV UR4, 0x400 ;  /* 0x0000040000047882 */ /* 0x000fe40000000000 */
[----:B------:R-:W3:Y:S01]  /*7df0*/  S2UR UR7, SR_CgaCtaId ;  /* 0x00000000000779c3 */ /* 0x000ee20000008800 */
[----:B------:R-:W-:Y:S01]  /*7e00*/  UMOV UR6, 0x400 ;  /* 0x0000040000067882 */ /* 0x000fe20000000000 */
[----:B------:R-:W-:Y:S02]  /*7e10*/  IMAD R12, R29, 0x4, R12 ;  /* 0x000000041d0c7824 */ /* 0x000fe400078e020c */
[----:B------:R-:W-:Y:S02]  /*7e20*/  IMAD R27, R27, 0x4, R57 ;  /* 0x000000041b1b7824 */ /* 0x000fe400078e0239 */
[----:B------:R-:W-:Y:S01]  /*7e30*/  IMAD R26, R26, 0x4, R56 ;  /* 0x000000041a1a7824 */ /* 0x000fe200078e0238 */
[----:B--2---:R-:W-:Y:S01]  /*7e40*/  ULEA UR4, UR5, UR4, 0x18 ;  /* 0x0000000405047291 */ /* 0x004fe2000f8ec0ff */
[----:B-----5:R2:W-:Y:S04]  /*7e50*/  STS.64 [R17+-0x8], R6 ;  /* 0xfffff80611007388 */ /* 0x0205e80000000a00 */
[----:B------:R4:W-:Y:S01]  /*7e60*/  STS.64 [R16+-0x8], R8 ;  /* 0xfffff80810007388 */ /* 0x0009e20000000a00 */
[C---:B------:R-:W-:Y:S01]  /*7e70*/  LEA R0, R23.reuse, UR4, 0x2 ;  /* 0x0000000417007c11 */ /* 0x040fe2000f8e10ff */
[----:B---3--:R-:W-:Y:S01]  /*7e80*/  ULEA UR6, UR7, UR6, 0x18 ;  /* 0x0000000607067291 */ /* 0x008fe2000f8ec0ff */
[----:B01----:R-:W-:Y:S01]  /*7e90*/  LEA R5, R24, UR4, 0x2 ;  /* 0x0000000418057c11 */ /* 0x003fe2000f8e10ff */
[----:B------:R4:W-:Y:S01]  /*7ea0*/  STS.64 [R14+-0x8], R10 ;  /* 0xfffff80a0e007388 */ /* 0x0009e20000000a00 */
[----:B------:R-:W-:Y:S01]  /*7eb0*/  LEA R29, R22, UR4, 0x2 ;  /* 0x00000004161d7c11 */ /* 0x000fe2000f8e10ff */
[----:B------:R-:W-:Y:S01]  /*7ec0*/  IMAD R23, R23, 0x4, R0 ;  /* 0x0000000417177824 */ /* 0x000fe200078e0200 */
[----:B------:R-:W-:Y:S01]  /*7ed0*/  LEA R0, R21, UR4, 0x2 ;  /* 0x0000000415007c11 */ /* 0x000fe2000f8e10ff */
[----:B------:R-:W-:Y:S01]  /*7ee0*/  IMAD R24, R24, 0x4, R5 ;  /* 0x0000000418187824 */ /* 0x000fe200078e0205 */
[C---:B------:R-:W-:Y:S01]  /*7ef0*/  LEA R4, R25.reuse, UR6, 0x2 ;  /* 0x0000000619047c11 */ /* 0x040fe2000f8e10ff */
[----:B------:R4:W-:Y:S01]  /*7f00*/  STS.64 [R12+-0x8], R34 ;  /* 0xfffff8220c007388 */ /* 0x0009e20000000a00 */
[----:B------:R-:W-:Y:S01]  /*7f10*/  LEA R5, R20, UR6, 0x2 ;  /* 0x0000000614057c11 */ /* 0x000fe2000f8e10ff */
[----:B------:R-:W-:Y:S01]  /*7f20*/  IMAD R22, R22, 0x4, R29 ;  /* 0x0000000416167824 */ /* 0x000fe200078e021d */
[----:B--2---:R-:W-:Y:S01]  /*7f30*/  LEA R7, R18, UR6, 0x2 ;  /* 0x0000000612077c11 */ /* 0x004fe2000f8e10ff */
[----:B------:R-:W-:Y:S01]  /*7f40*/  IMAD R25, R25, 0x4, R4 ;  /* 0x0000000419197824 */ /* 0x000fe200078e0204 */
[----:B------:R-:W-:Y:S01]  /*7f50*/  LEA R4, R19, UR6, 0x2 ;  /* 0x0000000613047c11 */ /* 0x000fe2000f8e10ff */
[----:B------:R4:W-:Y:S01]  /*7f60*/  STS.64 [R27+-0x8], R36 ;  /* 0xfffff8241b007388 */ /* 0x0009e20000000a00 */
[----:B------:R-:W-:-:S02]  /*7f70*/  IMAD R21, R21, 0x4, R0 ;  /* 0x0000000415157824 */ /* 0x000fc400078e0200 */
[----:B------:R-:W-:Y:S01]  /*7f80*/  IMAD R20, R20, 0x4, R5 ;  /* 0x0000000414147824 */ /* 0x000fe200078e0205 */
[----:B------:R4:W-:Y:S01]  /*7f90*/  STS.64 [R26+-0x8], R38 ;  /* 0xfffff8261a007388 */ /* 0x0009e20000000a00 */
[----:B------:R-:W-:Y:S02]  /*7fa0*/  IMAD R19, R19, 0x4, R4 ;  /* 0x0000000413137824 */ /* 0x000fe400078e0204 */
[----:B------:R-:W-:Y:S01]  /*7fb0*/  IMAD R18, R18, 0x4, R7 ;  /* 0x0000000412127824 */ /* 0x000fe200078e0207 */
[----:B------:R4:W-:Y:S04]  /*7fc0*/  STS.64 [R25+-0x8], R42 ;  /* 0xfffff82a19007388 */ /* 0x0009e80000000a00 */
[----:B------:R4:W-:Y:S04]  /*7fd0*/  STS.64 [R24+-0x8], R44 ;  /* 0xfffff82c18007388 */ /* 0x0009e80000000a00 */
[----:B------:R4:W-:Y:S04]  /*7fe0*/  STS.64 [R23+-0x8], R46 ;  /* 0xfffff82e17007388 */ /* 0x0009e80000000a00 */
[----:B------:R4:W-:Y:S04]  /*7ff0*/  STS.64 [R22+-0x8], R48 ;  /* 0xfffff83016007388 */ /* 0x0009e80000000a00 */
[----:B------:R4:W-:Y:S04]  /*8000*/  STS.64 [R21+-0x8], R50 ;  /* 0xfffff83215007388 */ /* 0x0009e80000000a00 */
[----:B------:R4:W-:Y:S04]  /*8010*/  STS.64 [R20+-0x8], R52 ;  /* 0xfffff83414007388 */ /* 0x0009e80000000a00 */
[----:B------:R4:W-:Y:S04]  /*8020*/  STS.64 [R19+-0x8], R54 ;  /* 0xfffff83613007388 */ /* 0x0009e80000000a00 */
[----:B------:R4:W-:Y:S01]  /*8030*/  STS.64 [R18+-0x8], R40 ;  /* 0xfffff82812007388 */ /* 0x0009e20000000a00 */
[----:B------:R-:W-:Y:S06]  /*8040*/  BAR.SYNC.DEFER_BLOCKING 0x0 ;  /* 0x0000000000007b1d */ /* 0x000fec0000010000 */
[----:B------:R-:W-:Y:S05]  /*8050*/  @P5 BRA `(.L_x_324) ;  /* 0x00000008003c5947 */ /* 0x000fea0003800000 */
[----:B------:R-:W-:Y:S01]  /*8060*/  LEA R70, R70, UR4, 0x3 ;  /* 0x0000000446467c11 */ /* 0x000fe2000f8e18ff */
[----:B------:R-:W-:Y:S01]  /*8070*/  IMAD R13, R3, 0x4, R13 ;  /* 0x00000004030d7824 */ /* 0x000fe200078e020d */
[----:B------:R-:W0:Y:S01]  /*8080*/  LDCU.64 UR6, c[0x0][0x3b0] ;  /* 0x00007600ff0677ac */ /* 0x000e220008000a00 */
[----:B------:R-:W-:Y:S02]  /*8090*/  LEA R69, R69, UR4, 0x3 ;  /* 0x0000000445457c11 */ /* 0x000fe4000f8e18ff */
[----:B------:R-:W1:Y:S01]  /*80a0*/  LDS.64 R4, [R70+0xa800] ;  /* 0x00a8000046047984 */ /* 0x000e620000000a00 */
[----:B------:R-:W-:Y:S02]  /*80b0*/  LEA R68, R68, UR4, 0x3 ;  /* 0x0000000444447c11 */ /* 0x000fe4000f8e18ff */
[----:B------:R-:W-:Y:S01]  /*80c0*/  LEA R67, R67, UR4, 0x3 ;  /* 0x0000000443437c11 */ /* 0x000fe2000f8e18ff */
[----:B----4-:R-:W2:Y:S01]  /*80d0*/  LDS.64 R8, [R13] ;  /* 0x000000000d087984 */ /* 0x010ea20000000a00 */
[----:B------:R-:W-:-:S02]  /*80e0*/  LEA R66, R66, UR4, 0x3 ;  /* 0x0000000442427c11 */ /* 0x000fc4000f8e18ff */
[----:B------:R-:W-:Y:S02]  /*80f0*/  LEA R65, R65, UR4, 0x3 ;  /* 0x0000000441417c11 */ /* 0x000fe4000f8e18ff */
[----:B------:R-:W-:Y:S02]  /*8100*/  LEA R64, R64, UR4, 0x3 ;  /* 0x0000000440407c11 */ /* 0x000fe4000f8e18ff */
[----:B------:R-:W-:Y:S02]  /*8110*/  LEA R63, R63, UR4, 0x3 ;  /* 0x000000043f3f7c11 */ /* 0x000fe4000f8e18ff */
[----:B------:R-:W-:Y:S02]  /*8120*/  LEA R62, R62, UR4, 0x3 ;  /* 0x000000043e3e7c11 */ /* 0x000fe4000f8e18ff */
[----:B------:R-:W-:Y:S02]  /*8130*/  LEA R61, R61, UR4, 0x3 ;  /* 0x000000043d3d7c11 */ /* 0x000fe4000f8e18ff */
[----:B------:R-:W-:-:S02]  /*8140*/  LEA R60, R60, UR4, 0x3 ;  /* 0x000000043c3c7c11 */ /* 0x000fc4000f8e18ff */
[----:B------:R-:W-:Y:S02]  /*8150*/  LEA R59, R59, UR4, 0x3 ;  /* 0x000000043b3b7c11 */ /* 0x000fe4000f8e18ff */
[----:B------:R-:W-:Y:S02]  /*8160*/  LEA R58, R58, UR4, 0x3 ;  /* 0x000000043a3a7c11 */ /* 0x000fe4000f8e18ff */
[----:B------:R-:W-:Y:S02]  /*8170*/  LEA R30, R30, UR4, 0x3 ;  /* 0x000000041e1e7c11 */ /* 0x000fe4000f8e18ff */
[----:B-1----:R-:W-:-:S05]  /*8180*/  IADD3 R0, P0, PT, R4, R3, RZ ;  /* 0x0000000304007210 */ /* 0x002fca0007f1e0ff */
[----:B------:R-:W-:Y:S01]  /*8190*/  IMAD.X R5, RZ, RZ, R5, P0 ;  /* 0x000000ffff057224 */ /* 0x000fe200000e0605 */
[----:B0-----:R-:W-:-:S04]  /*81a0*/  LEA R4, P0, R0, UR6, 0x3 ;  /* 0x0000000600047c11 */ /* 0x001fc8000f8018ff */
[----:B------:R-:W-:-:S05]  /*81b0*/  LEA.HI.X R5, R0, UR7, R5, 0x3, P0 ;  /* 0x0000000700057c11 */ /* 0x000fca00080f1c05 */
[----:B--2---:R-:W-:Y:S04]  /*81c0*/  STG.E desc[UR8][R4.64], R8 ;  /* 0x0000000804007986 */ /* 0x004fe8000c101908 */
[----:B------:R-:W-:Y:S01]  /*81d0*/  STG.E desc[UR8][R4.64+0x4], R9 ;  /* 0x0000040904007986 */ /* 0x000fe2000c101908 */
[----:B------:R-:W-:-:S03]  /*81e0*/  NOP ;  /* 0x0000000000007918 */ /* 0x000fc60000000000 */
[----:B------:R-:W0:Y:S04]  /*81f0*/  LDS.64 R6, [R69+0xa800] ;  /* 0x00a8000045067984 */ /* 0x000e280000000a00 */
[----:B------:R-:W1:Y:S01]  /*8200*/  LDS.64 R10, [R13+0xc00] ;  /* 0x000c00000d0a7984 */ /* 0x000e620000000a00 */
[----:B0-----:R-:W-:-:S05]  /*8210*/  IADD3 R0, P0, PT, R6, R3, RZ ;  /* 0x0000000306007210 */ /* 0x001fca0007f1e0ff */
[----:B------:R-:W-:Y:S01]  /*8220*/  IMAD.X R7, RZ, RZ, R7, P0 ;  /* 0x000000ffff077224 */ /* 0x000fe200000e0607 */
[----:B------:R-:W-:-:S04]  /*8230*/  LEA R6, P0, R0, UR6, 0x3 ;  /* 0x0000000600067c11 */ /* 0x000fc8000f8018ff */
[----:B------:R-:W-:-:S05]  /*8240*/  LEA.HI.X R7, R0, UR7, R7, 0x3, P0 ;  /* 0x0000000700077c11 */ /* 0x000fca00080f1c07 */
[----:B-1----:R-:W-:Y:S04]  /*8250*/  STG.E desc[UR8][R6.64+0xc00], R10 ;  /* 0x000c000a06007986 */ /* 0x002fe8000c101908 */
        /* <DEDUP_REMOVED lines=109> */
[----:B------:R-:W-:Y:S01]  /*8930*/  NOP ;  /* 0x0000000000007918 */ /* 0x000fe20000000000 */
[----:B------:R-:W-:Y:S05]  /*8940*/  EXIT ;  /* 0x000000000000794d */ /* 0x000fea0003800000 */
.L_x_324:
[----:B------:R-:W-:Y:S01]  /*8950*/  IMAD R15, R15, -0x1500, R32 ;  /* 0xffffeb000f0f7824 */ /* 0x000fe200078e0220 */
[----:B------:R-:W-:Y:S01]  /*8960*/  BSSY.RECONVERGENT B0, `(.L_x_325) ;  /* 0x000001b000007945 */ /* 0x000fe20003800200 */
[C---:B------:R-:W-:Y:S01]  /*8970*/  VIADD R0, R3.reuse, 0x180 ;  /* 0x0000018003007836 */ /* 0x040fe20000000000 */
[----:B------:R-:W-:Y:S01]  /*8980*/  LEA R70, R70, UR4, 0x3 ;  /* 0x0000000446467c11 */ /* 0x000fe2000f8e18ff */
        /* <DEDUP_REMOVED lines=8> */
[C---:B------:R-:W-:Y:S01]  /*8a10*/  VIADD R6, R3.reuse, 0x900 ;  /* 0x0000090003067836 */ /* 0x040fe20000000000 */
[-C--:B------:R-:W-:Y:S01]  /*8a20*/  ISETP.GE.AND P0, PT, R0, R15.reuse, PT ;  /* 0x0000000f0000720c */ /* 0x080fe20003f06270 */
[----:B----4-:R-:W-:Y:S01]  /*8a30*/  VIADD R8, R3, 0xa80 ;  /* 0x00000a8003087836 */ /* 0x010fe20000000000 */
[----:B------:R-:W-:-:S02]  /*8a40*/  ISETP.GE.AND P1, PT, R4, R15, PT ;  /* 0x0000000f0400720c */ /* 0x000fc40003f26270 */
[----:B------:R-:W-:Y:S01]  /*8a50*/  ISETP.GE.AND P2, PT, R6, R15, PT ;  /* 0x0000000f0600720c */ /* 0x000fe20003f46270 */
[----:B------:R-:W-:-:S12]  /*8a60*/  @P3 BRA `(.L_x_326) ;  /* 0x0000000000283947 */ /* 0x000fd80003800000 */
[----:B------:R-:W0:Y:S01]  /*8a70*/  LDS.64 R4, [R70+0xa800] ;  /* 0x00a8000046047984 */ /* 0x000e220000000a00 */
[----:B------:R-:W-:Y:S01]  /*8a80*/  IMAD R6, R3, 0x4, R13 ;  /* 0x0000000403067824 */ /* 0x000fe200078e020d */
[----:B------:R-:W1:Y:S05]  /*8a90*/  LDCU.64 UR6, c[0x0][0x3b0] ;  /* 0x00007600ff0677ac */ /* 0x000e6a0008000a00 */
[----:B------:R-:W2:Y:S01]  /*8aa0*/  LDS.64 R6, [R6] ;  /* 0x0000000006067984 */ /* 0x000ea20000000a00 */
[----:B0-----:R-:W-:-:S05]  /*8ab0*/  IADD3 R0, P3, PT, R4, R3, RZ ;  /* 0x0000000304007210 */ /* 0x001fca0007f7e0ff */
[----:B------:R-:W-:Y:S01]  /*8ac0*/  IMAD.X R5, RZ, RZ, R5, P3 ;  /* 0x000000ffff057224 */ /* 0x000fe200018e0605 */
[----:B-1----:R-:W-:-:S04]  /*8ad0*/  LEA R4, P3, R0, UR6, 0x3 ;  /* 0x0000000600047c11 */ /* 0x002fc8000f8618ff */
[----:B------:R-:W-:-:S05]  /*8ae0*/  LEA.HI.X R5, R0, UR7, R5, 0x3, P3 ;  /* 0x0000000700057c11 */ /* 0x000fca00098f1c05 */
[----:B--2---:R0:W-:Y:S04]  /*8af0*/  STG.E desc[UR8][R4.64], R6 ;  /* 0x0000000604007986 */ /* 0x0041e8000c101908 */
[----:B------:R0:W-:Y:S02]  /*8b00*/  STG.E desc[UR8][R4.64+0x4], R7 ;  /* 0x0000040704007986 */ /* 0x0001e4000c101908 */
.L_x_326:
[----:B------:R-:W-:Y:S05]  /*8b10*/  BSYNC.RECONVERGENT B0 ;  /* 0x0000000000007941 */ /* 0x000fea0003800200 */
.L_x_325:
[----:B------:R-:W-:Y:S01]  /*8b20*/  NOP ;  /* 0x0000000000007918 */ /* 0x000fe20000000000 */
[----:B------:R-:W-:Y:S01]  /*8b30*/  BSSY.RECONVERGENT B0, `(.L_x_327) ;  /* 0x000000f000007945 */ /* 0x000fe20003800200 */
[----:B------:R-:W-:Y:S02]  /*8b40*/  ISETP.GE.AND P3, PT, R8, R15, PT ;  /* 0x0000000f0800720c */ /* 0x000fe40003f66270 */
[----:B------:R-:W-:Y:S02]  /*8b50*/  LEA R69, R69, UR4, 0x3 ;  /* 0x0000000445457c11 */ /* 0x000fe4000f8e18ff */
[----:B------:R-:W-:Y:S01]  /*8b60*/  LOP3.LUT R8, R3, 0xc00, RZ, 0xfc, !PT ;  /* 0x00000c0003087812 */ /* 0x000fe200078efcff */
[----:B------:R-:W-:Y:S08]  /*8b70*/  @P4 BRA `(.L_x_328) ;  /* 0x0000000000284947 */ /* 0x000ff00003800000 */
[----:B0-----:R-:W0:Y:S01]  /*8b80*/  LDS.64 R4, [R69+0xa800] ;  /* 0x00a8000045047984 */ /* 0x001e220000000a00 */
[----:B------:R-:W-:Y:S01]  /*8b90*/  IMAD R6, R3, 0x4, R13 ;  /* 0x0000000403067824 */ /* 0x000fe200078e020d */
[----:B------:R-:W1:Y:S05]  /*8ba0*/  LDCU.64 UR6, c[0x0][0x3b0] ;  /* 0x00007600ff0677ac */ /* 0x000e6a0008000a00 */
[----:B------:R-:W2:Y:S01]  /*8bb0*/  LDS.64 R6, [R6+0xc00] ;  /* 0x000c000006067984 */ /* 0x000ea20000000a00 */
[----:B0-----:R-:W-:-:S05]  /*8bc0*/  IADD3 R0, P4, PT, R4, R3, RZ ;  /* 0x0000000304007210 */ /* 0x001fca0007f9e0ff */
[----:B------:R-:W-:Y:S01]  /*8bd0*/  IMAD.X R5, RZ, RZ, R5, P4 ;  /* 0x000000ffff057224 */ /* 0x000fe200020e0605 */
[----:B-1----:R-:W-:-:S04]  /*8be0*/  LEA R4, P4, R0, UR6, 0x3 ;  /* 0x0000000600047c11 */ /* 0x002fc8000f8818ff */
[----:B------:R-:W-:-:S05]  /*8bf0*/  LEA.HI.X R5, R0, UR7, R5, 0x3, P4 ;  /* 0x0000000700057c11 */ /* 0x000fca000a0f1c05 */
[----:B--2---:R1:W-:Y:S04]  /*8c00*/  STG.E desc[UR8][R4.64+0xc00], R6 ;  /* 0x000c000604007986 */ /* 0x0043e8000c101908 */
[----:B------:R1:W-:Y:S02]  /*8c10*/  STG.E desc[UR8][R4.64+0xc04], R7 ;  /* 0x000c040704007986 */ /* 0x0003e4000c101908 */
.L_x_328:
[----:B------:R-:W-:Y:S05]  /*8c20*/  BSYNC.RECONVERGENT B0 ;  /* 0x0000000000007941 */ /* 0x000fea0003800200 */
.L_x_327:
[----:B------:R-:W-:Y:S01]  /*8c30*/  NOP ;  /* 0x0000000000007918 */ /* 0x000fe20000000000 */
[----:B------:R-:W-:Y:S01]  /*8c40*/  BSSY.RECONVERGENT B0, `(.L_x_329) ;  /* 0x000000f000007945 */ /* 0x000fe20003800200 */
[----:B------:R-:W-:Y:S01]  /*8c50*/  ISETP.GE.AND P4, PT, R8, R15, PT ;  /* 0x0000000f0800720c */ /* 0x000fe20003f86270 */
[----:B------:R-:W-:Y:S01]  /*8c60*/  VIADD R8, R3, 0xd80 ;  /* 0x00000d8003087836 */ /* 0x000fe20000000000 */
[----:B------:R-:W-:Y:S01]  /*8c70*/  LEA R68, R68, UR4, 0x3 ;  /* 0x0000000444447c11 */ /* 0x000fe2000f8e18ff */
[----:B------:R-:W-:Y:S10]  /*8c80*/  @P5 BRA `(.L_x_330) ;  /* 0x0000000000285947 */ /* 0x000ff40003800000 */
[----:B01----:R-:W0:Y:S01]  /*8c90*/  LDS.64 R4, [R68+0xa800] ;  /* 0x00a8000044047984 */ /* 0x003e220000000a00 */
        /* <DEDUP_REMOVED lines=9> */
.L_x_330:
[----:B------:R-:W-:Y:S05]  /*8d30*/  BSYNC.RECONVERGENT B0 ;  /* 0x0000000000007941 */ /* 0x000fea0003800200 */
.L_x_329:
[----:B------:R-:W-:Y:S01]  /*8d40*/  NOP ;  /* 0x0000000000007918 */ /* 0x000fe20000000000 */
[----:B------:R-:W-:Y:S01]  /*8d50*/  BSSY.RECONVERGENT B0, `(.L_x_331) ;  /* 0x000000f000007945 */ /* 0x000fe20003800200 */
[----:B------:R-:W-:Y:S01]  /*8d60*/  ISETP.GE.AND P5, PT, R8, R15, PT ;  /* 0x0000000f0800720c */ /* 0x000fe20003fa6270 */
[----:B------:R-:W-:Y:S01]  /*8d70*/  VIADD R8, R3, 0xf00 ;  /* 0x00000f0003087836 */ /* 0x000fe20000000000 */
[----:B------:R-:W-:Y:S01]  /*8d80*/  LEA R67, R67, UR4, 0x3 ;  /* 0x0000000443437c11 */ /* 0x000fe2000f8e18ff */
[----:B------:R-:W-:Y:S10]  /*8d90*/  @P6 BRA `(.L_x_332) ;  /* 0x0000000000286947 */ /* 0x000ff40003800000 */
[----:B012---:R-:W0:Y:S01]  /*8da0*/  LDS.64 R4, [R67+0xa800] ;  /* 0x00a8000043047984 */ /* 0x007e220000000a00 */
        /* <DEDUP_REMOVED lines=9> */
.L_x_332:
[----:B------:R-:W-:Y:S05]  /*8e40*/  BSYNC.RECONVERGENT B0 ;  /* 0x0000000000007941 */ /* 0x000fea0003800200 */
.L_x_331:
[----:B------:R-:W-:Y:S01]  /*8e50*/  NOP ;  /* 0x0000000000007918 */ /* 0x000fe20000000000 */
[----:B------:R-:W-:Y:S01]  /*8e60*/  BSSY.RECONVERGENT B0, `(.L_x_333) ;  /* 0x000000f000007945 */ /* 0x000fe20003800200 */
[----:B------:R-:W-:Y:S01]  /*8e70*/  ISETP.GE.AND P6, PT, R8, R15, PT ;  /* 0x0000000f0800720c */ /* 0x000fe20003fc6270 */
[----:B------:R-:W-:Y:S01]  /*8e80*/  VIADD R8, R3, 0x1080 ;  /* 0x0000108003087836 */ /* 0x000fe20000000000 */
[----:B------:R-:W-:Y:S01]  /*8e90*/  LEA R66, R66, UR4, 0x3 ;  /* 0x0000000442427c11 */ /* 0x000fe2000f8e18ff */
[----:B------:R-:W-:Y:S10]  /*8ea0*/  @P0 BRA `(.L_x_334) ;  /* 0x0000000000280947 */ /* 0x000ff40003800000 */
[----:B0123--:R-:W0:Y:S01]  /*8eb0*/  LDS.64 R4, [R66+0xa800] ;  /* 0x00a8000042047984 */ /* 0x00fe220000000a00 */
        /* <DEDUP_REMOVED lines=9> */
.L_x_334:
[----:B------:R-:W-:Y:S05]  /*8f50*/  BSYNC.RECONVERGENT B0 ;  /* 0x0000000000007941 */ /* 0x000fea0003800200 */
.L_x_333:
[----:B------:R-:W-:Y:S01]  /*8f60*/  NOP ;  /* 0x0000000000007918 */ /* 0x000fe20000000000 */
[----:B------:R-:W-:Y:S01]  /*8f70*/  BSSY.RECONVERGENT B0, `(.L_x_335) ;  /* 0x000000f000007945 */ /* 0x000fe20003800200 */
[----:B------:R-:W-:Y:S01]  /*8f80*/  ISETP.GE.AND P0, PT, R8, R15, PT ;  /* 0x0000000f0800720c */ /* 0x000fe20003f06270 */
[----:B------:R-:W-:Y:S01]  /*8f90*/  VIADD R8, R3, 0x1200 ;  /* 0x0000120003087836 */ /* 0x000fe20000000000 */
[----:B------:R-:W-:Y:S01]  /*8fa0*/  LEA R65, R65, UR4, 0x3 ;  /* 0x0000000441417c11 */ /* 0x000fe2000f8e18ff */
[----:B------:R-:W-:Y:S10]  /*8fb0*/  @P1 BRA `(.L_x_336) ;  /* 0x0000000000281947 */ /* 0x000ff40003800000 */
[----:B01234-:R-:W0:Y:S01]  /*8fc0*/  LDS.64 R4, [R65+0xa800] ;  /* 0x00a8000041047984 */ /* 0x01fe220000000a00 */
        /* <DEDUP_REMOVED lines=9> */
.L_x_336:
[----:B------:R-:W-:Y:S05]  /*9060*/  BSYNC.RECONVERGENT B0 ;  /* 0x0000000000007941 */ /* 0x000fea0003800200 */
.L_x_335:
        /* <DEDUP_REMOVED lines=16> */
.L_x_338:
[----:B------:R-:W-:Y:S05]  /*9170*/  BSYNC.RECONVERGENT B0 ;  /* 0x0000000000007941 */ /* 0x000fea0003800200 */
.L_x_337:
[----:B------:R-:W-:Y:S01]  /*9180*/  NOP ;  /* 0x0000000000007918 */ /* 0x000fe20000000000 */
[----:B------:R-:W-:Y:S01]  /*9190*/  BSSY.RECONVERGENT B0, `(.L_x_339) ;  /* 0x000000e000007945 */ /* 0x000fe20003800200 */
[----:B------:R-:W-:Y:S02]  /*91a0*/  ISETP.GE.AND P2, PT, R8, R15, PT ;  /* 0x0000000f0800720c */ /* 0x000fe40003f46270 */
        /* <DEDUP_REMOVED lines=12> */
.L_x_340:
[----:B------:R-:W-:Y:S05]  /*9270*/  BSYNC.RECONVERGENT B0 ;  /* 0x0000000000007941 */ /* 0x000fea0003800200 */
.L_x_339:
[----:B------:R-:W-:Y:S01]  /*9280*/  NOP ;  /* 0x0000000000007918 */ /* 0x000fe20000000000 */
[----:B------:R-:W-:Y:S01]  /*9290*/  BSSY.RECONVERGENT B0, `(.L_x_341) ;  /* 0x000000d000007945 */ /* 0x000fe20003800200 */
[----:B------:R-:W-:-:S03]  /*92a0*/  LEA R62, R62, UR4, 0x3 ;  /* 0x000000043e3e7c11 */ /* 0x000fc6000f8e18ff */
[----:B------:R-:W-:Y:S05]  /*92b0*/  @P4 BRA `(.L_x_342) ;  /* 0x0000000000284947 */ /* 0x000fea0003800000 */
        /* <DEDUP_REMOVED lines=10> */
.L_x_342:
[----:B------:R-:W-:Y:S05]  /*9360*/  BSYNC.RECONVERGENT B0 ;  /* 0x0000000000007941 */ /* 0x000fea0003800200 */
.L_x_341:
        /* <DEDUP_REMOVED lines=14> */
.L_x_344:
[----:B------:R-:W-:Y:S05]  /*9450*/  BSYNC.RECONVERGENT B0 ;  /* 0x0000000000007941 */ /* 0x000fea0003800200 */
.L_x_343:
        /* <DEDUP_REMOVED lines=14> */
.L_x_346:
[----:B------:R-:W-:Y:S05]  /*9540*/  BSYNC.RECONVERGENT B0 ;  /* 0x0000000000007941 */ /* 0x000fea0003800200 */
.L_x_345:
        /* <DEDUP_REMOVED lines=14> */
.L_x_348:
[----:B------:R-:W-:Y:S05]  /*9630*/  BSYNC.RECONVERGENT B0 ;  /* 0x0000000000007941 */ /* 0x000fea0003800200 */
.L_x_347:
[----:B------:R-:W-:Y:S01]  /*9640*/  NOP ;  /* 0x0000000000007918 */ /* 0x000fe20000000000 */
[----:B------:R-:W-:Y:S01]  /*9650*/  BSSY.RECONVERGENT B0, `(.L_x_349) ;  /* 0x000000e000007945 */ /* 0x000fe20003800200 */
[----:B------:R-:W-:Y:S02]  /*9660*/  LEA R58, R58, UR4, 0x3 ;  /* 0x000000043a3a7c11 */ /* 0x000fe4000f8e18ff */
[----:B------:R-:W-:Y:S01]  /*9670*/  LEA R30, R30, UR4, 0x3 ;  /* 0x000000041e1e7c11 */ /* 0x000fe2000f8e18ff */
[----:B------:R-:W-:Y:S06]  /*9680*/  @P1 BRA `(.L_x_350) ;  /* 0x0000000000281947 */ /* 0x000fec0003800000 */
        /* <DEDUP_REMOVED lines=10> */
.L_x_350:
[----:B------:R-:W-:Y:S05]  /*9730*/  BSYNC.RECONVERGENT B0 ;  /* 0x0000000000007941 */ /* 0x000fea0003800200 */
.L_x_349:
[----:B------:R-:W-:Y:S01]  /*9740*/  NOP ;  /* 0x0000000000007918 */ /* 0x000fe20000000000 */
[----:B01234-:R-:W0:Y:S01]  /*9750*/  LDS.64 R4, [R30+0xa800] ;  /* 0x00a800001e047984 */ /* 0x01fe220000000a00 */
[----:B------:R-:W-:Y:S01]  /*9760*/  @!P2 IMAD R6, R3, 0x4, R13 ;  /* 0x000000040306a824 */ /* 0x000fe200078e020d */
[----:B------:R-:W1:Y:S05]  /*9770*/  @!P2 LDC.64 R8, c[0x0][0x3b0] ;  /* 0x0000ec00ff08ab82 */ /* 0x000e6a0000000a00 */
[----:B------:R-:W2:Y:S01]  /*9780*/  @!P2 LDS.64 R6, [R6+0x9c00] ;  /* 0x009c00000606a984 */ /* 0x000ea20000000a00 */
[----:B0-----:R-:W-:-:S05]  /*9790*/  IADD3 R3, P0, PT, R4, R3, RZ ;  /* 0x0000000304037210 */ /* 0x001fca0007f1e0ff */
[----:B------:R-:W-:Y:S01]  /*97a0*/  IMAD.X R4, RZ, RZ, R5, P0 ;  /* 0x000000ffff047224 */ /* 0x000fe200000e0605 */
[----:B-1----:R-:W-:-:S04]  /*97b0*/  @!P2 LEA R2, P0, R3, R8, 0x3 ;  /* 0x000000080302a211 */ /* 0x002fc800078018ff */
[----:B------:R-:W-:-:S05]  /*97c0*/  @!P2 LEA.HI.X R3, R3, R9, R4, 0x3, P0 ;  /* 0x000000090303a211 */ /* 0x000fca00000f1c04 */
[----:B--2---:R-:W-:Y:S04]  /*97d0*/  @!P2 STG.E desc[UR8][R2.64+0x9c00], R6 ;  /* 0x009c00060200a986 */ /* 0x004fe8000c101908 */
[----:B------:R-:W-:Y:S01]  /*97e0*/  @!P2 STG.E desc[UR8][R2.64+0x9c04], R7 ;  /* 0x009c04070200a986 */ /* 0x000fe2000c101908 */
[----:B------:R-:W-:Y:S01]  /*97f0*/  NOP ;  /* 0x0000000000007918 */ /* 0x000fe20000000000 */
[----:B------:R-:W-:Y:S05]  /*9800*/  EXIT ;  /* 0x000000000000794d */ /* 0x000fea0003800000 */
.L_x_253:
[----:B------:R-:W-:Y:S02]  /*9810*/  IMAD.MOV.U32 R74, RZ, RZ, R33 ;  /* 0x000000ffff4a7224 */ /* 0x000fe400078e0021 */
[----:B------:R-:W-:Y:S02]  /*9820*/  IMAD.MOV.U32 R61, RZ, RZ, 0x1 ;  /* 0x00000001ff3d7424 */ /* 0x000fe400078e00ff */
[----:B------:R-:W-:Y:S02]  /*9830*/  IMAD.MOV.U32 R76, RZ, RZ, RZ ;  /* 0x000000ffff4c7224 */ /* 0x000fe400078e00ff */
[----:B------:R-:W-:-:S07]  /*9840*/  IMAD.MOV.U32 R59, RZ, RZ, -0x1 ;  /* 0xffffffffff3b7424 */ /* 0x000fce00078e00ff */
[----:B------:R-:W-:Y:S05]  /*9850*/  WARPSYNC.COLLECTIVE R59, `(.L_x_351) ;  /* 0x000000003b087348 */ /* 0x000fea0003c00000 */
[----:B------:R0:W1:Y:S02]  /*9860*/  SHFL.UP P0, R72, R74, R61, R76 ;  /* 0x0400003d4a487389 */ /* 0x000064000000004c */
[----:B01----:R-:W-:Y:S05]  /*9870*/  ENDCOLLECTIVE ;  /* 0x000000000000791b */ /* 0x003fea0003800000 */
.L_x_351:
[----:B------:R-:W-:Y:S02]  /*9880*/  IMAD.MOV.U32 R61, RZ, RZ, 0x2 ;  /* 0x00000002ff3d7424 */ /* 0x000fe400078e00ff */
[----:B------:R-:W-:-:S04]  /*9890*/  IMAD.MOV.U32 R68, RZ, RZ, R72 ;  /* 0x000000ffff447224 */ /* 0x000fc800078e0048 */
[----:B------:R-:W-:-:S04]  /*98a0*/  @P0 IMAD.IADD R68, R33, 0x1, R68 ;  /* 0x0000000121440824 */ /* 0x000fc800078e0244 */
[----:B------:R-:W-:-:S07]  /*98b0*/  IMAD.MOV.U32 R74, RZ, RZ, R68 ;  /* 0x000000ffff4a7224 */ /* 0x000fce00078e0044 */
[----:B------:R-:W-:Y:S05]  /*98c0*/  WARPSYNC.COLLECTIVE R59, `(.L_x_352) ;  /* 0x000000003b087348 */ /* 0x000fea0003c00000 */
[----:B------:R0:W1:Y:S02]  /*98d0*/  SHFL.UP P0, R72, R74, R61, R76 ;  /* 0x0400003d4a487389 */ /* 0x000064000000004c */
[----:B01----:R-:W-:Y:S05]  /*98e0*/  ENDCOLLECTIVE ;  /* 0x000000000000791b */ /* 0x003fea0003800000 */
.L_x_352:
[----:B------:R-:W-:Y:S02]  /*98f0*/  IMAD.MOV.U32 R61, RZ, RZ, 0x4 ;  /* 0x00000004ff3d7424 */ /* 0x000fe400078e00ff */
[----:B------:R-:W-:-:S04]  /*9900*/  IMAD.MOV.U32 R55, RZ, RZ, R72 ;  /* 0x000000ffff377224 */ /* 0x000fc800078e0048 */
[----:B------:R-:W-:-:S04]  /*9910*/  @P0 IMAD.IADD R55, R68, 0x1, R55 ;  /* 0x0000000144370824 */ /* 0x000fc800078e0237 */
[----:B------:R-:W-:-:S07]  /*9920*/  IMAD.MOV.U32 R74, RZ, RZ, R55 ;  /* 0x000000ffff4a7224 */ /* 0x000fce00078e0037 */
[----:B------:R-:W-:Y:S05]  /*9930*/  WARPSYNC.COLLECTIVE R59, `(.L_x_353) ;  /* 0x000000003b087348 */ /* 0x000fea0003c00000 */
[----:B------:R0:W1:Y:S02]  /*9940*/  SHFL.UP P0, R72, R74, R61, R76 ;  /* 0x0400003d4a487389 */ /* 0x000064000000004c */
[----:B01----:R-:W-:Y:S05]  /*9950*/  ENDCOLLECTIVE ;  /* 0x000000000000791b */ /* 0x003fea0003800000 */
.L_x_353:
[----:B------:R-:W-:Y:S02]  /*9960*/  IMAD.MOV.U32 R61, RZ, RZ, 0x8 ;  /* 0x00000008ff3d7424 */ /* 0x000fe400078e00ff */
[----:B------:R-:W-:-:S04]  /*9970*/  IMAD.MOV.U32 R70, RZ, RZ, R72 ;  /* 0x000000ffff467224 */ /* 0x000fc800078e0048 */
[----:B------:R-:W-:-:S04]  /*9980*/  @P0 IMAD.IADD R70, R55, 0x1, R70 ;  /* 0x0000000137460824 */ /* 0x000fc800078e0246 */
[----:B------:R-:W-:-:S07]  /*9990*/  IMAD.MOV.U32 R74, RZ, RZ, R70 ;  /* 0x000000ffff4a7224 */ /* 0x000fce00078e0046 */
[----:B------:R-:W-:Y:S05]  /*99a0*/  WARPSYNC.COLLECTIVE R59, `(.L_x_354) ;  /* 0x000000003b087348 */ /* 0x000fea0003c00000 */
[----:B------:R0:W1:Y:S02]  /*99b0*/  SHFL.UP P0, R72, R74, R61, R76 ;  /* 0x0400003d4a487389 */ /* 0x000064000000004c */
[----:B01----:R-:W-:Y:S05]  /*99c0*/  ENDCOLLECTIVE ;  /* 0x000000000000791b */ /* 0x003fea0003800000 */
.L_x_354:
[----:B------:R-:W-:Y:S02]  /*99d0*/  IMAD.MOV.U32 R61, RZ, RZ, 0x10 ;  /* 0x00000010ff3d7424 */ /* 0x000fe400078e00ff */
[----:B------:R-:W-:-:S04]  /*99e0*/  IMAD.MOV.U32 R57, RZ, RZ, R72 ;  /* 0x000000ffff397224 */ /* 0x000fc800078e0048 */
[----:B------:R-:W-:-:S04]  /*99f0*/  @P0 IMAD.IADD R57, R70, 0x1, R57 ;  /* 0x0000000146390824 */ /* 0x000fc800078e0239 */
[----:B------:R-:W-:-:S07]  /*9a00*/  IMAD.MOV.U32 R74, RZ, RZ, R57 ;  /* 0x000000ffff4a7224 */ /* 0x000fce00078e0039 */
[----:B------:R-:W-:Y:S05]  /*9a10*/  WARPSYNC.COLLECTIVE R59, `(.L_x_355) ;  /* 0x000000003b087348 */ /* 0x000fea0003c00000 */
[----:B------:R0:W1:Y:S02]  /*9a20*/  SHFL.UP P0, R72, R74, R61, R76 ;  /* 0x0400003d4a487389 */ /* 0x000064000000004c */
[----:B01----:R-:W-:Y:S05]  /*9a30*/  ENDCOLLECTIVE ;  /* 0x000000000000791b */ /* 0x003fea0003800000 */
.L_x_355:
[----:B------:R-:W-:Y:S05]  /*9a40*/  BRA `(.L_x_356) ;  /* 0xffffff90006c7947 */ /* 0x000fea000383ffff */
.L_x_357:
        /* <DEDUP_REMOVED lines=11> */
.L_x_756:


//--------------------- .text._ZN3cub18CUB_300001_SM_10006detail10radix_sort33DeviceRadixSortExclusiveSumKernelINS1_5radix10policy_hubIiN4cuda3std3__45tupleIJiiEEEyE10Policy1000EyEEvPT0_ --------------------------
	.section	.text._ZN3cub18CUB_300001_SM_10006detail10radix_sort33DeviceRadixSortExclusiveSumKernelINS1_5radix10policy_hubIiN4cuda3std3__45tupleIJiiEEEyE10Policy1000EyEEvPT0_,"ax",@progbits
	.align	128
        .global         _ZN3cub18CUB_300001_SM_10006detail10radix_sort33DeviceRadixSortExclusiveSumKernelINS1_5radix10policy_hubIiN4cuda3std3__45tupleIJiiEEEyE10Policy1000EyEEvPT0_
        .type           _ZN3cub18CUB_300001_SM_10006detail10radix_sort33DeviceRadixSortExclusiveSumKernelINS1_5radix10policy_hubIiN4cuda3std3__45tupleIJiiEEEyE10Policy1000EyEEvPT0_,@function
        .size           _ZN3cub18CUB_300001_SM_10006detail10radix_sort33DeviceRadixSortExclusiveSumKernelINS1_5radix10policy_hubIiN4cuda3std3__45tupleIJiiEEEyE10Policy1000EyEEvPT0_,(.L_x_757 - _ZN3cub18CUB_300001_SM_10006detail10radix_sort33DeviceRadixSortExclusiveSumKernelINS1_5radix10policy_hubIiN4cuda3std3__45tupleIJiiEEEyE10Policy1000EyEEvPT0_)
        .other          _ZN3cub18CUB_300001_SM_10006detail10radix_sort33DeviceRadixSortExclusiveSumKernelINS1_5radix10policy_hubIiN4cuda3std3__45tupleIJiiEEEyE10Policy1000EyEEvPT0_,@"STO_CUDA_ENTRY STV_DEFAULT"
_ZN3cub18CUB_300001_SM_10006detail10radix_sort33DeviceRadixSortExclusiveSumKernelINS1_5radix10policy_hubIiN4cuda3std3__45tupleIJiiEEEyE10Policy1000EyEEvPT0_:
.text._ZN3cub18CUB_300001_SM_10006detail10radix_sort33DeviceRadixSortExclusiveSumKernelINS1_5radix10policy_hubIiN4cuda3std3__45tupleIJiiEEEyE10Policy1000EyEEvPT0_:
        /* <DEDUP_REMOVED lines=63> */
.L_x_370:
        /* <DEDUP_REMOVED lines=28> */
.L_x_358:
[----:B------:R-:W-:Y:S05]  /*05b0*/  WARPSYNC.ALL ;  /* 0x0000000000007948 */ /* 0x000fea0003800000 */
[----:B------:R-:W-:Y:S06]  /*05c0*/  BAR.SYNC.DEFER_BLOCKING 0x0 ;  /* 0x0000000000007b1d */ /* 0x000fec0000010000 */
[----:B------:R-:W-:Y:S05]  /*05d0*/  @P1 EXIT ;  /* 0x000000000000194d */ /* 0x000fea0003800000 */
[----:B01----:R-:W0:Y:S04]  /*05e0*/  LDS.64 R2, [R0+0x10] ;  /* 0x0000100000027984 */ /* 0x003e280000000a00 */
[----:B0-----:R-:W-:Y:S01]  /*05f0*/  STG.E.64 desc[UR4][R16.64], R2 ;  /* 0x0000000210007986 */ /* 0x001fe2000c101b04 */
[----:B------:R-:W-:Y:S05]  /*0600*/  EXIT ;  /* 0x000000000000794d */ /* 0x000fea0003800000 */
.L_x_359:
[----:B------:R-:W-:Y:S02]  /*0610*/  IMAD.MOV.U32 R24, RZ, RZ, R20 ;  /* 0x000000ffff187224 */ /* 0x000fe400078e0014 */
[----:B------:R-:W-:Y:S02]  /*0620*/  IMAD.MOV.U32 R23, RZ, RZ, 0x1 ;  /* 0x00000001ff177424 */ /* 0x000fe400078e00ff */
[----:B------:R-:W-:Y:S02]  /*0630*/  IMAD.MOV.U32 R22, RZ, RZ, RZ ;  /* 0x000000ffff167224 */ /* 0x000fe400078e00ff */
[----:B------:R-:W-:-:S07]  /*0640*/  IMAD.MOV.U32 R21, RZ, RZ, -0x1 ;  /* 0xffffffffff157424 */ /* 0x000fce00078e00ff */
[----:B------:R-:W-:Y:S05]  /*0650*/  WARPSYNC.COLLECTIVE R21, `(.L_x_360) ;  /* 0x0000000015087348 */ /* 0x000fea0003c00000 */
[----:B------:R0:W1:Y:S02]  /*0660*/  SHFL.UP P0, R25, R24, R23, R22 ;  /* 0x0400001718197389 */ /* 0x0000640000000016 */
[----:B01----:R-:W-:Y:S05]  /*0670*/  ENDCOLLECTIVE ;  /* 0x000000000000791b */ /* 0x003fea0003800000 */
.L_x_360:
[----:B------:R-:W-:Y:S02]  /*0680*/  IMAD.MOV.U32 R24, RZ, RZ, R19 ;  /* 0x000000ffff187224 */ /* 0x000fe400078e0013 */
[----:B------:R-:W-:-:S07]  /*0690*/  IMAD.MOV.U32 R27, RZ, RZ, R25 ;  /* 0x000000ffff1b7224 */ /* 0x000fce00078e0019 */
[----:B------:R-:W-:Y:S05]  /*06a0*/  WARPSYNC.COLLECTIVE R21, `(.L_x_361) ;  /* 0x0000000015087348 */ /* 0x000fea0003c00000 */
[----:B------:R0:W1:Y:S02]  /*06b0*/  SHFL.UP P0, R25, R24, R23, R22 ;  /* 0x0400001718197389 */ /* 0x0000640000000016 */
[----:B01----:R-:W-:Y:S05]  /*06c0*/  ENDCOLLECTIVE ;  /* 0x000000000000791b */ /* 0x003fea0003800000 */
.L_x_361:
        /* <DEDUP_REMOVED lines=9> */
.L_x_362:
[----:B------:R-:W-:Y:S02]  /*0760*/  IMAD.MOV.U32 R24, RZ, RZ, R26 ;  /* 0x000000ffff187224 */ /* 0x000fe400078e001a */
[----:B------:R-:W-:-:S07]  /*0770*/  IMAD.MOV.U32 R28, RZ, RZ, R25 ;  /* 0x000000ffff1c7224 */ /* 0x000fce00078e0019 */
[----:B------:R-:W-:Y:S05]  /*0780*/  WARPSYNC.COLLECTIVE R21, `(.L_x_363) ;  /* 0x0000000015087348 */ /* 0x000fea0003c00000 */
[----:B------:R0:W1:Y:S02]  /*0790*/  SHFL.UP P0, R25, R24, R23, R22 ;  /* 0x0400001718197389 */ /* 0x0000640000000016 */
[----:B01----:R-:W-:Y:S05]  /*07a0*/  ENDCOLLECTIVE ;  /* 0x000000000000791b */ /* 0x003fea0003800000 */
.L_x_363:
        /* <DEDUP_REMOVED lines=9> */
.L_x_364:
[----:B------:R-:W-:Y:S02]  /*0840*/  IMAD.MOV.U32 R24, RZ, RZ, R29 ;  /* 0x000000ffff187224 */ /* 0x000fe400078e001d */
[----:B------:R-:W-:-:S07]  /*0850*/  IMAD.MOV.U32 R27, RZ, RZ, R25 ;  /* 0x000000ffff1b7224 */ /* 0x000fce00078e0019 */
[----:B------:R-:W-:Y:S05]  /*0860*/  WARPSYNC.COLLECTIVE R21, `(.L_x_365) ;  /* 0x0000000015087348 */ /* 0x000fea0003c00000 */
[----:B------:R0:W1:Y:S02]  /*0870*/  SHFL.UP P0, R25, R24, R23, R22 ;  /* 0x0400001718197389 */ /* 0x0000640000000016 */
[----:B01----:R-:W-:Y:S05]  /*0880*/  ENDCOLLECTIVE ;  /* 0x000000000000791b */ /* 0x003fea0003800000 */
.L_x_365:
        /* <DEDUP_REMOVED lines=9> */
.L_x_366:
[----:B------:R-:W-:Y:S02]  /*0920*/  IMAD.MOV.U32 R24, RZ, RZ, R29 ;  /* 0x000000ffff187224 */ /* 0x000fe400078e001d */
[----:B------:R-:W-:-:S07]  /*0930*/  IMAD.MOV.U32 R27, RZ, RZ, R25 ;  /* 0x000000ffff1b7224 */ /* 0x000fce00078e0019 */
[----:B------:R-:W-:Y:S05]  /*0940*/  WARPSYNC.COLLECTIVE R21, `(.L_x_367) ;  /* 0x0000000015087348 */ /* 0x000fea0003c00000 */
[----:B------:R0:W1:Y:S02]  /*0950*/  SHFL.UP P0, R25, R24, R23, R22 ;  /* 0x0400001718197389 */ /* 0x0000640000000016 */
[----:B01----:R-:W-:Y:S05]  /*0960*/  ENDCOLLECTIVE ;  /* 0x000000000000791b */ /* 0x003fea0003800000 */
.L_x_367:
        /* <DEDUP_REMOVED lines=9> */
.L_x_368:
[----:B------:R-:W-:Y:S02]  /*0a00*/  IMAD.MOV.U32 R24, RZ, RZ, R26 ;  /* 0x000000ffff187224 */ /* 0x000fe400078e001a */
[----:B------:R-:W-:-:S07]  /*0a10*/  IMAD.MOV.U32 R28, RZ, RZ, R25 ;  /* 0x000000ffff1c7224 */ /* 0x000fce00078e0019 */
[----:B------:R-:W-:Y:S05]  /*0a20*/  WARPSYNC.COLLECTIVE R21, `(.L_x_369) ;  /* 0x0000000015087348 */ /* 0x000fea0003c00000 */
[----:B------:R0:W1:Y:S02]  /*0a30*/  SHFL.UP P0, R25, R24, R23, R22 ;  /* 0x0400001718197389 */ /* 0x0000640000000016 */
[----:B01----:R-:W-:Y:S05]  /*0a40*/  ENDCOLLECTIVE ;  /* 0x000000000000791b */ /* 0x003fea0003800000 */
.L_x_369:
[----:B------:R-:W-:Y:S05]  /*0a50*/  BRA `(.L_x_370) ;  /* 0xfffffff800647947 */ /* 0x000fea000383ffff */
.L_x_371:
        /* <DEDUP_REMOVED lines=10> */
.L_x_757:


//--------------------- .text._ZN3cub18CUB_300001_SM_10006detail10radix_sort30DeviceRadixSortHistogramKernelINS1_5radix10policy_hubIiN4cuda3std3__45tupleIJiiEEEyE10Policy1000ELNS0_9SortOrderE0EiyNS1_21identity_decomposer_tEEEvPT2_PKT1_SF_iiT3_ --------------------------
	.section	.text._ZN3cub18CUB_300001_SM_10006detail10radix_sort30DeviceRadixSortHistogramKernelINS1_5radix10policy_hubIiN4cuda3std3__45tupleIJiiEEEyE10Policy1000ELNS0_9SortOrderE0EiyNS1_21identity_decomposer_tEEEvPT2_PKT1_SF_iiT3_,"ax",@progbits
	.align	128
        .global         _ZN3cub18CUB_300001_SM_10006detail10radix_sort30DeviceRadixSortHistogramKernelINS1_5radix10policy_hubIiN4cuda3std3__45tupleIJiiEEEyE10Policy1000ELNS0_9SortOrderE0EiyNS1_21identity_decomposer_tEEEvPT2_PKT1_SF_iiT3_
        .type           _ZN3cub18CUB_300001_SM_10006detail10radix_sort30DeviceRadixSortHistogramKernelINS1_5radix10policy_hubIiN4cuda3std3__45tupleIJiiEEEyE10Policy1000ELNS0_9SortOrderE0EiyNS1_21identity_decomposer_tEEEvPT2_PKT1_SF_iiT3_,@function
        .size           _ZN3cub18CUB_300001_SM_10006detail10radix_sort30DeviceRadixSortHistogramKernelINS1_5radix10policy_hubIiN4cuda3std3__45tupleIJiiEEEyE10Policy1000ELNS0_9SortOrderE0EiyNS1_21identity_decomposer_tEEEvPT2_PKT1_SF_iiT3_,(.L_x_758 - _ZN3cub18CUB_300001_SM_10006detail10radix_sort30DeviceRadixSortHistogramKernelINS1_5radix10policy_hubIiN4cuda3std3__45tupleIJiiEEEyE10Policy1000ELNS0_9SortOrderE0EiyNS1_21identity_decomposer_tEEEvPT2_PKT1_SF_iiT3_)
        .other          _ZN3cub18CUB_300001_SM_10006detail10radix_sort30DeviceRadixSortHistogramKernelINS1_5radix10policy_hubIiN4cuda3std3__45tupleIJiiEEEyE10Policy1000ELNS0_9SortOrderE0EiyNS1_21identity_decomposer_tEEEvPT2_PKT1_SF_iiT3_,@"STO_CUDA_ENTRY STV_DEFAULT"
_ZN3cub18CUB_300001_SM_10006detail10radix_sort30DeviceRadixSortHistogramKernelINS1_5radix10policy_hubIiN4cuda3std3__45tupleIJiiEEEyE10Policy1000ELNS0_9SortOrderE0EiyNS1_21identity_decomposer_tEEEvPT2_PKT1_SF_iiT3_:
.text._ZN3cub18CUB_300001_SM_10006detail10radix_sort30DeviceRadixSortHistogramKernelINS1_5radix10policy_hubIiN4cuda3std3__45tupleIJiiEEEyE10Policy1000ELNS0_9SortOrderE0EiyNS1_21identity_decomposer_tEEEvPT2_PKT1_SF_iiT3_:
        /* <DEDUP_REMOVED lines=42> */
.L_x_455:
        /* <DEDUP_REMOVED lines=9> */
.L_x_375:
        /* <DEDUP_REMOVED lines=21> */
.L_x_374:
        /* <DEDUP_REMOVED lines=19> */
.L_x_377:
        /* <DEDUP_REMOVED lines=18> */
.L_x_376:
[----:B------:R-:W-:-:S13]  /*06d0*/  ISETP.GT.U32.AND P2, PT, R4, 0x7f, PT ;  /* 0x0000007f0400780c */ /* 0x000fda0003f44070 */
[----:B------:R-:W-:Y:S05]  /*06e0*/  @P2 BRA `(.L_x_373) ;  /* 0x0000000000e02947 */ /* 0x000fea0003800000 */
[----:B--23--:R-:W-:Y:S01]  /*06f0*/  HFMA2 R3, -RZ, RZ, 0, 0 ;  /* 0x00000000ff037431 */ /* 0x00cfe200000001ff */
[----:B------:R-:W-:Y:S06]  /*0700*/  @!P1 BRA `(.L_x_378) ;  /* 0x0000000000589947 */ /* 0x000fec0003800000 */
[----:B------:R-:W-:-:S07]  /*0710*/  IMAD.MOV.U32 R3, RZ, RZ, RZ ;  /* 0x000000ffff037224 */ /* 0x000fce00078e00ff */
.L_x_379:
        /* <DEDUP_REMOVED lines=21> */
.L_x_378:
        /* <DEDUP_REMOVED lines=14> */
.L_x_380:
        /* <DEDUP_REMOVED lines=18> */
.L_x_373:
[----:B------:R-:W-:Y:S05]  /*0a70*/  BSYNC.RECONVERGENT B0 ;  /* 0x0000000000007941 */ /* 0x000fea0003800200 */
.L_x_372:
        /* <DEDUP_REMOVED lines=16> */
.L_x_386:
        /* <DEDUP_REMOVED lines=36> */
.L_x_382:
        /* <DEDUP_REMOVED lines=67> */
.L_x_383:
        /* <DEDUP_REMOVED lines=24> */
.L_x_385:
        /* <DEDUP_REMOVED lines=73> */
.L_x_384:
[----:B------:R-:W-:Y:S05]  /*1800*/  BRA.U !UP0, `(.L_x_386) ;  /* 0xfffffff108dc7547 */ /* 0x000fea000b83ffff */
.L_x_381:
        /* <DEDUP_REMOVED lines=9> */
.L_x_406:
        /* <DEDUP_REMOVED lines=16> */
.L_x_391:
[----:B------:R-:W-:Y:S05]  /*19a0*/  BSYNC.RECONVERGENT B1 ;  /* 0x0000000000017941 */ /* 0x000fea0003800200 */
.L_x_390:
        /* <DEDUP_REMOVED lines=15> */
.L_x_393:
[----:B------:R-:W-:Y:S05]  /*1aa0*/  BSYNC.RECONVERGENT B1 ;  /* 0x0000000000017941 */ /* 0x000fea0003800200 */
.L_x_392:
[----:B------:R-:W-:Y:S04]  /*1ab0*/  BSSY.RECONVERGENT B1, `(.L_x_394) ;  /* 0x0000007000017945 */ /* 0x000fe80003800200 */
[----:B------:R-:W-:Y:S05]  /*1ac0*/  @!P0 BRA `(.L_x_395) ;  /* 0x0000000000148947 */ /* 0x000fea0003800000 */
[----:B01----:R-:W-:Y:S02]  /*1ad0*/  IMAD R17, R5, 0x100, R4 ;  /* 0x0000010005117824 */ /* 0x003fe400078e0204 */
[----:B------:R-:W-:-:S03]  /*1ae0*/  IMAD.MOV.U32 R23, RZ, RZ, RZ ;  /* 0x000000ffff177224 */ /* 0x000fc600078e00ff */
[----:B------:R-:W-:-:S05]  /*1af0*/  IADD3 R17, PT, PT, R17, 0x200, RZ ;  /* 0x0000020011117810 */ /* 0x000fca0007ffe0ff */
[----:B------:R-:W-:-:S05]  /*1b00*/  IMAD.WIDE.U32 R16, R17, 0x8, R2 ;  /* 0x0000000811107825 */ /* 0x000fca00078e0002 */
[----:B------:R2:W-:Y:S02]  /*1b10*/  REDG.E.ADD.64.STRONG.GPU desc[UR20][R16.64], R22 ;  /* 0x000000161000798e */ /* 0x0005e4000c12e514 */
.L_x_395:
[----:B------:R-:W-:Y:S05]  /*1b20*/  BSYNC.RECONVERGENT B1 ;  /* 0x0000000000017941 */ /* 0x000fea0003800200 */
.L_x_394:
[----:B------:R-:W-:Y:S04]  /*1b30*/  BSSY.RECONVERGENT B1, `(.L_x_396) ;  /* 0x0000007000017945 */ /* 0x000fe80003800200 */
[----:B------:R-:W-:Y:S05]  /*1b40*/  @!P1 BRA `(.L_x_397) ;  /* 0x0000000000149947 */ /* 0x000fea0003800000 */
[----:B012---:R-:W-:Y:S02]  /*1b50*/  IMAD R17, R5, 0x100, R4 ;  /* 0x0000010005117824 */ /* 0x007fe400078e0204 */
[----:B------:R-:W-:Y:S02]  /*1b60*/  IMAD.MOV.U32 R15, RZ, RZ, RZ ;  /* 0x000000ffff0f7224 */ /* 0x000fe400078e00ff */
[----:B------:R-:W-:-:S04]  /*1b70*/  VIADD R17, R17, 0x300 ;  /* 0x0000030011117836 */ /* 0x000fc80000000000 */
[----:B------:R-:W-:-:S05]  /*1b80*/  IMAD.WIDE.U32 R16, R17, 0x8, R2 ;  /* 0x0000000811107825 */ /* 0x000fca00078e0002 */
[----:B------:R3:W-:Y:S02]  /*1b90*/  REDG.E.ADD.64.STRONG.GPU desc[UR20][R16.64], R14 ;  /* 0x0000000e1000798e */ /* 0x0007e4000c12e514 */
.L_x_397:
[----:B------:R-:W-:Y:S05]  /*1ba0*/  BSYNC.RECONVERGENT B1 ;  /* 0x0000000000017941 */ /* 0x000fea0003800200 */
.L_x_396:
[----:B------:R-:W-:Y:S04]  /*1bb0*/  BSSY.RECONVERGENT B1, `(.L_x_398) ;  /* 0x0000007000017945 */ /* 0x000fe80003800200 */
[----:B------:R-:W-:Y:S05]  /*1bc0*/  @!P2 BRA `(.L_x_399) ;  /* 0x000000000014a947 */ /* 0x000fea0003800000 */
[----:B---3--:R-:W-:Y:S02]  /*1bd0*/  IMAD R15, R5, 0x100, R4 ;  /* 0x00000100050f7824 */ /* 0x008fe400078e0204 */
[----:B------:R-:W-:Y:S02]  /*1be0*/  HFMA2 R13, -RZ, RZ, 0, 0 ;  /* 0x00000000ff0d7431 */ /* 0x000fe400000001ff */
[----:B------:R-:W-:-:S04]  /*1bf0*/  VIADD R15, R15, 0x400 ;  /* 0x000004000f0f7836 */ /* 0x000fc80000000000 */
[----:B------:R-:W-:-:S05]  /*1c00*/  IMAD.WIDE.U32 R14, R15, 0x8, R2 ;  /* 0x000000080f0e7825 */ /* 0x000fca00078e0002 */
[----:B------:R4:W-:Y:S02]  /*1c10*/  REDG.E.ADD.64.STRONG.GPU desc[UR20][R14.64], R12 ;  /* 0x0000000c0e00798e */ /* 0x0009e4000c12e514 */
.L_x_399:
[----:B------:R-:W-:Y:S05]  /*1c20*/  BSYNC.RECONVERGENT B1 ;  /* 0x0000000000017941 */ /* 0x000fea0003800200 */
.L_x_398:
[----:B------:R-:W-:Y:S04]  /*1c30*/  BSSY.RECONVERGENT B1, `(.L_x_400) ;  /* 0x0000007000017945 */ /* 0x000fe80003800200 */
[----:B------:R-:W-:Y:S05]  /*1c40*/  @!P3 BRA `(.L_x_401) ;  /* 0x000000000014b947 */ /* 0x000fea0003800000 */
[----:B----4-:R-:W-:Y:S02]  /*1c50*/  IMAD R13, R5, 0x100, R4 ;  /* 0x00000100050d7824 */ /* 0x010fe400078e0204 */
[----:B------:R-:W-:Y:S02]  /*1c60*/  IMAD.MOV.U32 R7, RZ, RZ, RZ ;  /* 0x000000ffff077224 */ /* 0x000fe400078e00ff */
[----:B------:R-:W-:-:S04]  /*1c70*/  VIADD R13, R13, 0x500 ;  /* 0x000005000d0d7836 */ /* 0x000fc80000000000 */
[----:B------:R-:W-:-:S05]  /*1c80*/  IMAD.WIDE.U32 R12, R13, 0x8, R2 ;  /* 0x000000080d0c7825 */ /* 0x000fca00078e0002 */
[----:B------:R4:W-:Y:S02]  /*1c90*/  REDG.E.ADD.64.STRONG.GPU desc[UR20][R12.64], R6 ;  /* 0x000000060c00798e */ /* 0x0009e4000c12e514 */
.L_x_401:
[----:B------:R-:W-:Y:S05]  /*1ca0*/  BSYNC.RECONVERGENT B1 ;  /* 0x0000000000017941 */ /* 0x000fea0003800200 */
.L_x_400:
[----:B------:R-:W-:Y:S04]  /*1cb0*/  BSSY.RECONVERGENT B1, `(.L_x_402) ;  /* 0x0000007000017945 */ /* 0x000fe80003800200 */
[----:B------:R-:W-:Y:S05]  /*1cc0*/  @!P4 BRA `(.L_x_403) ;  /* 0x000000000014c947 */ /* 0x000fea0003800000 */
[----:B----4-:R-:W-:Y:S02]  /*1cd0*/  IMAD R7, R5, 0x100, R4 ;  /* 0x0000010005077824 */ /* 0x010fe400078e0204 */
[----:B------:R-:W-:Y:S02]  /*1ce0*/  IMAD.MOV.U32 R9, RZ, RZ, RZ ;  /* 0x000000ffff097224 */ /* 0x000fe400078e00ff */
[----:B------:R-:W-:-:S04]  /*1cf0*/  VIADD R7, R7, 0x600 ;  /* 0x0000060007077836 */ /* 0x000fc80000000000 */
[----:B------:R-:W-:-:S05]  /*1d00*/  IMAD.WIDE.U32 R6, R7, 0x8, R2 ;  /* 0x0000000807067825 */ /* 0x000fca00078e0002 */
[----:B------:R4:W-:Y:S02]  /*1d10*/  REDG.E.ADD.64.STRONG.GPU desc[UR20][R6.64], R8 ;  /* 0x000000080600798e */ /* 0x0009e4000c12e514 */
.L_x_403:
[----:B------:R-:W-:Y:S05]  /*1d20*/  BSYNC.RECONVERGENT B1 ;  /* 0x0000000000017941 */ /* 0x000fea0003800200 */
.L_x_402:
[----:B------:R-:W-:Y:S04]  /*1d30*/  BSSY.RECONVERGENT B1, `(.L_x_404) ;  /* 0x0000007000017945 */ /* 0x000fe80003800200 */
[----:B------:R-:W-:Y:S05]  /*1d40*/  @!P5 BRA `(.L_x_405) ;  /* 0x000000000014d947 */ /* 0x000fea0003800000 */
[----:B----4-:R-:W-:Y:S01]  /*1d50*/  LEA R7, R5, R4, 0x8 ;  /* 0x0000000405077211 */ /* 0x010fe200078e40ff */
[----:B------:R-:W-:-:S04]  /*1d60*/  IMAD.MOV.U32 R11, RZ, RZ, RZ ;  /* 0x000000ffff0b7224 */ /* 0x000fc800078e00ff */
[----:B------:R-:W-:-:S04]  /*1d70*/  VIADD R7, R7, 0x700 ;  /* 0x0000070007077836 */ /* 0x000fc80000000000 */
[----:B------:R-:W-:-:S05]  /*1d80*/  IMAD.WIDE.U32 R6, R7, 0x8, R2 ;  /* 0x0000000807067825 */ /* 0x000fca00078e0002 */
[----:B------:R4:W-:Y:S02]  /*1d90*/  REDG.E.ADD.64.STRONG.GPU desc[UR20][R6.64], R10 ;  /* 0x0000000a0600798e */ /* 0x0009e4000c12e514 */
.L_x_405:
[----:B------:R-:W-:Y:S05]  /*1da0*/  BSYNC.RECONVERGENT B1 ;  /* 0x0000000000017941 */ /* 0x000fea0003800200 */
.L_x_404:
[----:B------:R-:W-:-:S05]  /*1db0*/  VIADD R5, R5, 0x8 ;  /* 0x0000000805057836 */ /* 0x000fca0000000000 */
[----:B------:R-:W-:-:S13]  /*1dc0*/  ISETP.NE.AND P0, PT, R5, UR27, PT ;  /* 0x0000001b05007c0c */ /* 0x000fda000bf05270 */
[----:B------:R-:W-:Y:S05]  /*1dd0*/  @P0 BRA `(.L_x_406) ;  /* 0xfffffff800b00947 */ /* 0x000fea000383ffff */
[----:B------:R-:W-:-:S07]  /*1de0*/  IMAD.U32 R3, RZ, RZ, UR27 ;  /* 0x0000001bff037e24 */ /* 0x000fce000f8e00ff */
.L_x_389:
        /* <DEDUP_REMOVED lines=24> */
.L_x_410:
[----:B------:R-:W-:Y:S05]  /*1f70*/  BSYNC.RECONVERGENT B1 ;  /* 0x0000000000017941 */ /* 0x000fea0003800200 */
.L_x_409:
        /* <DEDUP_REMOVED lines=9> */
.L_x_412:
[----:B------:R-:W-:Y:S05]  /*2010*/  BSYNC.RECONVERGENT B1 ;  /* 0x0000000000017941 */ /* 0x000fea0003800200 */
.L_x_411:
        /* <DEDUP_REMOVED lines=8> */
.L_x_414:
[----:B------:R-:W-:Y:S05]  /*20a0*/  BSYNC.RECONVERGENT B1 ;  /* 0x0000000000017941 */ /* 0x000fea0003800200 */
.L_x_413:
        /* <DEDUP_REMOVED lines=9> */
.L_x_416:
[----:B------:R-:W-:Y:S05]  /*2140*/  BSYNC.RECONVERGENT B1 ;  /* 0x0000000000017941 */ /* 0x000fea0003800200 */
.L_x_415:
[----:B------:R-:W-:-:S07]  /*2150*/  VIADD R3, R3, 0x4 ;  /* 0x0000000403037836 */ /* 0x000fce0000000000 */
.L_x_408:
        /* <DEDUP_REMOVED lines=18> */
.L_x_420:
[----:B------:R-:W-:Y:S05]  /*2280*/  BSYNC.RECONVERGENT B2 ;  /* 0x0000000000027941 */ /* 0x000fea0003800200 */
.L_x_419:
        /* <DEDUP_REMOVED lines=9> */
.L_x_422:
[----:B------:R-:W-:Y:S05]  /*2320*/  BSYNC.RECONVERGENT B2 ;  /* 0x0000000000027941 */ /* 0x000fea0003800200 */
.L_x_421:
[----:B------:R-:W-:-:S07]  /*2330*/  VIADD R3, R3, 0x2 ;  /* 0x0000000203037836 */ /* 0x000fce0000000000 */
.L_x_418:
        /* <DEDUP_REMOVED lines=12> */
.L_x_417:
[----:B------:R-:W-:Y:S05]  /*2400*/  BSYNC.RECONVERGENT B1 ;  /* 0x0000000000017941 */ /* 0x000fea0003800200 */
.L_x_407:
[----:B------:R-:W-:-:S13]  /*2410*/  ISETP.GT.U32.AND P0, PT, R4, 0x7f, PT ;  /* 0x0000007f0400780c */ /* 0x000fda0003f04070 */
[----:B------:R-:W-:Y:S05]  /*2420*/  @P0 BRA `(.L_x_388) ;  /* 0x0000000800900947 */ /* 0x000fea0003800000 */
[----:B------:R-:W-:Y:S01]  /*2430*/  UISETP.GE.U32.AND UP0, UPT, UR22, 0x7, UPT ;  /* 0x000000071600788c */ /* 0x000fe2000bf06070 */
[----:B0-----:R-:W-:-:S08]  /*2440*/  IMAD.MOV.U32 R3, RZ, RZ, RZ ;  /* 0x000000ffff037224 */ /* 0x001fd000078e00ff */
[----:B------:R-:W-:Y:S05]  /*2450*/  BRA.U !UP0, `(.L_x_423) ;  /* 0x0000000508147547 */ /* 0x000fea000b800000 */
[----:B------:R-:W0:Y:S01]  /*2460*/  LDC.64 R2, c[0x0][0x380] ;  /* 0x0000e000ff027b82 */ /* 0x000e220000000a00 */
[----:B------:R-:W-:-:S07]  /*2470*/  IMAD.MOV.U32 R9, RZ, RZ, RZ ;  /* 0x000000ffff097224 */ /* 0x000fce00078e00ff */
.L_x_440:
        /* <DEDUP_REMOVED lines=18> */
.L_x_425:
[----:B------:R-:W-:Y:S05]  /*25a0*/  BSYNC.RECONVERGENT B1 ;  /* 0x0000000000017941 */ /* 0x000fea0003800200 */
.L_x_424:
[----:B------:R-:W-:Y:S04]  /*25b0*/  BSSY.RECONVERGENT B1, `(.L_x_426) ;  /* 0x0000005000017945 */ /* 0x000fe80003800200 */
[----:B------:R-:W-:Y:S05]  /*25c0*/  @!P1 BRA `(.L_x_427) ;  /* 0x00000000000c9947 */ /* 0x000fea0003800000 */
[----:B0-----:R-:W-:Y:S02]  /*25d0*/  IMAD.MOV.U32 R14, RZ, RZ, R13 ;  /* 0x000000ffff0e7224 */ /* 0x001fe400078e000d */
[----:B------:R-:W-:-:S05]  /*25e0*/  IMAD.MOV.U32 R15, RZ, RZ, RZ ;  /* 0x000000ffff0f7224 */ /* 0x000fca00078e00ff */
[----:B------:R1:W-:Y:S02]  /*25f0*/  REDG.E.ADD.64.STRONG.GPU desc[UR20][R6.64+0xc00], R14 ;  /* 0x000c000e0600798e */ /* 0x0003e4000c12e514 */
.L_x_427:
[----:B------:R-:W-:Y:S05]  /*2600*/  BSYNC.RECONVERGENT B1 ;  /* 0x0000000000017941 */ /* 0x000fea0003800200 */
.L_x_426:
        /* <DEDUP_REMOVED lines=12> */
.L_x_429:
[----:B------:R-:W-:Y:S05]  /*26d0*/  BSYNC.RECONVERGENT B1 ;  /* 0x0000000000017941 */ /* 0x000fea0003800200 */
.L_x_428:
[----:B------:R-:W-:Y:S04]  /*26e0*/  BSSY.RECONVERGENT B1, `(.L_x_430) ;  /* 0x0000005000017945 */ /* 0x000fe80003800200 */
[----:B------:R-:W-:Y:S05]  /*26f0*/  @!P1 BRA `(.L_x_431) ;  /* 0x00000000000c9947 */ /* 0x000fea0003800000 */
[----:B012---:R-:W-:Y:S02]  /*2700*/  IMAD.MOV.U32 R14, RZ, RZ, R18 ;  /* 0x000000ffff0e7224 */ /* 0x007fe400078e0012 */
[----:B------:R-:W-:-:S05]  /*2710*/  IMAD.MOV.U32 R15, RZ, RZ, RZ ;  /* 0x000000ffff0f7224 */ /* 0x000fca00078e00ff */
[----:B------:R3:W-:Y:S02]  /*2720*/  REDG.E.ADD.64.STRONG.GPU desc[UR20][R6.64+0x1c00], R14 ;  /* 0x001c000e0600798e */ /* 0x0007e4000c12e514 */
.L_x_431:
[----:B------:R-:W-:Y:S05]  /*2730*/  BSYNC.RECONVERGENT B1 ;  /* 0x0000000000017941 */ /* 0x000fea0003800200 */
.L_x_430:
[----:B------:R-:W-:Y:S04]  /*2740*/  BSSY.RECONVERGENT B1, `(.L_x_432) ;  /* 0x0000005000017945 */ /* 0x000fe80003800200 */
[----:B------:R-:W-:Y:S05]  /*2750*/  @!P2 BRA `(.L_x_433) ;  /* 0x00000000000ca947 */ /* 0x000fea0003800000 */
[----:B0123--:R-:W-:Y:S01]  /*2760*/  MOV R14, R19 ;  /* 0x00000013000e7202 */ /* 0x00ffe20000000f00 */
[----:B------:R-:W-:-:S05]  /*2770*/  IMAD.MOV.U32 R15, RZ, RZ, RZ ;  /* 0x000000ffff0f7224 */ /* 0x000fca00078e00ff */
[----:B------:R4:W-:Y:S02]  /*2780*/  REDG.E.ADD.64.STRONG.GPU desc[UR20][R6.64+0x2400], R14 ;  /* 0x0024000e0600798e */ /* 0x0009e4000c12e514 */
.L_x_433:
[----:B------:R-:W-:Y:S05]  /*2790*/  BSYNC.RECONVERGENT B1 ;  /* 0x0000000000017941 */ /* 0x000fea0003800200 */
.L_x_432:
[----:B------:R-:W-:Y:S04]  /*27a0*/  BSSY.RECONVERGENT B1, `(.L_x_434) ;  /* 0x0000004000017945 */ /* 0x000fe80003800200 */
[----:B------:R-:W-:Y:S05]  /*27b0*/  @!P3 BRA `(.L_x_435) ;  /* 0x000000000008b947 */ /* 0x000fea0003800000 */
[----:B------:R-:W-:-:S05]  /*27c0*/  IMAD.MOV.U32 R17, RZ, RZ, RZ ;  /* 0x000000ffff117224 */ /* 0x000fca00078e00ff */
[----:B------:R0:W-:Y:S02]  /*27d0*/  REDG.E.ADD.64.STRONG.GPU desc[UR20][R6.64+0x2c00], R16 ;  /* 0x002c00100600798e */ /* 0x0001e4000c12e514 */
.L_x_435:
[----:B------:R-:W-:Y:S05]  /*27e0*/  BSYNC.RECONVERGENT B1 ;  /* 0x0000000000017941 */ /* 0x000fea0003800200 */
.L_x_434:
[----:B------:R-:W-:Y:S04]  /*27f0*/  BSSY.RECONVERGENT B1, `(.L_x_436) ;  /* 0x0000004000017945 */ /* 0x000fe80003800200 */
[----:B------:R-:W-:Y:S05]  /*2800*/  @!P4 BRA `(.L_x_437) ;  /* 0x000000000008c947 */ /* 0x000fea0003800000 */
[----:B------:R-:W-:-:S05]  /*2810*/  IMAD.MOV.U32 R13, RZ, RZ, RZ ;  /* 0x000000ffff0d7224 */ /* 0x000fca00078e00ff */
[----:B------:R0:W-:Y:S02]  /*2820*/  REDG.E.ADD.64.STRONG.GPU desc[UR20][R6.64+0x3400], R12 ;  /* 0x0034000c0600798e */ /* 0x0001e4000c12e514 */
.L_x_437:
[----:B------:R-:W-:Y:S05]  /*2830*/  BSYNC.RECONVERGENT B1 ;  /* 0x0000000000017941 */ /* 0x000fea0003800200 */
.L_x_436:
[----:B------:R-:W-:Y:S04]  /*2840*/  BSSY.RECONVERGENT B1, `(.L_x_438) ;  /* 0x0000004000017945 */ /* 0x000fe80003800200 */
[----:B------:R-:W-:Y:S05]  /*2850*/  @!P5 BRA `(.L_x_439) ;  /* 0x000000000008d947 */ /* 0x000fea0003800000 */
[----:B------:R-:W-:-:S05]  /*2860*/  IMAD.MOV.U32 R11, RZ, RZ, RZ ;  /* 0x000000ffff0b7224 */ /* 0x000fca00078e00ff */
[----:B------:R0:W-:Y:S02]  /*2870*/  REDG.E.ADD.64.STRONG.GPU desc[UR20][R6.64+0x3c00], R10 ;  /* 0x003c000a0600798e */ /* 0x0001e4000c12e514 */
.L_x_439:
[----:B------:R-:W-:Y:S05]  /*2880*/  BSYNC.RECONVERGENT B1 ;  /* 0x0000000000017941 */ /* 0x000fea0003800200 */
.L_x_438:
[----:B------:R-:W-:Y:S05]  /*2890*/  @P0 BRA `(.L_x_440) ;  /* 0xfffffff800f80947 */ /* 0x000fea000383ffff */
[----:B------:R-:W-:-:S07]  /*28a0*/  IMAD.U32 R3, RZ, RZ, UR27 ;  /* 0x0000001bff037e24 */ /* 0x000fce000f8e00ff */
.L_x_423:
        /* <DEDUP_REMOVED lines=20> */
.L_x_443:
[----:B------:R-:W-:Y:S05]  /*29f0*/  BSYNC.RECONVERGENT B1 ;  /* 0x0000000000017941 */ /* 0x000fea0003800200 */
.L_x_442:
        /* <DEDUP_REMOVED lines=9> */
.L_x_445:
[----:B------:R-:W-:Y:S05]  /*2a90*/  BSYNC.RECONVERGENT B1 ;  /* 0x0000000000017941 */ /* 0x000fea0003800200 */
.L_x_444:
        /* <DEDUP_REMOVED lines=8> */
.L_x_447:
[----:B------:R-:W-:Y:S05]  /*2b20*/  BSYNC.RECONVERGENT B1 ;  /* 0x0000000000017941 */ /* 0x000fea0003800200 */
.L_x_446:
        /* <DEDUP_REMOVED lines=9> */
.L_x_449:
[----:B------:R-:W-:Y:S05]  /*2bc0*/  BSYNC.RECONVERGENT B1 ;  /* 0x0000000000017941 */ /* 0x000fea0003800200 */
.L_x_448:
[----:B------:R-:W-:-:S07]  /*2bd0*/  VIADD R3, R3, 0x4 ;  /* 0x0000000403037836 */ /* 0x000fce0000000000 */
.L_x_441:
        /* <DEDUP_REMOVED lines=17> */
.L_x_452:
[----:B------:R-:W-:Y:S05]  /*2cf0*/  BSYNC.RECONVERGENT B1 ;  /* 0x0000000000017941 */ /* 0x000fea0003800200 */
.L_x_451:
        /* <DEDUP_REMOVED lines=9> */
.L_x_454:
[----:B------:R-:W-:Y:S05]  /*2d90*/  BSYNC.RECONVERGENT B1 ;  /* 0x0000000000017941 */ /* 0x000fea0003800200 */
.L_x_453:
[----:B------:R-:W-:-:S07]  /*2da0*/  VIADD R3, R3, 0x2 ;  /* 0x0000000203037836 */ /* 0x000fce0000000000 */
.L_x_450:
        /* <DEDUP_REMOVED lines=12> */
.L_x_388:
[----:B------:R-:W-:Y:S05]  /*2e70*/  BSYNC.RECONVERGENT B0 ;  /* 0x0000000000007941 */ /* 0x000fea0003800200 */
.L_x_387:
[----:B------:R-:W-:Y:S01]  /*2e80*/  BAR.SYNC.DEFER_BLOCKING 0x0 ;  /* 0x0000000000007b1d */ /* 0x000fe20000010000 */
[----:B------:R-:W-:-:S04]  /*2e90*/  UIADD3 UR6, UP0, UPT, UR6, 0x1, URZ ;  /* 0x0000000106067890 */ /* 0x000fc8000ff1e0ff */
[----:B------:R-:W-:Y:S02]  /*2ea0*/  UIADD3.X UR7, UPT, UPT, URZ, UR7, URZ, UP0, !UPT ;  /* 0x00000007ff077290 */ /* 0x000fe400087fe4ff */
[----:B------:R-:W-:-:S04]  /*2eb0*/  UISETP.NE.U32.AND UP0, UPT, UR6, UR11, UPT ;  /* 0x0000000b0600728c */ /* 0x000fc8000bf05070 */
[----:B------:R-:W-:-:S09]  /*2ec0*/  UISETP.NE.AND.EX UP0, UPT, UR7, UR12, UPT, UP0 ;  /* 0x0000000c0700728c */ /* 0x000fd2000bf05300 */
[----:B------:R-:W-:Y:S05]  /*2ed0*/  BRA.U UP0, `(.L_x_455) ;  /* 0xffffffd100f07547 */ /* 0x000fea000b83ffff */
[----:B------:R-:W-:Y:S05]  /*2ee0*/  EXIT ;  /* 0x000000000000794d */ /* 0x000fea0003800000 */
.L_x_456:
        /* <DEDUP_REMOVED lines=9> */
.L_x_758:


//--------------------- .text._ZN3cub18CUB_300001_SM_10006detail10radix_sort31DeviceRadixSortSingleTileKernelINS1_5radix10policy_hubIiN4cuda3std3__45tupleIJiiEEEyE10Policy1000ELNS0_9SortOrderE0EiSA_yNS1_21identity_decomposer_tEEEvPKT1_PSF_PKT2_PSJ_T3_iiT4_ --------------------------
	.section	.text._ZN3cub18CUB_300001_SM_10006detail10radix_sort31DeviceRadixSortSingleTileKernelINS1_5radix10policy_hubIiN4cuda3std3__45tupleIJiiEEEyE10Policy1000ELNS0_9SortOrderE0EiSA_yNS1_21identity_decomposer_tEEEvPKT1_PSF_PKT2_PSJ_T3_iiT4_,"ax",@progbits
	.align	128
        .global         _ZN3cub18CUB_300001_SM_10006detail10radix_sort31DeviceRadixSortSingleTileKernelINS1_5radix10policy_hubIiN4cuda3std3__45tupleIJiiEEEyE10Policy1000ELNS0_9SortOrderE0EiSA_yNS1_21identity_decomposer_tEEEvPKT1_PSF_PKT2_PSJ_T3_iiT4_
        .type           _ZN3cub18CUB_300001_SM_10006detail10radix_sort31DeviceRadixSortSingleTileKernelINS1_5radix10policy_hubIiN4cuda3std3__45tupleIJiiEEEyE10Policy1000ELNS0_9SortOrderE0EiSA_yNS1_21identity_decomposer_tEEEvPKT1_PSF_PKT2_PSJ_T3_iiT4_,@function
        .size           _ZN3cub18CUB_300001_SM_10006detail10radix_sort31DeviceRadixSortSingleTileKernelINS1_5radix10policy_hubIiN4cuda3std3__45tupleIJiiEEEyE10Policy1000ELNS0_9SortOrderE0EiSA_yNS1_21identity_decomposer_tEEEvPKT1_PSF_PKT2_PSJ_T3_iiT4_,(.L_x_759 - _ZN3cub18CUB_300001_SM_10006detail10radix_sort31DeviceRadixSortSingleTileKernelINS1_5radix10policy_hubIiN4cuda3std3__45tupleIJiiEEEyE10Policy1000ELNS0_9SortOrderE0EiSA_yNS1_21identity_decomposer_tEEEvPKT1_PSF_PKT2_PSJ_T3_iiT4_)
        .other          _ZN3cub18CUB_300001_SM_10006detail10radix_sort31DeviceRadixSortSingleTileKernelINS1_5radix10policy_hubIiN4cuda3std3__45tupleIJiiEEEyE10Policy1000ELNS0_9SortOrderE0EiSA_yNS1_21identity_decomposer_tEEEvPKT1_PSF_PKT2_PSJ_T3_iiT4_,@"STO_CUDA_ENTRY STV_DEFAULT"
_ZN3cub18CUB_300001_SM_10006detail10radix_sort31DeviceRadixSortSingleTileKernelINS1_5radix10policy_hubIiN4cuda3std3__45tupleIJiiEEEyE10Policy1000ELNS0_9SortOrderE0EiSA_yNS1_21identity_decomposer_tEEEvPKT1_PSF_PKT2_PSJ_T3_iiT4_:
.text._ZN3cub18CUB_300001_SM_10006detail10radix_sort31DeviceRadixSortSingleTileKernelINS1_5radix10policy_hubIiN4cuda3std3__45tupleIJiiEEEyE10Policy1000ELNS0_9SortOrderE0EiSA_yNS1_21identity_decomposer_tEEEvPKT1_PSF_PKT2_PSJ_T3_iiT4_:
[----:B------:R-:W-:Y:S01]  /*0000*/  LDC R1, c[0x0][0x37c] ;  /* 0x0000df00ff017b82 */ /* 0x000fe20000000800 */
[----:B------:R-:W0:Y:S01]  /*0010*/  S2R R0, SR_TID.X ;  /* 0x0000000000007919 */ /* 0x000e220000002100 */
[----:B------:R-:W1:Y:S06]  /*0020*/  LDCU UR4, c[0x0][0x3a0] ;  /* 0x00007400ff0477ac */ /* 0x000e6c0008000800 */
[----:B------:R-:W2:Y:S01]  /*0030*/  LDC.64 R4, c[0x0][0x380] ;  /* 0x0000e000ff047b82 */ /* 0x000ea20000000a00 */
[----:B------:R-:W3:Y:S07]  /*0040*/  LDCU.64 UR10, c[0x0][0x358] ;  /* 0x00006b00ff0a77ac */ /* 0x000eee0008000a00 */
[----:B------:R-:W4:Y:S01]  /*0050*/  LDC.64 R6, c[0x0][0x390] ;  /* 0x0000e400ff067b82 */ /* 0x000f220000000a00 */
[----:B------:R-:W-:-:S07]  /*0060*/  IMAD.MOV.U32 R28, RZ, RZ, -0x1 ;  /* 0xffffffffff1c7424 */ /* 0x000fce00078e00ff */
[----:B------:R-:W4:Y:S01]  /*0070*/  S2UR UR5, SR_CgaCtaId ;  /* 0x00000000000579c3 */ /* 0x000f220000008800 */
[----:B------:R-:W-:Y:S01]  /*0080*/  IMAD.MOV.U32 R29, RZ, RZ, -0x1 ;  /* 0xffffffffff1d7424 */ /* 0x000fe200078e00ff */
[----:B------:R-:W-:Y:S02]  /*0090*/  CS2R R18, SRZ ;  /* 0x0000000000127805 */ /* 0x000fe4000001ff00 */
[----:B------:R-:W-:Y:S02]  /*00a0*/  CS2R R20, SRZ ;  /* 0x0000000000147805 */ /* 0x000fe4000001ff00 */
[----:B------:R-:W-:Y:S02]  /*00b0*/  CS2R R22, SRZ ;  /* 0x0000000000167805 */ /* 0x000fe4000001ff00 */
[----:B------:R-:W-:Y:S02]  /*00c0*/  CS2R R24, SRZ ;  /* 0x0000000000187805 */ /* 0x000fe4000001ff00 */
[----:B------:R-:W-:Y:S01]  /*00d0*/  CS2R R26, SRZ ;  /* 0x00000000001a7805 */ /* 0x000fe2000001ff00 */
[----:B------:R-:W3:Y:S01]  /*00e0*/  S2R R32, SR_LANEID ;  /* 0x0000000000207919 */ /* 0x000ee20000000000 */
[----:B------:R-:W4:Y:S01]  /*00f0*/  LDCU.64 UR6, c[0x0][0x3a8] ;  /* 0x00007500ff0677ac */ /* 0x000f220008000a00 */
[----:B------:R-:W-:-:S02]  /*0100*/  IMAD.MOV.U32 R35, RZ, RZ, -0x1 ;  /* 0xffffffffff237424 */ /* 0x000fc400078e00ff */
[----:B------:R-:W-:Y:S01]  /*0110*/  IMAD.MOV.U32 R31, RZ, RZ, -0x1 ;  /* 0xffffffffff1f7424 */ /* 0x000fe200078e00ff */
[----:B------:R-:W3:Y:S01]  /*0120*/  LDCU UR9, c[0x0][0x3ac] ;  /* 0x00007580ff0977ac */ /* 0x000ee20008000800 */
[----:B0-----:R-:W-:-:S04]  /*0130*/  IMAD R9, R0, 0x9, RZ ;  /* 0x0000000900097824 */ /* 0x001fc800078e02ff */
[C---:B--2---:R-:W-:Y:S01]  /*0140*/  IMAD.WIDE.U32 R4, R9.reuse, 0x4, R4 ;  /* 0x0000000409047825 */ /* 0x044fe200078e0004 */
[----:B-1----:R-:W-:-:S03]  /*0150*/  ISETP.GE.AND P0, PT, R9, UR4, PT ;  /* 0x0000000409007c0c */ /* 0x002fc6000bf06270 */
[----:B------:R-:W-:-:S05]  /*0160*/  VIADD R2, R9, 0x1 ;  /* 0x0000000109027836 */ /* 0x000fca0000000000 */
[----:B------:R-:W-:Y:S01]  /*0170*/  ISETP.GE.AND P1, PT, R2, UR4, PT ;  /* 0x0000000402007c0c */ /* 0x000fe2000bf26270 */
[----:B------:R-:W-:-:S04]  /*0180*/  VIADD R2, R9, 0x2 ;  /* 0x0000000209027836 */ /* 0x000fc80000000000 */
[----:B---3--:R-:W2:Y:S01]  /*0190*/  @!P0 LDG.E R15, desc[UR10][R4.64] ;  /* 0x0000000a040f8981 */ /* 0x008ea2000c1e1900 */
[----:B------:R-:W-:Y:S01]  /*01a0*/  ISETP.GE.AND P0, PT, R2, UR4, PT ;  /* 0x0000000402007c0c */ /* 0x000fe2000bf06270 */
[----:B------:R-:W-:Y:S01]  /*01b0*/  VIADD R12, R9, 0x6 ;  /* 0x00000006090c7836 */ /* 0x000fe20000000000 */
[----:B------:R-:W-:-:S05]  /*01c0*/  P2R R2, PR, RZ, 0x2 ;  /* 0x00000002ff027803 */ /* 0x000fca0000000000 */
[----:B------:R-:W3:Y:S01]  /*01d0*/  @!P1 LDG.E R8, desc[UR10][R4.64+0x4] ;  /* 0x0000040a04089981 */ /* 0x000ee2000c1e1900 */
[----:B------:R-:W-:Y:S01]  /*01e0*/  P2R R14, PR, RZ, 0x1 ;  /* 0x00000001ff0e7803 */ /* 0x000fe20000000000 */
[----:B------:R-:W-:Y:S01]  /*01f0*/  VIADD R11, R9, 0x5 ;  /* 0x00000005090b7836 */ /* 0x000fe20000000000 */
[----:B------:R-:W-:-:S03]  /*0200*/  ISETP.GE.AND P4, PT, R12, UR4, PT ;  /* 0x000000040c007c0c */ /* 0x000fc6000bf86270 */
[----:B------:R-:W3:Y:S01]  /*0210*/  @!P0 LDG.E R10, desc[UR10][R4.64+0x8] ;  /* 0x0000080a040a8981 */ /* 0x000ee2000c1e1900 */
[----:B------:R-:W-:Y:S01]  /*0220*/  ISETP.NE.AND P0, PT, R2, RZ, PT ;  /* 0x000000ff0200720c */ /* 0x000fe20003f05270 */
[----:B------:R-:W-:Y:S01]  /*0230*/  VIADD R2, R9, 0x3 ;  /* 0x0000000309027836 */ /* 0x000fe20000000000 */
[----:B------:R-:W-:Y:S01]  /*0240*/  ISETP.GE.AND P3, PT, R11, UR4, PT ;  /* 0x000000040b007c0c */ /* 0x000fe2000bf66270 */
[C---:B------:R-:W-:Y:S01]  /*0250*/  VIADD R16, R9.reuse, 0x8 ;  /* 0x0000000809107836 */ /* 0x040fe20000000000 */
[----:B------:R-:W-:Y:S01]  /*0260*/  P2R R13, PR, RZ, 0x1 ;  /* 0x00000001ff0d7803 */ /* 0x000fe20000000000 */
[C---:B------:R-:W-:Y:S01]  /*0270*/  VIADD R3, R9.reuse, 0x4 ;  /* 0x0000000409037836 */ /* 0x040fe20000000000 */
[----:B------:R-:W-:Y:S01]  /*0280*/  ISETP.GE.AND P1, PT, R2, UR4, PT ;  /* 0x0000000402007c0c */ /* 0x000fe2000bf26270 */
[----:B------:R-:W-:Y:S01]  /*0290*/  VIADD R12, R9, 0x7 ;  /* 0x00000007090c7836 */ /* 0x000fe20000000000 */
[----:B------:R-:W-:Y:S01]  /*02a0*/  ISETP.GE.AND P6, PT, R16, UR4, PT ;  /* 0x0000000410007c0c */ /* 0x000fe2000bfc6270 */
[----:B------:R-:W3:Y:S01]  /*02b0*/  @!P4 LDG.E R38, desc[UR10][R4.64+0x18] ;  /* 0x0000180a0426c981 */ /* 0x000ee2000c1e1900 */
[----:B------:R-:W-:Y:S01]  /*02c0*/  ISETP.GE.AND P2, PT, R3, UR4, PT ;  /* 0x0000000403007c0c */ /* 0x000fe2000bf46270 */
[----:B----4-:R-:W-:Y:S01]  /*02d0*/  IMAD.WIDE.U32 R6, R9, 0x8, R6 ;  /* 0x0000000809067825 */ /* 0x010fe200078e0006 */
[----:B------:R-:W-:-:S02]  /*02e0*/  ISETP.GE.AND P5, PT, R12, UR4, PT ;  /* 0x000000040c007c0c */ /* 0x000fc4000bfa6270 */
[----:B------:R-:W-:Y:S02]  /*02f0*/  CS2R R2, SRZ ;  /* 0x0000000000027805 */ /* 0x000fe4000001ff00 */
[----:B------:R-:W-:Y:S01]  /*0300*/  ISETP.GE.AND P0, PT, R9, UR4, PT ;  /* 0x0000000409007c0c */ /* 0x000fe2000bf06270 */
[----:B------:R-:W4:Y:S04]  /*0310*/  @!P3 LDG.E R36, desc[UR10][R4.64+0x14] ;  /* 0x0000140a0424b981 */ /* 0x000f28000c1e1900 */
[----:B------:R-:W4:Y:S04]  /*0320*/  @!P1 LDG.E R33, desc[UR10][R4.64+0xc] ;  /* 0x00000c0a04219981 */ /* 0x000f28000c1e1900 */
[----:B------:R-:W4:Y:S04]  /*0330*/  @!P6 LDG.E R40, desc[UR10][R4.64+0x20] ;  /* 0x0000200a0428e981 */ /* 0x000f28000c1e1900 */
[----:B------:R-:W4:Y:S04]  /*0340*/  @!P2 LDG.E R11, desc[UR10][R4.64+0x10] ;  /* 0x0000100a040ba981 */ /* 0x000f28000c1e1900 */
[----:B------:R-:W4:Y:S01]  /*0350*/  @!P5 LDG.E R9, desc[UR10][R4.64+0x1c] ;  /* 0x00001c0a0409d981 */ /* 0x000f22000c1e1900 */
[----:B------:R-:W-:Y:S01]  /*0360*/  BAR.SYNC.DEFER_BLOCKING 0x0 ;  /* 0x0000000000007b1d */ /* 0x000fe20000010000 */
[----:B------:R-:W-:-:S05]  /*0370*/  CS2R R16, SRZ ;  /* 0x0000000000107805 */ /* 0x000fca000001ff00 */
[----:B------:R0:W5:Y:S04]  /*0380*/  @!P0 LDG.E R2, desc[UR10][R6.64] ;  /* 0x0000000a06028981 */ /* 0x000168000c1e1900 */
[----:B------:R0:W5:Y:S01]  /*0390*/  @!P0 LDG.E R3, desc[UR10][R6.64+0x4] ;  /* 0x0000040a06038981 */ /* 0x000162000c1e1900 */
[----:B------:R-:W-:-:S03]  /*03a0*/  UMOV UR4, 0x400 ;  /* 0x0000040000047882 */ /* 0x000fc60000000000 */
[----:B------:R0:W5:Y:S01]  /*03b0*/  @!P1 LDG.E R16, desc[UR10][R6.64+0x18] ;  /* 0x0000180a06109981 */ /* 0x000162000c1e1900 */
[----:B------:R-:W-:-:S03]  /*03c0*/  ULEA UR4, UR5, UR4, 0x18 ;  /* 0x0000000405047291 */ /* 0x000fc6000f8ec0ff */
        /* <DEDUP_REMOVED lines=10> */
[----:B------:R0:W5:Y:S01]  /*0470*/  @!P6 LDG.E R27, desc[UR10][R6.64+0x44] ;  /* 0x0000440a061be981 */ /* 0x000162000c1e1900 */
[----:B------:R-:W-:-:S05]  /*0480*/  LEA R37, R0, UR4, 0x2 ;  /* 0x0000000400257c11 */ /* 0x000fca000f8e10ff */
[C---:B------:R-:W-:Y:S01]  /*0490*/  IMAD R39, R0.reuse, 0x80, R37 ;  /* 0x0000008000277824 */ /* 0x040fe200078e0225 */
[----:B------:R-:W-:Y:S01]  /*04a0*/  SHF.R.U32.HI R94, RZ, 0x5, R0 ;  /* 0x00000005ff5e7819 */ /* 0x000fe20000011600 */
[----:B------:R-:W-:Y:S02]  /*04b0*/  IMAD.MOV.U32 R34, RZ, RZ, -0x1 ;  /* 0xffffffffff227424 */ /* 0x000fe400078e00ff */
[C---:B------:R-:W-:Y:S02]  /*04c0*/  IMAD R41, R0.reuse, -0x60, R39 ;  /* 0xffffffa000297824 */ /* 0x040fe400078e0227 */
[----:B------:R-:W-:Y:S02]  /*04d0*/  IMAD.MOV.U32 R30, RZ, RZ, -0x1 ;  /* 0xffffffffff1e7424 */ /* 0x000fe400078e00ff */
[----:B------:R-:W-:Y:S01]  /*04e0*/  IMAD R43, R0, 0x24, R41 ;  /* 0x00000024002b7824 */ /* 0x000fe200078e0229 */
[----:B------:R-:W-:Y:S02]  /*04f0*/  UIADD3 UR8, UPT, UPT, UR6, 0x6, URZ ;  /* 0x0000000606087890 */ /* 0x000fe4000fffe0ff */
[----:B------:R-:W-:Y:S01]  /*0500*/  UIADD3 UR5, UPT, UPT, -UR6, UR7, URZ ;  /* 0x0000000706057290 */ /* 0x000fe2000fffe1ff */
[----:B--2---:R-:W-:-:S02]  /*0510*/  @!P0 LOP3.LUT R28, R15, 0x80000000, RZ, 0x3c, !PT ;  /* 0x800000000f1c8812 */ /* 0x004fc400078e3cff */
[----:B------:R-:W-:Y:S02]  /*0520*/  ISETP.NE.AND P0, PT, R13, RZ, PT ;  /* 0x000000ff0d00720c */ /* 0x000fe40003f05270 */
[----:B------:R-:W-:-:S11]  /*0530*/  CS2R R12, SRZ ;  /* 0x00000000000c7805 */ /* 0x000fd6000001ff00 */
[----:B---3--:R-:W-:Y:S01]  /*0540*/  @!P0 LOP3.LUT R29, R8, 0x80000000, RZ, 0x3c, !PT ;  /* 0x80000000081d8812 */ /* 0x008fe200078e3cff */
[----:B------:R0:W5:Y:S04]  /*0550*/  @!P0 LDG.E R12, desc[UR10][R6.64+0x8] ;  /* 0x0000080a060c8981 */ /* 0x000168000c1e1900 */
[----:B------:R0:W5:Y:S01]  /*0560*/  @!P0 LDG.E R13, desc[UR10][R6.64+0xc] ;  /* 0x00000c0a060d8981 */ /* 0x000162000c1e1900 */
[----:B------:R-:W-:Y:S02]  /*0570*/  ISETP.NE.AND P0, PT, R14, RZ, PT ;  /* 0x000000ff0e00720c */ /* 0x000fe40003f05270 */
[----:B------:R-:W-:-:S11]  /*0580*/  CS2R R14, SRZ ;  /* 0x00000000000e7805 */ /* 0x000fd6000001ff00 */
[----:B------:R0:W5:Y:S04]  /*0590*/  @!P0 LDG.E R14, desc[UR10][R6.64+0x10] ;  /* 0x0000100a060e8981 */ /* 0x000168000c1e1900 */
[----:B------:R0:W5:Y:S01]  /*05a0*/  @!P0 LDG.E R15, desc[UR10][R6.64+0x14] ;  /* 0x0000140a060f8981 */ /* 0x000162000c1e1900 */
[----:B------:R-:W-:Y:S01]  /*05b0*/  @!P4 LOP3.LUT R35, R38, 0x80000000, RZ, 0x3c, !PT ;  /* 0x800000002623c812 */ /* 0x000fe200078e3cff */
[----:B------:R-:W-:Y:S01]  /*05c0*/  IMAD.MOV.U32 R38, RZ, RZ, -0x1 ;  /* 0xffffffffff267424 */ /* 0x000fe200078e00ff */
[----:B----4-:R-:W-:Y:S01]  /*05d0*/  @!P1 LOP3.LUT R31, R33, 0x80000000, RZ, 0x3c, !PT ;  /* 0x80000000211f9812 */ /* 0x010fe200078e3cff */
[----:B------:R-:W-:Y:S01]  /*05e0*/  IMAD.MOV.U32 R33, RZ, RZ, -0x1 ;  /* 0xffffffffff217424 */ /* 0x000fe200078e00ff */
[----:B------:R-:W-:Y:S01]  /*05f0*/  @!P3 LOP3.LUT R34, R36, 0x80000000, RZ, 0x3c, !PT ;  /* 0x800000002422b812 */ /* 0x000fe200078e3cff */
[----:B------:R-:W-:Y:S01]  /*0600*/  IMAD.MOV.U32 R36, RZ, RZ, -0x1 ;  /* 0xffffffffff247424 */ /* 0x000fe200078e00ff */
[----:B------:R-:W-:-:S02]  /*0610*/  @!P6 LOP3.LUT R38, R40, 0x80000000, RZ, 0x3c, !PT ;  /* 0x800000002826e812 */ /* 0x000fc400078e3cff */
[----:B------:R-:W-:Y:S02]  /*0620*/  @!P0 LOP3.LUT R30, R10, 0x80000000, RZ, 0x3c, !PT ;  /* 0x800000000a1e8812 */ /* 0x000fe400078e3cff */
[----:B------:R-:W-:Y:S02]  /*0630*/  @!P2 LOP3.LUT R33, R11, 0x80000000, RZ, 0x3c, !PT ;  /* 0x800000000b21a812 */ /* 0x000fe400078e3cff */
[----:B------:R-:W-:Y:S02]  /*0640*/  @!P5 LOP3.LUT R36, R9, 0x80000000, RZ, 0x3c, !PT ;  /* 0x800000000924d812 */ /* 0x000fe400078e3cff */
[----:B------:R-:W-:Y:S01]  /*0650*/  LEA R40, R94, UR4, 0x2 ;  /* 0x000000045e287c11 */ /* 0x000fe2000f8e10ff */
[----:B0-----:R-:W-:Y:S06]  /*0660*/  BAR.SYNC.DEFER_BLOCKING 0x0 ;  /* 0x0000000000007b1d */ /* 0x001fec0000010000 */
.L_x_458:
[----:B------:R-:W-:Y:S01]  /*0670*/  UISETP.LT.AND UP0, UPT, UR5, 0x6, UPT ;  /* 0x000000060500788c */ /* 0x000fe2000bf01270 */
[----:B------:R-:W-:Y:S01]  /*0680*/  STS [R37], RZ ;  /* 0x000000ff25007388 */ /* 0x000fe20000000800 */
[----:B------:R-:W-:Y:S01]  /*0690*/  UIADD3 UR6, UPT, UPT, UR8, -0x6, URZ ;  /* 0xfffffffa08067890 */ /* 0x000fe2000fffe0ff */
[----:B------:R-:W-:Y:S01]  /*06a0*/  ISETP.NE.AND P1, PT, R32, 0x1f, PT ;  /* 0x0000001f2000780c */ /* 0x000fe20003f25270 */
[----:B------:R-:W-:Y:S01]  /*06b0*/  USEL UR4, UR5, 0x6, UP0 ;  /* 0x0000000605047887 */ /* 0x000fe20008000000 */
[----:B------:R-:W-:Y:S01]  /*06c0*/  STS [R37+0x400], RZ ;  /* 0x000400ff25007388 */ /* 0x000fe20000000800 */
[C---:B------:R-:W-:Y:S01]  /*06d0*/  ISETP.NE.AND P2, PT, R94.reuse, 0x6, PT ;  /* 0x000000065e00780c */ /* 0x040fe20003f45270 */
[----:B------:R-:W-:Y:S01]  /*06e0*/  UISETP.GE.AND UP0, UPT, UR8, UR9, UPT ;  /* 0x000000090800728c */ /* 0x000fe2000bf06270 */
[----:B0--3--:R-:W-:Y:S01]  /*06f0*/  SHF.R.U32.HI R4, RZ, UR6, R28 ;  /* 0x00000006ff047c19 */ /* 0x009fe2000801161c */
        /* <DEDUP_REMOVED lines=142> */
[----:B------:R-:W2:Y:S02]  /*0fe0*/  LDS R75, [R39+0x34] ;  /* 0x00003400274b7984 */ /* 0x000ea40000000800 */
[----:B---3--:R-:W-:Y:S02]  /*0ff0*/  IADD3 R66, PT, PT, R66, R65, RZ ;  /* 0x0000004142427210 */ /* 0x008fe40007ffe0ff */
[----:B------:R-:W3:Y:S04]  /*1000*/  LDS R76, [R39+0x38] ;  /* 0x00003800274c7984 */ /* 0x000ee80000000800 */
        /* <DEDUP_REMOVED lines=21> */
[----:B------:R-:W-:-:S03]  /*1160*/  IMAD.IADD R77, R77, 0x1, R76 ;  /* 0x000000014d4d7824 */ /* 0x000fc600078e024c */
        /* <DEDUP_REMOVED lines=13> */
[----:B0-----:R-:W-:-:S04]  /*1240*/  IMAD.IADD R84, R84, 0x1, R83 ;  /* 0x0000000154547824 */ /* 0x001fc800078e0253 */
[----:B-1----:R-:W-:-:S04]  /*1250*/  IMAD.IADD R85, R85, 0x1, R84 ;  /* 0x0000000155557824 */ /* 0x002fc800078e0254 */
[----:B--2---:R-:W-:-:S04]  /*1260*/  IMAD.IADD R86, R86, 0x1, R85 ;  /* 0x0000000156567824 */ /* 0x004fc800078e0255 */
[----:B---3--:R-:W-:-:S04]  /*1270*/  IMAD.IADD R87, R87, 0x1, R86 ;  /* 0x0000000157577824 */ /* 0x008fc800078e0256 */
[----:B------:R-:W-:-:S04]  /*1280*/  IMAD.IADD R88, R88, 0x1, R87 ;  /* 0x0000000158587824 */ /* 0x000fc800078e0257 */
        /* <DEDUP_REMOVED lines=9> */
[----:B0-----:R-:W-:-:S05]  /*1320*/  @P0 IADD3 R5, PT, PT, R4, R5, RZ ;  /* 0x0000000504050210 */ /* 0x001fca0007ffe0ff */
        /* <DEDUP_REMOVED lines=43> */
[----:B------:R-:W-:Y:S01]  /*15e0*/  IADD3 R104, PT, PT, R77, R4, RZ ;  /* 0x000000044d687210 */ /* 0x000fe20007ffe0ff */
        /* <DEDUP_REMOVED lines=72> */
[----:B------:R-:W4:Y:S01]  /*1a70*/  LDS.U16 R60, [R60] ;  /* 0x000000003c3c7984 */ /* 0x000f220000000400 */
[----:B0-----:R-:W-:-:S02]  /*1a80*/  IMAD.IADD R42, R42, 0x1, R5 ;  /* 0x000000012a2a7824 */ /* 0x001fc400078e0205 */
[----:B-1----:R-:W-:Y:S02]  /*1a90*/  IMAD.IADD R47, R47, 0x1, R46 ;  /* 0x000000012f2f7824 */ /* 0x002fe400078e022e */
[----:B--2---:R-:W-:Y:S02]  /*1aa0*/  IMAD.IADD R44, R49, 0x1, R48 ;  /* 0x00000001312c7824 */ /* 0x004fe400078e0230 */
[----:B---3--:R-:W-:Y:S02]  /*1ab0*/  IMAD.IADD R51, R51, 0x1, R50 ;  /* 0x0000000133337824 */ /* 0x008fe400078e0232 */
[----:B----4-:R-:W-:Y:S02]  /*1ac0*/  IMAD.IADD R53, R53, 0x1, R52 ;  /* 0x0000000135357824 */ /* 0x010fe400078e0234 */
[----:B------:R-:W-:Y:S02]  /*1ad0*/  IMAD.IADD R54, R55, 0x1, R54 ;  /* 0x0000000137367824 */ /* 0x000fe400078e0236 */
[----:B------:R-:W-:-:S02]  /*1ae0*/  IMAD.IADD R57, R57, 0x1, R56 ;  /* 0x0000000139397824 */ /* 0x000fc400078e0238 */
        /* <DEDUP_REMOVED lines=10> */
[----:B------:R-:W-:Y:S01]  /*1b90*/  LEA R6, R51, UR4, 0x2 ;  /* 0x0000000433067c11 */ /* 0x000fe2000f8e10ff */
[----:B------:R-:W-:Y:S01]  /*1ba0*/  IMAD R11, R42, 0x4, R5 ;  /* 0x000000042a0b7824 */ /* 0x000fe200078e0205 */
[----:B------:R-:W-:Y:S01]  /*1bb0*/  LEA R8, R53, UR4, 0x2 ;  /* 0x0000000435087c11 */ /* 0x000fe2000f8e10ff */
[----:B------:R1:W-:Y:S01]  /*1bc0*/  STS [R4], R29 ;  /* 0x0000001d04007388 */ /* 0x0003e20000000800 */
[----:B------:R-:W-:Y:S01]  /*1bd0*/  LEA R10, R57, UR4, 0x2 ;  /* 0x00000004390a7c11 */ /* 0x000fe2000f8e10ff */
[----:B------:R-:W-:Y:S01]  /*1be0*/  IMAD R44, R44, 0x4, R7 ;  /* 0x000000042c2c7824 */ /* 0x000fe200078e0207 */
[----:B------:R-:W-:Y:S01]  /*1bf0*/  LEA R9, R58, UR4, 0x2 ;  /* 0x000000043a097c11 */ /* 0x000fe2000f8e10ff */
[----:B------:R2:W-:Y:S01]  /*1c00*/  STS [R7], R30 ;  /* 0x0000001e07007388 */ /* 0x0005e20000000800 */
[----:B------:R-:W-:Y:S01]  /*1c10*/  IMAD R42, R47, 0x4, R4 ;  /* 0x000000042f2a7824 */ /* 0x000fe200078e0204 */
[----:B0-----:R-:W-:Y:S01]  /*1c20*/  LEA R5, R54, UR4, 0x2 ;  /* 0x0000000436057c11 */ /* 0x001fe2000f8e10ff */
[----:B------:R-:W-:Y:S01]  /*1c30*/  IMAD R47, R53, 0x4, R8 ;  /* 0x00000004352f7824 */ /* 0x000fe200078e0208 */
[----:B------:R0:W-:Y:S01]  /*1c40*/  STS [R6], R31 ;  /* 0x0000001f06007388 */ /* 0x0001e20000000800 */
[----:B------:R-:W-:Y:S01]  /*1c50*/  LEA R46, R51, R6, 0x2 ;  /* 0x00000006332e7211 */ /* 0x000fe200078e10ff */
[----:B------:R-:W-:-:S02]  /*1c60*/  IMAD R48, R57, 0x4, R10 ;  /* 0x0000000439307824 */ /* 0x000fc400078e020a */
[----:B------:R3:W-:Y:S01]  /*1c70*/  STS [R8], R33 ;  /* 0x0000002108007388 */ /* 0x0007e20000000800 */
[----:B-1----:R-:W-:Y:S01]  /*1c80*/  IMAD R4, R54, 0x4, R5 ;  /* 0x0000000436047824 */ /* 0x002fe200078e0205 */
[----:B--2---:R-:W-:Y:S02]  /*1c90*/  LEA R7, R60, UR4, 0x2 ;  /* 0x000000043c077c11 */ /* 0x004fe4000f8e10ff */
[----:B------:R3:W-:Y:S01]  /*1ca0*/  STS [R5], R34 ;  /* 0x0000002205007388 */ /* 0x0007e20000000800 */
[----:B0-----:R-:W-:-:S03]  /*1cb0*/  IMAD R6, R58, 0x4, R9 ;  /* 0x000000043a067824 */ /* 0x001fc600078e0209 */
[----:B------:R3:W-:Y:S01]  /*1cc0*/  STS [R10], R35 ;  /* 0x000000230a007388 */ /* 0x0007e20000000800 */
[----:B------:R-:W-:-:S03]  /*1cd0*/  IMAD R49, R60, 0x4, R7 ;  /* 0x000000043c317824 */ /* 0x000fc600078e0207 */
[----:B------:R3:W-:Y:S04]  /*1ce0*/  STS [R9], R36 ;  /* 0x0000002409007388 */ /* 0x0007e80000000800 */
[----:B------:R3:W-:Y:S01]  /*1cf0*/  STS [R7], R38 ;  /* 0x0000002607007388 */ /* 0x0007e20000000800 */
[----:B------:R-:W-:Y:S06]  /*1d00*/  BAR.SYNC.DEFER_BLOCKING 0x0 ;  /* 0x0000000000007b1d */ /* 0x000fec0000010000 */
[----:B------:R3:W0:Y:S04]  /*1d10*/  LDS R28, [R41] ;  /* 0x00000000291c7984 */ /* 0x0006280000000800 */
[----:B------:R3:W1:Y:S04]  /*1d20*/  LDS R29, [R41+0x4] ;  /* 0x00000400291d7984 */ /* 0x0006680000000800 */
[----:B------:R3:W2:Y:S04]  /*1d30*/  LDS R30, [R41+0x8] ;  /* 0x00000800291e7984 */ /* 0x0006a80000000800 */
[----:B------:R3:W4:Y:S04]  /*1d40*/  LDS R31, [R41+0xc] ;  /* 0x00000c00291f7984 */ /* 0x0007280000000800 */
[----:B------:R3:W0:Y:S04]  /*1d50*/  LDS R33, [R41+0x10] ;  /* 0x0000100029217984 */ /* 0x0006280000000800 */
[----:B------:R3:W0:Y:S04]  /*1d60*/  LDS R34, [R41+0x14] ;  /* 0x0000140029227984 */ /* 0x0006280000000800 */
[----:B------:R3:W0:Y:S04]  /*1d70*/  LDS R35, [R41+0x18] ;  /* 0x0000180029237984 */ /* 0x0006280000000800 */
[----:B------:R3:W0:Y:S04]  /*1d80*/  LDS R36, [R41+0x1c] ;  /* 0x00001c0029247984 */ /* 0x0006280000000800 */
[----:B------:R3:W0:Y:S01]  /*1d90*/  LDS R38, [R41+0x20] ;  /* 0x0000200029267984 */ /* 0x0006220000000800 */
[----:B------:R-:W-:Y:S06]  /*1da0*/  BAR.SYNC.DEFER_BLOCKING 0x0 ;  /* 0x0000000000007b1d */ /* 0x000fec0000010000 */
[----:B-----5:R3:W-:Y:S04]  /*1db0*/  STS.64 [R11], R2 ;  /* 0x000000020b007388 */ /* 0x0207e80000000a00 */
[----:B------:R3:W-:Y:S04]  /*1dc0*/  STS.64 [R42], R12 ;  /* 0x0000000c2a007388 */ /* 0x0007e80000000a00 */
[----:B------:R3:W-:Y:S04]  /*1dd0*/  STS.64 [R44], R14 ;  /* 0x0000000e2c007388 */ /* 0x0007e80000000a00 */
[----:B------:R3:W-:Y:S04]  /*1de0*/  STS.64 [R46], R16 ;  /* 0x000000102e007388 */ /* 0x0007e80000000a00 */
[----:B------:R3:W-:Y:S04]  /*1df0*/  STS.64 [R47], R18 ;  /* 0x000000122f007388 */ /* 0x0007e80000000a00 */
[----:B------:R3:W-:Y:S04]  /*1e00*/  STS.64 [R4], R20 ;  /* 0x0000001404007388 */ /* 0x0007e80000000a00 */
[----:B------:R3:W-:Y:S04]  /*1e10*/  STS.64 [R48], R22 ;  /* 0x0000001630007388 */ /* 0x0007e80000000a00 */
[----:B------:R3:W-:Y:S04]  /*1e20*/  STS.64 [R6], R24 ;  /* 0x0000001806007388 */ /* 0x0007e80000000a00 */
[----:B------:R3:W-:Y:S01]  /*1e30*/  STS.64 [R49], R26 ;  /* 0x0000001a31007388 */ /* 0x0007e20000000a00 */
[----:B------:R-:W-:Y:S06]  /*1e40*/  BAR.SYNC.DEFER_BLOCKING 0x0 ;  /* 0x0000000000007b1d */ /* 0x000fec0000010000 */
[----:B------:R3:W0:Y:S04]  /*1e50*/  LDS.64 R2, [R43] ;  /* 0x000000002b027984 */ /* 0x0006280000000a00 */
[----:B------:R3:W0:Y:S04]  /*1e60*/  LDS.64 R12, [R43+0x8] ;  /* 0x000008002b0c7984 */ /* 0x0006280000000a00 */
[----:B------:R3:W0:Y:S04]  /*1e70*/  LDS.64 R14, [R43+0x10] ;  /* 0x000010002b0e7984 */ /* 0x0006280000000a00 */
[----:B------:R3:W0:Y:S04]  /*1e80*/  LDS.64 R16, [R43+0x18] ;  /* 0x000018002b107984 */ /* 0x0006280000000a00 */
[----:B------:R3:W0:Y:S04]  /*1e90*/  LDS.64 R18, [R43+0x20] ;  /* 0x000020002b127984 */ /* 0x0006280000000a00 */
[----:B------:R3:W0:Y:S04]  /*1ea0*/  LDS.64 R20, [R43+0x28] ;  /* 0x000028002b147984 */ /* 0x0006280000000a00 */
[----:B------:R3:W0:Y:S04]  /*1eb0*/  LDS.64 R22, [R43+0x30] ;  /* 0x000030002b167984 */ /* 0x0006280000000a00 */
[----:B------:R3:W0:Y:S04]  /*1ec0*/  LDS.64 R24, [R43+0x38] ;  /* 0x000038002b187984 */ /* 0x0006280000000a00 */
[----:B------:R3:W0:Y:S01]  /*1ed0*/  LDS.64 R26, [R43+0x40] ;  /* 0x000040002b1a7984 */ /* 0x0006220000000a00 */
[----:B------:R-:W-:Y:S06]  /*1ee0*/  BAR.SYNC.DEFER_BLOCKING 0x0 ;  /* 0x0000000000007b1d */ /* 0x000fec0000010000 */
[----:B-12-4-:R-:W-:Y:S05]  /*1ef0*/  BRA `(.L_x_458) ;  /* 0xffffffe400dc7947 */ /* 0x016fea000383ffff */
.L_x_457:
[----:B------:R-:W0:Y:S01]  /*1f00*/  LDCU.64 UR6, c[0x0][0x3a0] ;  /* 0x00007400ff0677ac */ /* 0x000e220008000a00 */
[----:B------:R-:W-:Y:S01]  /*1f10*/  LEA R5, R42, UR4, 0x2 ;  /* 0x000000042a057c11 */ /* 0x000fe2000f8e10ff */
[----:B------:R-:W-:Y:S01]  /*1f20*/  IMAD R43, R0, -0x44, R43 ;  /* 0xffffffbc002b7824 */ /* 0x000fe200078e022b */
[----:B------:R-:W-:Y:S02]  /*1f30*/  LEA R4, R47, UR4, 0x2 ;  /* 0x000000042f047c11 */ /* 0x000fe4000f8e10ff */
[----:B------:R-:W-:Y:S01]  /*1f40*/  LEA R7, R44, UR4, 0x2 ;  /* 0x000000042c077c11 */ /* 0x000fe2000f8e10ff */
[----:B------:R1:W-:Y:S01]  /*1f50*/  STS [R5], R28 ;  /* 0x0000001c05007388 */ /* 0x0003e20000000800 */
[----:B------:R-:W-:Y:S01]  /*1f60*/  IMAD R42, R42, 0x4, R5 ;  /* 0x000000042a2a7824 */ /* 0x000fe200078e0205 */
[----:B------:R-:W-:Y:S01]  /*1f70*/  LEA R8, R53, UR4, 0x2 ;  /* 0x0000000435087c11 */ /* 0x000fe2000f8e10ff */
[----:B------:R-:W-:Y:S01]  /*1f80*/  IMAD R47, R47, 0x4, R4 ;  /* 0x000000042f2f7824 */ /* 0x000fe200078e0204 */
[----:B------:R2:W-:Y:S01]  /*1f90*/  STS [R4], R29 ;  /* 0x0000001d04007388 */ /* 0x0005e20000000800 */
[----:B------:R-:W-:Y:S01]  /*1fa0*/  LEA R37, R60, UR4, 0x2 ;  /* 0x000000043c257c11 */ /* 0x000fe2000f8e10ff */
[----:B------:R-:W-:-:S02]  /*1fb0*/  IMAD R44, R44, 0x4, R7 ;  /* 0x000000042c2c7824 */ /* 0x000fc400078e0207 */
[----:B------:R-:W-:Y:S01]  /*1fc0*/  STS [R7], R30 ;  /* 0x0000001e07007388 */ /* 0x000fe20000000800 */
[----:B------:R-:W-:Y:S01]  /*1fd0*/  IMAD R53, R53, 0x4, R8 ;  /* 0x0000000435357824 */ /* 0x000fe200078e0208 */
[----:B-1----:R-:W-:Y:S01]  /*1fe0*/  LEA R5, R54, UR4, 0x2 ;  /* 0x0000000436057c11 */ /* 0x002fe2000f8e10ff */
[----:B------:R-:W-:Y:S01]  /*1ff0*/  IMAD R60, R60, 0x4, R37 ;  /* 0x000000043c3c7824 */ /* 0x000fe200078e0225 */
[----:B0-----:R-:W-:Y:S01]  /*2000*/  ISETP.LT.U32.AND P2, PT, R0, UR6, PT ;  /* 0x0000000600007c0c */ /* 0x001fe2000bf41070 */
[----:B------:R-:W-:Y:S01]  /*2010*/  IMAD.U32 R6, RZ, RZ, UR7 ;  /* 0x00000007ff067e24 */ /* 0x000fe2000f8e00ff */
[C---:B--2---:R-:W-:Y:S01]  /*2020*/  LEA R4, R57.reuse, UR4, 0x2 ;  /* 0x0000000439047c11 */ /* 0x044fe2000f8e10ff */
[----:B------:R-:W-:Y:S01]  /*2030*/  IMAD R54, R54, 0x4, R5 ;  /* 0x0000000436367824 */ /* 0x000fe200078e0205 */
[----:B------:R-:W-:Y:S02]  /*2040*/  LEA R29, R58, UR4, 0x2 ;  /* 0x000000043a1d7c11 */ /* 0x000fe4000f8e10ff */
[----:B------:R-:W-:Y:S01]  /*2050*/  ISETP.GT.U32.AND.EX P2, PT, R6, RZ, PT, P2 ;  /* 0x000000ff0600720c */ /* 0x000fe20003f44120 */
[----:B------:R-:W-:Y:S01]  /*2060*/  IMAD R57, R57, 0x4, R4 ;  /* 0x0000000439397824 */ /* 0x000fe200078e0204 */
[----:B------:R-:W-:Y:S01]  /*2070*/  LEA R6, R51, UR4, 0x2 ;  /* 0x0000000433067c11 */ /* 0x000fe2000f8e10ff */
[----:B------:R-:W-:-:S04]  /*2080*/  IMAD R58, R58, 0x4, R29 ;  /* 0x000000043a3a7824 */ /* 0x000fc800078e021d */
[----:B------:R0:W-:Y:S01]  /*2090*/  STS [R6], R31 ;  /* 0x0000001f06007388 */ /* 0x0001e20000000800 */
[----:B------:R-:W-:-:S03]  /*20a0*/  IMAD R51, R51, 0x4, R6 ;  /* 0x0000000433337824 */ /* 0x000fc600078e0206 */
[----:B------:R-:W-:Y:S04]  /*20b0*/  STS [R8], R33 ;  /* 0x0000002108007388 */ /* 0x000fe80000000800 */
[----:B------:R-:W-:Y:S01]  /*20c0*/  STS [R5], R34 ;  /* 0x0000002205007388 */ /* 0x000fe20000000800 */
[----:B0-----:R-:W-:-:S03]  /*20d0*/  IMAD R31, R0, 0x4, R43 ;  /* 0x00000004001f7824 */ /* 0x001fc600078e022b */
[----:B------:R0:W-:Y:S04]  /*20e0*/  STS [R4], R35 ;  /* 0x0000002304007388 */ /* 0x0001e80000000800 */
[----:B------:R-:W-:Y:S04]  /*20f0*/  STS [R29], R36 ;  /* 0x000000241d007388 */ /* 0x000fe80000000800 */
[----:B------:R-:W-:Y:S01]  /*2100*/  STS [R37], R38 ;  /* 0x0000002625007388 */ /* 0x000fe20000000800 */
[----:B0-----:R-:W0:Y:S08]  /*2110*/  LDC.64 R4, c[0x0][0x398] ;  /* 0x0000e600ff047b82 */ /* 0x001e300000000a00 */
[----:B------:R-:W-:Y:S01]  /*2120*/  BAR.SYNC.DEFER_BLOCKING 0x0 ;  /* 0x0000000000007b1d */ /* 0x000fe20000010000 */
[----:B0-----:R-:W-:-:S05]  /*2130*/  IMAD.WIDE.U32 R4, R0, 0x8, R4 ;  /* 0x0000000800047825 */ /* 0x001fca00078e0004 */
[----:B------:R-:W0:Y:S04]  /*2140*/  LDS R6, [R43] ;  /* 0x000000002b067984 */ /* 0x000e280000000800 */
[----:B------:R-:W1:Y:S04]  /*2150*/  LDS R7, [R43+0x400] ;  /* 0x000400002b077984 */ /* 0x000e680000000800 */
[----:B------:R-:W-:Y:S04]  /*2160*/  LDS R8, [R43+0x800] ;  /* 0x000800002b087984 */ /* 0x000fe80000000800 */
[----:B------:R-:W2:Y:S04]  /*2170*/  LDS R9, [R43+0xc00] ;  /* 0x000c00002b097984 */ /* 0x000ea80000000800 */
[----:B------:R-:W-:Y:S04]  /*2180*/  LDS R10, [R43+0x1000] ;  /* 0x001000002b0a7984 */ /* 0x000fe80000000800 */
[----:B------:R-:W-:Y:S04]  /*2190*/  LDS R11, [R43+0x1400] ;  /* 0x001400002b0b7984 */ /* 0x000fe80000000800 */
[----:B------:R-:W-:Y:S04]  /*21a0*/  LDS R28, [R43+0x1800] ;  /* 0x001800002b1c7984 */ /* 0x000fe80000000800 */
[----:B------:R-:W-:Y:S04]  /*21b0*/  LDS R29, [R43+0x1c00] ;  /* 0x001c00002b1d7984 */ /* 0x000fe80000000800 */
[----:B------:R-:W-:Y:S01]  /*21c0*/  LDS R30, [R43+0x2000] ;  /* 0x002000002b1e7984 */ /* 0x000fe20000000800 */
[----:B------:R-:W-:Y:S06]  /*21d0*/  BAR.SYNC.DEFER_BLOCKING 0x0 ;  /* 0x0000000000007b1d */ /* 0x000fec0000010000 */
[----:B-----5:R3:W-:Y:S04]  /*21e0*/  STS.64 [R42], R2 ;  /* 0x000000022a007388 */ /* 0x0207e80000000a00 */
[----:B------:R-:W-:Y:S04]  /*21f0*/  STS.64 [R47], R12 ;  /* 0x0000000c2f007388 */ /* 0x000fe80000000a00 */
[----:B------:R4:W-:Y:S04]  /*2200*/  STS.64 [R44], R14 ;  /* 0x0000000e2c007388 */ /* 0x0009e80000000a00 */
[----:B------:R0:W-:Y:S01]  /*2210*/  STS.64 [R51], R16 ;  /* 0x0000001033007388 */ /* 0x0001e20000000a00 */
[----:B---3--:R-:W3:Y:S03]  /*2220*/  LDC.64 R2, c[0x0][0x388] ;  /* 0x0000e200ff027b82 */ /* 0x008ee60000000a00 */
[----:B------:R1:W-:Y:S04]  /*2230*/  STS.64 [R53], R18 ;  /* 0x0000001235007388 */ /* 0x0003e80000000a00 */
[----:B------:R-:W-:Y:S01]  /*2240*/  STS.64 [R54], R20 ;  /* 0x0000001436007388 */ /* 0x000fe20000000a00 */
[----:B----4-:R-:W-:-:S02]  /*2250*/  VIADD R14, R0, 0x100 ;  /* 0x00000100000e7836 */ /* 0x010fc40000000000 */
[----:B------:R-:W-:Y:S01]  /*2260*/  VIADD R15, R0, 0x300 ;  /* 0x00000300000f7836 */ /* 0x000fe20000000000 */
[----:B------:R-:W-:Y:S01]  /*2270*/  STS.64 [R57], R22 ;  /* 0x0000001639007388 */ /* 0x000fe20000000a00 */
[----:B0-----:R-:W-:Y:S01]  /*2280*/  IMAD.U32 R17, RZ, RZ, UR7 ;  /* 0x00000007ff117e24 */ /* 0x001fe2000f8e00ff */
[----:B------:R-:W-:Y:S01]  /*2290*/  ISETP.LT.U32.AND P1, PT, R14, UR6, PT ;  /* 0x000000060e007c0c */ /* 0x000fe2000bf21070 */
[C---:B------:R-:W-:Y:S01]  /*22a0*/  VIADD R14, R0.reuse, 0x200 ;  /* 0x00000200000e7836 */ /* 0x040fe20000000000 */
[----:B------:R0:W-:Y:S01]  /*22b0*/  STS.64 [R58], R24 ;  /* 0x000000183a007388 */ /* 0x0001e20000000a00 */
[C---:B------:R-:W-:Y:S01]  /*22c0*/  LOP3.LUT R16, R0.reuse, 0x400, RZ, 0xfc, !PT ;  /* 0x0000040000107812 */ /* 0x040fe200078efcff */
[C---:B-1----:R-:W-:Y:S01]  /*22d0*/  VIADD R19, R0.reuse, 0x500 ;  /* 0x0000050000137836 */ /* 0x042fe20000000000 */
[----:B------:R-:W-:Y:S01]  /*22e0*/  ISETP.GT.U32.AND.EX P1, PT, R17, RZ, PT, P1 ;  /* 0x000000ff1100720c */ /* 0x000fe20003f24110 */
[----:B------:R1:W-:Y:S01]  /*22f0*/  STS.64 [R60], R26 ;  /* 0x0000001a3c007388 */ /* 0x0003e20000000a00 */
[----:B------:R-:W-:Y:S01]  /*2300*/  VIADD R18, R0, 0x600 ;  /* 0x0000060000127836 */ /* 0x000fe20000000000 */
[----:B------:R-:W-:Y:S01]  /*2310*/  ISETP.LT.U32.AND P0, PT, R14, UR6, PT ;  /* 0x000000060e007c0c */ /* 0x000fe2000bf01070 */
[----:B------:R-:W-:Y:S01]  /*2320*/  BAR.SYNC.DEFER_BLOCKING 0x0 ;  /* 0x0000000000007b1d */ /* 0x000fe20000010000 */
[----:B------:R-:W-:Y:S01]  /*2330*/  ISETP.LT.U32.AND P4, PT, R15, UR6, PT ;  /* 0x000000060f007c0c */ /* 0x000fe2000bf81070 */
[----:B---3--:R-:W-:Y:S01]  /*2340*/  IMAD.WIDE.U32 R2, R0, 0x4, R2 ;  /* 0x0000000400027825 */ /* 0x008fe200078e0002 */
[----:B------:R-:W-:-:S02]  /*2350*/  ISETP.LT.U32.AND P6, PT, R16, UR6, PT ;  /* 0x0000000610007c0c */ /* 0x000fc4000bfc1070 */
[----:B0-----:R-:W-:Y:S01]  /*2360*/  @P2 LOP3.LUT R25, R6, 0x80000000, RZ, 0x3c, !PT ;  /* 0x8000000006192812 */ /* 0x001fe200078e3cff */
[----:B------:R-:W-:Y:S01]  /*2370*/  VIADD R6, R0, 0x700 ;  /* 0x0000070000067836 */ /* 0x000fe20000000000 */
[----:B------:R-:W-:Y:S01]  /*2380*/  ISETP.LT.U32.AND P5, PT, R19, UR6, PT ;  /* 0x0000000613007c0c */ /* 0x000fe2000bfa1070 */
[----:B------:R-:W-:Y:S01]  /*2390*/  IMAD.U32 R24, RZ, RZ, UR7 ;  /* 0x00000007ff187e24 */ /* 0x000fe2000f8e00ff */
[----:B------:R-:W-:Y:S01]  /*23a0*/  ISETP.LT.U32.AND P3, PT, R18, UR6, PT ;  /* 0x0000000612007c0c */ /* 0x000fe2000bf61070 */
[----:B-1----:R-:W-:Y:S01]  /*23b0*/  IMAD.U32 R26, RZ, RZ, UR7 ;  /* 0x00000007ff1a7e24 */ /* 0x002fe2000f8e00ff */
[----:B------:R-:W-:Y:S02]  /*23c0*/  @P1 LOP3.LUT R27, R7, 0x80000000, RZ, 0x3c, !PT ;  /* 0x80000000071b1812 */ /* 0x000fe400078e3cff */
[----:B------:R-:W-:Y:S02]  /*23d0*/  LOP3.LUT R0, R0, 0x800, RZ, 0xfc, !PT ;  /* 0x0000080000007812 */ /* 0x000fe400078efcff */
[----:B------:R-:W-:-:S02]  /*23e0*/  ISETP.GT.U32.AND.EX P0, PT, R24, RZ, PT, P0 ;  /* 0x000000ff1800720c */ /* 0x000fc40003f04100 */
[----:B------:R-:W-:Y:S02]  /*23f0*/  ISETP.GT.U32.AND.EX P4, PT, R26, RZ, PT, P4 ;  /* 0x000000ff1a00720c */ /* 0x000fe40003f84140 */
[----:B------:R-:W-:Y:S01]  /*2400*/  ISETP.GT.U32.AND.EX P6, PT, R24, RZ, PT, P6 ;  /* 0x000000ff1800720c */ /* 0x000fe20003fc4160 */
[----:B------:R-:W0:Y:S04]  /*2410*/  @P2 LDS.64 R32, [R31] ;  /* 0x000000001f202984 */ /* 0x000e280000000a00 */
[----:B------:R-:W1:Y:S06]  /*2420*/  LDS.64 R12, [R31+0x800] ;  /* 0x000800001f0c7984 */ /* 0x000e6c0000000a00 */
[----:B--2---:R-:W-:Y:S01]  /*2430*/  @P4 LOP3.LUT R9, R9, 0x80000000, RZ, 0x3c, !PT ;  /* 0x8000000009094812 */ /* 0x004fe200078e3cff */
[----:B------:R-:W2:Y:S04]  /*2440*/  LDS.64 R14, [R31+0x1000] ;  /* 0x001000001f0e7984 */ /* 0x000ea80000000a00 */
[----:B------:R-:W3:Y:S04]  /*2450*/  LDS.64 R16, [R31+0x1800] ;  /* 0x001800001f107984 */ /* 0x000ee80000000a00 */
[----:B------:R-:W4:Y:S04]  /*2460*/  LDS.64 R18, [R31+0x2000] ;  /* 0x002000001f127984 */ /* 0x000f280000000a00 */
[----:B------:R-:W4:Y:S04]  /*2470*/  LDS.64 R20, [R31+0x2800] ;  /* 0x002800001f147984 */ /* 0x000f280000000a00 */
[----:B------:R0:W-:Y:S04]  /*2480*/  @P2 STG.E desc[UR10][R2.64], R25 ;  /* 0x0000001902002986 */ /* 0x0001e8000c10190a */
[----:B------:R-:W4:Y:S01]  /*2490*/  LDS.64 R22, [R31+0x3000] ;  /* 0x003000001f167984 */ /* 0x000f220000000a00 */
[----:B0-----:R-:W-:-:S03]  /*24a0*/  IMAD.U32 R25, RZ, RZ, UR7 ;  /* 0x00000007ff197e24 */ /* 0x001fc6000f8e00ff */
[----:B------:R-:W-:Y:S02]  /*24b0*/  @P2 STG.E desc[UR10][R4.64], R32 ;  /* 0x0000002004002986 */ /* 0x000fe4000c10190a */
[----:B------:R-:W-:Y:S02]  /*24c0*/  ISETP.GT.U32.AND.EX P5, PT, R25, RZ, PT, P5 ;  /* 0x000000ff1900720c */ /* 0x000fe40003fa4150 */
[----:B------:R-:W-:Y:S01]  /*24d0*/  @P0 LOP3.LUT R25, R8, 0x80000000, RZ, 0x3c, !PT ;  /* 0x8000000008190812 */ /* 0x000fe200078e3cff */
[----:B------:R-:W-:Y:S01]  /*24e0*/  @P2 STG.E desc[UR10][R4.64+0x4], R33 ;  /* 0x0000042104002986 */ /* 0x000fe2000c10190a */
[----:B------:R-:W-:-:S03]  /*24f0*/  ISETP.LT.U32.AND P2, PT, R6, UR6, PT ;  /* 0x0000000606007c0c */ /* 0x000fc6000bf41070 */
[----:B------:R-:W0:Y:S01]  /*2500*/  LDS.64 R6, [R31+0x3800] ;  /* 0x003800001f067984 */ /* 0x000e220000000a00 */
[----:B------:R-:W-:-:S03]  /*2510*/  ISETP.GT.U32.AND.EX P2, PT, R24, RZ, PT, P2 ;  /* 0x000000ff1800720c */ /* 0x000fc60003f44120 */
[----:B------:R-:W-:Y:S02]  /*2520*/  @P1 STG.E desc[UR10][R2.64+0x400], R27 ;  /* 0x0004001b02001986 */ /* 0x000fe4000c10190a */
[----:B------:R-:W-:Y:S02]  /*2530*/  @P5 LOP3.LUT R11, R11, 0x80000000, RZ, 0x3c, !PT ;  /* 0x800000000b0b5812 */ /* 0x000fe400078e3cff */
[----:B-1----:R-:W-:Y:S04]  /*2540*/  @P1 STG.E desc[UR10][R4.64+0x800], R12 ;  /* 0x0008000c04001986 */ /* 0x002fe8000c10190a */
[----:B------:R1:W-:Y:S01]  /*2550*/  @P1 STG.E desc[UR10][R4.64+0x804], R13 ;  /* 0x0008040d04001986 */ /* 0x0003e2000c10190a */
[----:B------:R-:W-:Y:S01]  /*2560*/  ISETP.LT.U32.AND P1, PT, R0, UR6, PT ;  /* 0x0000000600007c0c */ /* 0x000fe2000bf21070 */
[----:B------:R-:W-:Y:S01]  /*2570*/  IMAD.U32 R0, RZ, RZ, UR7 ;  /* 0x00000007ff007e24 */ /* 0x000fe2000f8e00ff */
[----:B------:R-:W-:Y:S01]  /*2580*/  @P2 LOP3.LUT R29, R29, 0x80000000, RZ, 0x3c, !PT ;  /* 0x800000001d1d2812 */ /* 0x000fe200078e3cff */
[----:B------:R3:W-:Y:S01]  /*2590*/  @P0 STG.E desc[UR10][R2.64+0x800], R25 ;  /* 0x0008001902000986 */ /* 0x0007e2000c10190a */
[----:B------:R-:W-:-:S02]  /*25a0*/  ISETP.GT.U32.AND.EX P1, PT, R26, RZ, PT, P1 ;  /* 0x000000ff1a00720c */ /* 0x000fc40003f24110 */
[----:B------:R-:W-:Y:S01]  /*25b0*/  ISETP.GT.U32.AND.EX P3, PT, R0, RZ, PT, P3 ;  /* 0x000000ff0000720c */ /* 0x000fe20003f64130 */
[----:B--2---:R2:W-:Y:S01]  /*25c0*/  @P0 STG.E desc[UR10][R4.64+0x1000], R14 ;  /* 0x0010000e04000986 */ /* 0x0045e2000c10190a */
[----:B-1----:R-:W-:-:S03]  /*25d0*/  @P6 LOP3.LUT R13, R10, 0x80000000, RZ, 0x3c, !PT ;  /* 0x800000000a0d6812 */ /* 0x002fc600078e3cff */
[----:B------:R2:W-:Y:S04]  /*25e0*/  @P0 STG.E desc[UR10][R4.64+0x1004], R15 ;  /* 0x0010040f04000986 */ /* 0x0005e8000c10190a */
[----:B------:R2:W-:Y:S04]  /*25f0*/  @P4 STG.E desc[UR10][R2.64+0xc00], R9 ;  /* 0x000c000902004986 */ /* 0x0005e8000c10190a */
[----:B---3--:R-:W-:Y:S01]  /*2600*/  @P3 LOP3.LUT R25, R28, 0x80000000, RZ, 0x3c, !PT ;  /* 0x800000001c193812 */ /* 0x008fe200078e3cff */
[----:B------:R2:W-:Y:S04]  /*2610*/  @P4 STG.E desc[UR10][R4.64+0x1800], R16 ;  /* 0x0018001004004986 */ /* 0x0005e8000c10190a */
[----:B------:R2:W-:Y:S04]  /*2620*/  @P4 STG.E desc[UR10][R4.64+0x1804], R17 ;  /* 0x0018041104004986 */ /* 0x0005e8000c10190a */
[----:B------:R2:W-:Y:S04]  /*2630*/  @P6 STG.E desc[UR10][R2.64+0x1000], R13 ;  /* 0x0010000d02006986 */ /* 0x0005e8000c10190a */
[----:B----4-:R2:W-:Y:S04]  /*2640*/  @P6 STG.E desc[UR10][R4.64+0x2000], R18 ;  /* 0x0020001204006986 */ /* 0x0105e8000c10190a */
[----:B------:R2:W-:Y:S04]  /*2650*/  @P6 STG.E desc[UR10][R4.64+0x2004], R19 ;  /* 0x0020041304006986 */ /* 0x0005e8000c10190a */
[----:B------:R2:W-:Y:S04]  /*2660*/  @P5 STG.E desc[UR10][R2.64+0x1400], R11 ;  /* 0x0014000b02005986 */ /* 0x0005e8000c10190a */
[----:B------:R2:W-:Y:S04]  /*2670*/  @P5 STG.E desc[UR10][R4.64+0x2800], R20 ;  /* 0x0028001404005986 */ /* 0x0005e8000c10190a */
[----:B------:R2:W-:Y:S04]  /*2680*/  @P5 STG.E desc[UR10][R4.64+0x2804], R21 ;  /* 0x0028041504005986 */ /* 0x0005e8000c10190a */
[----:B------:R2:W-:Y:S04]  /*2690*/  @P3 STG.E desc[UR10][R2.64+0x1800], R25 ;  /* 0x0018001902003986 */ /* 0x0005e8000c10190a */
[----:B------:R2:W-:Y:S04]  /*26a0*/  @P3 STG.E desc[UR10][R4.64+0x3000], R22 ;  /* 0x0030001604003986 */ /* 0x0005e8000c10190a */
[----:B------:R2:W-:Y:S04]  /*26b0*/  @P3 STG.E desc[UR10][R4.64+0x3004], R23 ;  /* 0x0030041704003986 */ /* 0x0005e8000c10190a */
[----:B------:R2:W-:Y:S04]  /*26c0*/  @P2 STG.E desc[UR10][R2.64+0x1c00], R29 ;  /* 0x001c001d02002986 */ /* 0x0005e8000c10190a */
[----:B0-----:R2:W-:Y:S04]  /*26d0*/  @P2 STG.E desc[UR10][R4.64+0x3800], R6 ;  /* 0x0038000604002986 */ /* 0x0015e8000c10190a */
[----:B------:R2:W-:Y:S01]  /*26e0*/  @P2 STG.E desc[UR10][R4.64+0x3804], R7 ;  /* 0x0038040704002986 */ /* 0x0005e2000c10190a */
[----:B------:R-:W-:Y:S05]  /*26f0*/  @!P1 EXIT ;  /* 0x000000000000994d */ /* 0x000fea0003800000 */
[----:B--2---:R-:W0:Y:S01]  /*2700*/  LDS.64 R6, [R31+0x4000] ;  /* 0x004000001f067984 */ /* 0x004e220000000a00 */
[----:B------:R-:W-:-:S05]  /*2710*/  LOP3.LUT R9, R30, 0x80000000, RZ, 0x3c, !PT ;  /* 0x800000001e097812 */ /* 0x000fca00078e3cff */
[----:B------:R-:W-:Y:S04]  /*2720*/  STG.E desc[UR10][R2.64+0x2000], R9 ;  /* 0x0020000902007986 */ /* 0x000fe8000c10190a */
[----:B0-----:R-:W-:Y:S04]  /*2730*/  STG.E desc[UR10][R4.64+0x4000], R6 ;  /* 0x0040000604007986 */ /* 0x001fe8000c10190a */
[----:B------:R-:W-:Y:S01]  /*2740*/  STG.E desc[UR10][R4.64+0x4004], R7 ;  /* 0x0040040704007986 */ /* 0x000fe2000c10190a */
[----:B------:R-:W-:Y:S05]  /*2750*/  EXIT ;  /* 0x000000000000794d */ /* 0x000fea0003800000 */
.L_x_459:
        /* <DEDUP_REMOVED lines=10> */
.L_x_759:


//--------------------- .text._ZN3cub18CUB_300001_SM_10006detail4scan16DeviceScanKernelINS2_10policy_hubIiiimN4cuda3std3__44plusIvEEE10Policy1000EPiSC_NS0_13ScanTileStateIiLb1EEES9_NS0_8NullTypeEmiLb0ESF_EEvT0_T1_T2_iT3_T4_T5_ --------------------------
	.section	.text._ZN3cub18CUB_300001_SM_10006detail4scan16DeviceScanKernelINS2_10policy_hubIiiimN4cuda3std3__44plusIvEEE10Policy1000EPiSC_NS0_13ScanTileStateIiLb1EEES9_NS0_8NullTypeEmiLb0ESF_EEvT0_T1_T2_iT3_T4_T5_,"ax",@progbits
	.align	128
        .global         _ZN3cub18CUB_300001_SM_10006detail4scan16DeviceScanKernelINS2_10policy_hubIiiimN4cuda3std3__44plusIvEEE10Policy1000EPiSC_NS0_13ScanTileStateIiLb1EEES9_NS0_8NullTypeEmiLb0ESF_EEvT0_T1_T2_iT3_T4_T5_
        .type           _ZN3cub18CUB_300001_SM_10006detail4scan16DeviceScanKernelINS2_10policy_hubIiiimN4cuda3std3__44plusIvEEE10Policy1000EPiSC_NS0_13ScanTileStateIiLb1EEES9_NS0_8NullTypeEmiLb0ESF_EEvT0_T1_T2_iT3_T4_T5_,@function
        .size           _ZN3cub18CUB_300001_SM_10006detail4scan16DeviceScanKernelINS2_10policy_hubIiiimN4cuda3std3__44plusIvEEE10Policy1000EPiSC_NS0_13ScanTileStateIiLb1EEES9_NS0_8NullTypeEmiLb0ESF_EEvT0_T1_T2_iT3_T4_T5_,(.L_x_760 - _ZN3cub18CUB_300001_SM_10006detail4scan16DeviceScanKernelINS2_10policy_hubIiiimN4cuda3std3__44plusIvEEE10Policy1000EPiSC_NS0_13ScanTileStateIiLb1EEES9_NS0_8NullTypeEmiLb0ESF_EEvT0_T1_T2_iT3_T4_T5_)
        .other          _ZN3cub18CUB_300001_SM_10006detail4scan16DeviceScanKernelINS2_10policy_hubIiiimN4cuda3std3__44plusIvEEE10Policy1000EPiSC_NS0_13ScanTileStateIiLb1EEES9_NS0_8NullTypeEmiLb0ESF_EEvT0_T1_T2_iT3_T4_T5_,@"STO_CUDA_ENTRY STV_DEFAULT"
_ZN3cub18CUB_300001_SM_10006detail4scan16DeviceScanKernelINS2_10policy_hubIiiimN4cuda3std3__44plusIvEEE10Policy1000EPiSC_NS0_13ScanTileStateIiLb1EEES9_NS0_8NullTypeEmiLb0ESF_EEvT0_T1_T2_iT3_T4_T5_:
.text._ZN3cub18CUB_300001_SM_10006detail4scan16DeviceScanKernelINS2_10policy_hubIiiimN4cuda3std3__44plusIvEEE10Policy1000EPiSC_NS0_13ScanTileStateIiLb1EEES9_NS0_8NullTypeEmiLb0ESF_EEvT0_T1_T2_iT3_T4_T5_:
[----:B------:R-:W-:Y:S08]  /*0000*/  LDC R1, c[0x0][0x37c] ;  /* 0x0000df00ff017b82 */ /* 0x000ff00000000800 */
[----:B------:R-:W0:Y:S01]  /*0010*/  S2UR UR6, SR_CTAID.X ;  /* 0x00000000000679c3 */ /* 0x000e220000002500 */
[----:B------:R-:W0:Y:S01]  /*0020*/  LDCU UR4, c[0x0][0x398] ;  /* 0x00007300ff0477ac */ /* 0x000e220008000800 */
[----:B------:R-:W1:Y:S01]  /*0030*/  LDCU.64 UR8, c[0x0][0x3a0] ;  /* 0x00007400ff0877ac */ /* 0x000e620008000a00 */
[----:B------:R-:W2:Y:S01]  /*0040*/  LDCU.64 UR12, c[0x0][0x358] ;  /* 0x00006b00ff0c77ac */ /* 0x000ea20008000a00 */
[----:B0-----:R-:W-:-:S04]  /*0050*/  UIADD3 UR6, UPT, UPT, UR6, UR4, URZ ;  /* 0x0000000406067290 */ /* 0x001fc8000fffe0ff */
[----:B------:R-:W-:-:S04]  /*0060*/  UIMAD.WIDE UR10, UR6, 0x1ee0, URZ ;  /* 0x00001ee0060a78a5 */ /* 0x000fc8000f8e02ff */
[----:B-1----:R-:W-:-:S04]  /*0070*/  UIADD3 UR7, UP0, UPT, -UR10, UR8, URZ ;  /* 0x000000080a077290 */ /* 0x002fc8000ff1e1ff */
[----:B------:R-:W-:Y:S02]  /*0080*/  UIADD3.X UR4, UPT, UPT, ~UR11, UR9, URZ, UP0, !UPT ;  /* 0x000000090b047290 */ /* 0x000fe400087fe5ff */
[----:B------:R-:W-:-:S04]  /*0090*/  UISETP.GE.U32.AND UP0, UPT, UR7, 0x1ee1, UPT ;  /* 0x00001ee10700788c */ /* 0x000fc8000bf06070 */
[----:B------:R-:W-:-:S09]  /*00a0*/  UISETP.GE.U32.AND.EX UP0, UPT, UR4, URZ, UPT, UP0 ;  /* 0x000000ff0400728c */ /* 0x000fd2000bf06100 */
[----:B--2---:R-:W-:Y:S05]  /*00b0*/  BRA.U !UP0, `(.L_x_460) ;  /* 0x0000001d08047547 */ /* 0x004fea000b800000 */
[----:B------:R-:W0:Y:S01]  /*00c0*/  S2R R36, SR_TID.X ;  /* 0x0000000000247919 */ /* 0x000e220000002100 */
[----:B------:R-:W1:Y:S01]  /*00d0*/  LDCU.64 UR4, c[0x0][0x380] ;  /* 0x00007000ff0477ac */ /* 0x000e620008000a00 */
[C---:B0-----:R-:W-:Y:S02]  /*00e0*/  LOP3.LUT R0, R36.reuse, 0x1f, RZ, 0xc0, !PT ;  /* 0x0000001f24007812 */ /* 0x041fe400078ec0ff */
[----:B------:R-:W-:-:S05]  /*00f0*/  LOP3.LUT R3, R36, 0x3e0, RZ, 0xc0, !PT ;  /* 0x000003e024037812 */ /* 0x000fca00078ec0ff */
[----:B------:R-:W-:-:S05]  /*0100*/  IMAD R0, R3, 0x13, R0 ;  /* 0x0000001303007824 */ /* 0x000fca00078e0200 */
[----:B------:R-:W-:-:S05]  /*0110*/  IADD3 R0, P0, PT, R0, UR10, RZ ;  /* 0x0000000a00007c10 */ /* 0x000fca000ff1e0ff */
[----:B------:R-:W-:Y:S02]  /*0120*/  IMAD.X R41, RZ, RZ, UR11, P0 ;  /* 0x0000000bff297e24 */ /* 0x000fe400080e06ff */
[----:B------:R-:W-:-:S03]  /*0130*/  IMAD.SHL.U32 R42, R0, 0x4, RZ ;  /* 0x00000004002a7824 */ /* 0x000fc600078e00ff */
[----:B------:R-:W-:Y:S02]  /*0140*/  SHF.L.U64.HI R41, R0, 0x2, R41 ;  /* 0x0000000200297819 */ /* 0x000fe40000010229 */
[----:B-1----:R-:W-:-:S04]  /*0150*/  IADD3 R2, P0, PT, R42, UR4, RZ ;  /* 0x000000042a027c10 */ /* 0x002fc8000ff1e0ff */
[----:B------:R-:W-:-:S05]  /*0160*/  IADD3.X R3, PT, PT, R41, UR5, RZ, P0, !PT ;  /* 0x0000000529037c10 */ /* 0x000fca00087fe4ff */
[----:B------:R-:W2:Y:S04]  /*0170*/  LD.E.STRONG.SM R5, desc[UR12][R2.64] ;  /* 0x0000000c02057980 */ /* 0x000ea8000c10b900 */
[----:B------:R-:W3:Y:S04]  /*0180*/  LD.E.STRONG.SM R7, desc[UR12][R2.64+0x80] ;  /* 0x0000800c02077980 */ /* 0x000ee8000c10b900 */
[----:B------:R-:W4:Y:S04]  /*0190*/  LD.E.STRONG.SM R9, desc[UR12][R2.64+0x100] ;  /* 0x0001000c02097980 */ /* 0x000f28000c10b900 */
[----:B------:R-:W5:Y:S04]  /*01a0*/  LD.E.STRONG.SM R11, desc[UR12][R2.64+0x180] ;  /* 0x0001800c020b7980 */ /* 0x000f68000c10b900 */
        /* <DEDUP_REMOVED lines=14> */
[----:B------:R-:W5:Y:S01]  /*0290*/  LD.E.STRONG.SM R0, desc[UR12][R2.64+0x900] ;  /* 0x0009000c02007980 */ /* 0x000f62000c10b900 */
[----:B------:R-:W0:Y:S01]  /*02a0*/  S2UR UR5, SR_CgaCtaId ;  /* 0x00000000000579c3 */ /* 0x000e220000008800 */
[----:B------:R-:W-:Y:S01]  /*02b0*/  SHF.R.U32.HI R32, RZ, 0x5, R36 ;  /* 0x00000005ff207819 */ /* 0x000fe20000011624 */
[----:B------:R-:W-:Y:S01]  /*02c0*/  UMOV UR4, 0x400 ;  /* 0x0000040000047882 */ /* 0x000fe20000000000 */
[----:B------:R-:W1:Y:S01]  /*02d0*/  S2R R44, SR_LANEID ;  /* 0x00000000002c7919 */ /* 0x000e620000000000 */
[----:B------:R-:W-:Y:S01]  /*02e0*/  UISETP.NE.AND UP0, UPT, UR6, URZ, UPT ;  /* 0x000000ff0600728c */ /* 0x000fe2000bf05270 */
[----:B------:R-:W-:Y:S01]  /*02f0*/  BSSY.RECONVERGENT B0, `(.L_x_461) ;  /* 0x000014b000007945 */ /* 0x000fe20003800200 */
[----:B0-----:R-:W-:Y:S01]  /*0300*/  ULEA UR4, UR5, UR4, 0x18 ;  /* 0x0000000405047291 */ /* 0x001fe2000f8ec0ff */
[----:B-1----:R-:W-:-:S05]  /*0310*/  IMAD R28, R32, 0x260, R44 ;  /* 0x00000260201c7824 */ /* 0x002fca00078e022c */
[----:B------:R-:W-:-:S05]  /*0320*/  LEA R28, R28, UR4, 0x2 ;  /* 0x000000041c1c7c11 */ /* 0x000fca000f8e10ff */
[----:B------:R-:W-:Y:S01]  /*0330*/  IMAD R27, R44, 0x48, R28 ;  /* 0x000000482c1b7824 */ /* 0x000fe200078e021c */
[----:B--2---:R0:W-:Y:S04]  /*0340*/  STS [R28], R5 ;  /* 0x000000051c007388 */ /* 0x0041e80000000800 */
[----:B---3--:R0:W-:Y:S04]  /*0350*/  STS [R28+0x80], R7 ;  /* 0x000080071c007388 */ /* 0x0081e80000000800 */
[----:B----4-:R0:W-:Y:S04]  /*0360*/  STS [R28+0x100], R9 ;  /* 0x000100091c007388 */ /* 0x0101e80000000800 */
[----:B-----5:R0:W-:Y:S04]  /*0370*/  STS [R28+0x180], R11 ;  /* 0x0001800b1c007388 */ /* 0x0201e80000000800 */
[----:B------:R0:W-:Y:S04]  /*0380*/  STS [R28+0x200], R13 ;  /* 0x0002000d1c007388 */ /* 0x0001e80000000800 */
        /* <DEDUP_REMOVED lines=13> */
[----:B------:R0:W-:Y:S01]  /*0460*/  STS [R28+0x900], R0 ;  /* 0x000900001c007388 */ /* 0x0001e20000000800 */
[----:B------:R-:W-:-:S03]  /*0470*/  NOP ;  /* 0x0000000000007918 */ /* 0x000fc60000000000 */
[----:B------:R0:W1:Y:S04]  /*0480*/  LDS R26, [R27] ;  /* 0x000000001b1a7984 */ /* 0x0000680000000800 */
[----:B------:R0:W2:Y:S04]  /*0490*/  LDS R25, [R27+0x4] ;  /* 0x000004001b197984 */ /* 0x0000a80000000800 */
        /* <DEDUP_REMOVED lines=18> */
[----:B-1234-:R-:W-:Y:S05]  /*05c0*/  BRA.U UP0, `(.L_x_462) ;  /* 0x0000000500247547 */ /* 0x01efea000b800000 */
[----:B------:R-:W-:Y:S02]  /*05d0*/  IADD3 R8, PT, PT, R24, R25, R26 ;  /* 0x0000001918087210 */ /* 0x000fe40007ffe01a */
[----:B------:R-:W-:Y:S02]  /*05e0*/  ISETP.NE.AND P1, PT, R44, 0x1f, PT ;  /* 0x0000001f2c00780c */ /* 0x000fe40003f25270 */
[----:B0-----:R-:W-:Y:S02]  /*05f0*/  IADD3 R8, PT, PT, R39, R40, R8 ;  /* 0x0000002827087210 */ /* 0x001fe40007ffe008 */
[----:B------:R-:W-:Y:S02]  /*0600*/  ISETP.GE.U32.AND P2, PT, R36, 0x20, PT ;  /* 0x000000202400780c */ /* 0x000fe40003f46070 */
[----:B------:R-:W-:Y:S02]  /*0610*/  IADD3 R8, PT, PT, R30, R31, R8 ;  /* 0x0000001f1e087210 */ /* 0x000fe40007ffe008 */
[----:B------:R-:W-:-:S02]  /*0620*/  ISETP.NE.AND P3, PT, R44, RZ, PT ;  /* 0x000000ff2c00720c */ /* 0x000fc40003f65270 */
[----:B------:R-:W-:-:S03]  /*0630*/  IADD3 R8, PT, PT, R23, R29, R8 ;  /* 0x0000001d17087210 */ /* 0x000fc60007ffe008 */
[----:B------:R-:W-:Y:S02]  /*0640*/  @!P1 LEA R37, R32, UR4, 0x2 ;  /* 0x0000000420259c11 */ /* 0x000fe4000f8e10ff */
[----:B------:R-:W-:-:S04]  /*0650*/  IADD3 R8, PT, PT, R21, R22, R8 ;  /* 0x0000001615087210 */ /* 0x000fc80007ffe008 */
[----:B------:R-:W-:-:S04]  /*0660*/  IADD3 R8, PT, PT, R7, R20, R8 ;  /* 0x0000001407087210 */ /* 0x000fc80007ffe008 */
[----:B------:R-:W-:-:S04]  /*0670*/  IADD3 R8, PT, PT, R5, R6, R8 ;  /* 0x0000000605087210 */ /* 0x000fc80007ffe008 */
[----:B------:R-:W-:-:S04]  /*0680*/  IADD3 R33, PT, PT, R3, R4, R8 ;  /* 0x0000000403217210 */ /* 0x000fc80007ffe008 */
[----:B------:R-:W-:-:S05]  /*0690*/  IADD3 R33, PT, PT, R0, R2, R33 ;  /* 0x0000000200217210 */ /* 0x000fca0007ffe021 */
        /* <DEDUP_REMOVED lines=16> */
[----:B------:R-:W1:Y:S04]  /*07a0*/  LDS.128 R12, [UR4+0x20] ;  /* 0x00002004ff0c7984 */ /* 0x000e680008000c00 */
[----:B------:R-:W2:Y:S01]  /*07b0*/  LDS.128 R16, [UR4+0x30] ;  /* 0x00003004ff107984 */ /* 0x000ea20008000c00 */
[----:B0-----:R-:W-:-:S04]  /*07c0*/  IMAD.IADD R9, R8, 0x1, R9 ;  /* 0x0000000108097824 */ /* 0x001fc800078e0209 */
[----:B------:R-:W-:Y:S01]  /*07d0*/  IMAD.IADD R10, R10, 0x1, R9 ;  /* 0x000000010a0a7824 */ /* 0x000fe200078e0209 */
[----:B------:R-:W-:Y:S02]  /*07e0*/  SEL R8, R9, R8, !P0 ;  /* 0x0000000809087207 */ /* 0x000fe40004000000 */
[----:B------:R-:W-:Y:S01]  /*07f0*/  ISETP.NE.AND P0, PT, R32, 0x3, PT ;  /* 0x000000032000780c */ /* 0x000fe20003f05270 */
[----:B------:R-:W-:Y:S01]  /*0800*/  IMAD.IADD R11, R11, 0x1, R10 ;  /* 0x000000010b0b7824 */ /* 0x000fe200078e020a */
[----:B------:R-:W-:Y:S02]  /*0810*/  SEL R9, R33, RZ, P3 ;  /* 0x000000ff21097207 */ /* 0x000fe40001800000 */
[----:B------:R-:W-:Y:S01]  /*0820*/  SEL R8, R10, R8, !P0 ;  /* 0x000000080a087207 */ /* 0x000fe20004000000 */
[----:B-1----:R-:W-:Y:S01]  /*0830*/  IMAD.IADD R12, R11, 0x1, R12 ;  /* 0x000000010b0c7824 */ /* 0x002fe200078e020c */
[----:B------:R-:W-:-:S03]  /*0840*/  ISETP.NE.AND P0, PT, R32, 0x4, PT ;  /* 0x000000042000780c */ /* 0x000fc60003f05270 */
[----:B------:R-:W-:Y:S01]  /*0850*/  IMAD.IADD R13, R13, 0x1, R12 ;  /* 0x000000010d0d7824 */ /* 0x000fe200078e020c */
[----:B------:R-:W-:Y:S02]  /*0860*/  SEL R8, R11, R8, !P0 ;  /* 0x000000080b087207 */ /* 0x000fe40004000000 */
[----:B------:R-:W-:Y:S01]  /*0870*/  ISETP.NE.AND P0, PT, R32, 0x5, PT ;  /* 0x000000052000780c */ /* 0x000fe20003f05270 */
[----:B------:R-:W-:-:S03]  /*0880*/  IMAD.IADD R14, R14, 0x1, R13 ;  /* 0x000000010e0e7824 */ /* 0x000fc600078e020d */
[----:B------:R-:W-:Y:S01]  /*0890*/  SEL R8, R12, R8, !P0 ;  /* 0x000000080c087207 */ /* 0x000fe20004000000 */
[----:B------:R-:W-:Y:S01]  /*08a0*/  IMAD.IADD R15, R15, 0x1, R14 ;  /* 0x000000010f0f7824 */ /* 0x000fe200078e020e */
[----:B------:R-:W-:-:S03]  /*08b0*/  ISETP.NE.AND P0, PT, R32, 0x6, PT ;  /* 0x000000062000780c */ /* 0x000fc60003f05270 */
[----:B--2---:R-:W-:Y:S01]  /*08c0*/  IMAD.IADD R16, R15, 0x1, R16 ;  /* 0x000000010f107824 */ /* 0x004fe200078e0210 */
[----:B------:R-:W-:Y:S02]  /*08d0*/  SEL R8, R13, R8, !P0 ;  /* 0x000000080d087207 */ /* 0x000fe40004000000 */
[----:B------:R-:W-:Y:S01]  /*08e0*/  ISETP.NE.AND P0, PT, R32, 0x7, PT ;  /* 0x000000072000780c */ /* 0x000fe20003f05270 */
[----:B------:R-:W-:-:S03]  /*08f0*/  IMAD.IADD R17, R17, 0x1, R16 ;  /* 0x0000000111117824 */ /* 0x000fc600078e0210 */
[----:B------:R-:W-:Y:S01]  /*0900*/  SEL R8, R14, R8, !P0 ;  /* 0x000000080e087207 */ /* 0x000fe20004000000 */
[----:B------:R-:W-:Y:S01]  /*0910*/  IMAD.IADD R18, R18, 0x1, R17 ;  /* 0x0000000112127824 */ /* 0x000fe200078e0211 */
[----:B------:R-:W-:-:S03]  /*0920*/  ISETP.NE.AND P0, PT, R32, 0x8, PT ;  /* 0x000000082000780c */ /* 0x000fc60003f05270 */
[----:B------:R-:W-:Y:S01]  /*0930*/  IMAD.IADD R19, R19, 0x1, R18 ;  /* 0x0000000113137824 */ /* 0x000fe200078e0212 */
[----:B------:R-:W-:Y:S02]  /*0940*/  SEL R8, R15, R8, !P0 ;  /* 0x000000080f087207 */ /* 0x000fe40004000000 */
[----:B------:R-:W-:Y:S02]  /*0950*/  ISETP.NE.AND P0, PT, R32, 0xa, PT ;  /* 0x0000000a2000780c */ /* 0x000fe40003f05270 */
[----:B------:R-:W-:Y:S02]  /*0960*/  SEL R8, R16, R8, !P1 ;  /* 0x0000000810087207 */ /* 0x000fe40004800000 */
[C---:B------:R-:W-:Y:S02]  /*0970*/  ISETP.NE.AND P1, PT, R32.reuse, 0xb, PT ;  /* 0x0000000b2000780c */ /* 0x040fe40003f25270 */
[----:B------:R-:W-:Y:S02]  /*0980*/  SEL R8, R17, R8, !P0 ;  /* 0x0000000811087207 */ /* 0x000fe40004000000 */
[----:B------:R-:W-:-:S02]  /*0990*/  ISETP.NE.AND P0, PT, R32, 0xc, PT ;  /* 0x0000000c2000780c */ /* 0x000fc40003f05270 */
[----:B------:R-:W-:Y:S02]  /*09a0*/  SEL R8, R18, R8, !P1 ;  /* 0x0000000812087207 */ /* 0x000fe40004800000 */
[----:B------:R-:W-:Y:S02]  /*09b0*/  ISETP.NE.AND P1, PT, R36, RZ, PT ;  /* 0x000000ff2400720c */ /* 0x000fe40003f25270 */
[----:B------:R-:W-:-:S05]  /*09c0*/  SEL R8, R19, R8, !P0 ;  /* 0x0000000813087207 */ /* 0x000fca0004000000 */
[----:B------:R-:W-:-:S06]  /*09d0*/  @P2 IMAD.IADD R33, R8, 0x1, R9 ;  /* 0x0000000108212824 */ /* 0x000fcc00078e0209 */
[----:B------:R-:W-:Y:S05]  /*09e0*/  @P1 BRA `(.L_x_463) ;  /* 0x0000000c006c1947 */ /* 0x000fea0003800000 */
[----:B------:R-:W0:Y:S01]  /*09f0*/  LDS R12, [UR4+0x40] ;  /* 0x00004004ff0c7984 */ /* 0x000e220008000800 */
[----:B------:R-:W1:Y:S01]  /*0a00*/  LDC.64 R10, c[0x0][0x390] ;  /* 0x0000e400ff0a7b82 */ /* 0x000e620000000a00 */
[----:B------:R-:W-:Y:S02]  /*0a10*/  IMAD.MOV.U32 R8, RZ, RZ, 0x65 ;  /* 0x00000065ff087424 */ /* 0x000fe400078e00ff */
[----:B------:R-:W-:Y:S02]  /*0a20*/  IMAD.MOV.U32 R33, RZ, RZ, RZ ;  /* 0x000000ffff217224 */ /* 0x000fe400078e00ff */
[----:B0-----:R-:W-:-:S05]  /*0a30*/  IMAD.IADD R9, R19, 0x1, R12 ;  /* 0x0000000113097824 */ /* 0x001fca00078e020c */
[----:B-1----:R0:W-:Y:S01]  /*0a40*/  ST.E.64.STRONG.GPU desc[UR12][R10.64+0x100], R8 ;  /* 0x000100080a007985 */ /* 0x0021e2000c10fb0c */
[----:B------:R-:W-:Y:S05]  /*0a50*/  BRA `(.L_x_463) ;  /* 0x0000000c00507947 */ /* 0x000fea0003800000 */
.L_x_462:
[----:B------:R-:W-:Y:S02]  /*0a60*/  IADD3 R8, PT, PT, R24, R25, R26 ;  /* 0x0000001918087210 */ /* 0x000fe40007ffe01a */
[C---:B------:R-:W-:Y:S02]  /*0a70*/  ISETP.NE.AND P1, PT, R44.reuse, 0x1f, PT ;  /* 0x0000001f2c00780c */ /* 0x040fe40003f25270 */
[----:B0-----:R-:W-:Y:S02]  /*0a80*/  IADD3 R8, PT, PT, R39, R40, R8 ;  /* 0x0000002827087210 */ /* 0x001fe40007ffe008 */
[----:B------:R-:W-:Y:S02]  /*0a90*/  ISETP.NE.AND P2, PT, R44, RZ, PT ;  /* 0x000000ff2c00720c */ /* 0x000fe40003f45270 */
[----:B------:R-:W-:-:S04]  /*0aa0*/  IADD3 R8, PT, PT, R30, R31, R8 ;  /* 0x0000001f1e087210 */ /* 0x000fc80007ffe008 */
        /* <DEDUP_REMOVED lines=37> */
[----:B------:R-:W-:Y:S01]  /*0d00*/  IMAD.IADD R14, R14, 0x1, R13 ;  /* 0x000000010e0e7824 */ /* 0x000fe200078e020d */
[----:B------:R-:W0:Y:S02]  /*0d10*/  LDS R11, [UR4+0x40] ;  /* 0x00004004ff0b7984 */ /* 0x000e240008000800 */
        /* <DEDUP_REMOVED lines=12> */
[----:B------:R-:W-:-:S04]  /*0de0*/  ISETP.NE.AND P0, PT, R32, 0x9, PT ;  /* 0x000000092000780c */ /* 0x000fc80003f05270 */
[----:B------:R-:W-:Y:S02]  /*0df0*/  SEL R8, R16, R8, !P0 ;  /* 0x0000000810087207 */ /* 0x000fe40004000000 */
[----:B------:R-:W-:-:S04]  /*0e00*/  ISETP.NE.AND P0, PT, R32, 0xa, PT ;  /* 0x0000000a2000780c */ /* 0x000fc80003f05270 */
[----:B------:R-:W-:Y:S02]  /*0e10*/  SEL R8, R17, R8, !P0 ;  /* 0x0000000811087207 */ /* 0x000fe40004000000 */
[----:B------:R-:W-:-:S04]  /*0e20*/  ISETP.NE.AND P0, PT, R32, 0xb, PT ;  /* 0x0000000b2000780c */ /* 0x000fc80003f05270 */
[----:B------:R-:W-:Y:S02]  /*0e30*/  SEL R8, R18, R8, !P0 ;  /* 0x0000000812087207 */ /* 0x000fe40004000000 */
[C---:B------:R-:W-:Y:S01]  /*0e40*/  ISETP.GT.U32.AND P0, PT, R36.reuse, 0x1f, PT ;  /* 0x0000001f2400780c */ /* 0x040fe20003f04070 */
[C---:B0-----:R-:W-:Y:S01]  /*0e50*/  IMAD.IADD R11, R19.reuse, 0x1, R11 ;  /* 0x00000001130b7824 */ /* 0x041fe200078e020b */
[----:B------:R-:W-:Y:S02]  /*0e60*/  SEL R8, R19, R8, !P1 ;  /* 0x0000000813087207 */ /* 0x000fe40004800000 */
[----:B------:R-:W-:-:S03]  /*0e70*/  ISETP.GE.U32.AND P1, PT, R36, 0x20, PT ;  /* 0x000000202400780c */ /* 0x000fc60003f26070 */
[----:B------:R-:W-:-:S05]  /*0e80*/  IMAD.IADD R8, R8, 0x1, R9 ;  /* 0x0000000108087824 */ /* 0x000fca00078e0209 */
[----:B------:R-:W-:Y:S01]  /*0e90*/  SEL R43, R33, R8, !P1 ;  /* 0x00000008212b7207 */ /* 0x000fe20004800000 */
[----:B------:R-:W-:Y:S06]  /*0ea0*/  @P0 BRA `(.L_x_464) ;  /* 0x0000000800140947 */ /* 0x000fec0003800000 */
[----:B------:R-:W0:Y:S01]  /*0eb0*/  LDC.64 R16, c[0x0][0x390] ;  /* 0x0000e400ff107b82 */ /* 0x000e220000000a00 */
[----:B------:R-:W-:Y:S01]  /*0ec0*/  ISETP.NE.AND P1, PT, R36, RZ, PT ;  /* 0x000000ff2400720c */ /* 0x000fe20003f25270 */
[----:B------:R-:W-:Y:S01]  /*0ed0*/  IMAD.U32 R13, RZ, RZ, UR6 ;  /* 0x00000006ff0d7e24 */ /* 0x000fe2000f8e00ff */
[----:B------:R-:W-:-:S05]  /*0ee0*/  LOP3.LUT R18, RZ, R36, RZ, 0x33, !PT ;  /* 0x00000024ff127212 */ /* 0x000fca00078e33ff */
[----:B------:R-:W-:-:S06]  /*0ef0*/  VIADD R18, R18, UR6 ;  /* 0x0000000612127c36 */ /* 0x000fcc0008000000 */
[----:B------:R-:W-:Y:S01]  /*0f00*/  @!P1 IMAD.MOV.U32 R10, RZ, RZ, 0x64 ;  /* 0x00000064ff0a9424 */ /* 0x000fe200078e00ff */
[----:B------:R1:W-:Y:S01]  /*0f10*/  @!P1 STS [UR4+0xc], R11 ;  /* 0x00000c0bff009988 */ /* 0x0003e20008000804 */
[----:B0-----:R-:W-:-:S04]  /*0f20*/  IMAD.WIDE R12, R13, 0x8, R16 ;  /* 0x000000080d0c7825 */ /* 0x001fc800078e0210 */
[----:B------:R-:W-:Y:S01]  /*0f30*/  IMAD.WIDE R16, R18, 0x8, R16 ;  /* 0x0000000812107825 */ /* 0x000fe200078e0210 */
[----:B------:R1:W-:Y:S01]  /*0f40*/  @!P1 ST.E.64.STRONG.GPU desc[UR12][R12.64+0x100], R10 ;  /* 0x0001000a0c009985 */ /* 0x0003e2000c10fb0c */
[----:B------:R-:W-:Y:S05]  /*0f50*/  NANOSLEEP 0x226 ;  /* 0x000002260000795d */ /* 0x000fea0003800000 */
[----:B------:R-:W2:Y:S01]  /*0f60*/  LD.E.64.STRONG.GPU R14, desc[UR12][R16.64+0x100] ;  /* 0x0001000c100e7980 */ /* 0x000ea2000c10fb00 */
[----:B------:R-:W-:Y:S01]  /*0f70*/  UMOV UR5, 0xffffffff ;  /* 0xffffffff00057882 */ /* 0x000fe20000000000 */
[----:B--2---:R-:W-:Y:S02]  /*0f80*/  ISETP.NE.AND P0, PT, R14, 0x63, PT ;  /* 0x000000630e00780c */ /* 0x004fe40003f05270 */
[----:B-1----:R-:W-:Y:S11]  /*0f90*/  BRA.DIV UR5, `(.L_x_465) ;  /* 0x0000002e05ec7947 */ /* 0x002ff6000b800000 */
[----:B------:R-:W-:-:S13]  /*0fa0*/  VOTE.ANY P0, !P0 ;  /* 0x0000000000ff7806 */ /* 0x000fda0004000100 */
.L_x_494:
[----:B------:R-:W-:Y:S05]  /*0fb0*/  @!P0 BRA `(.L_x_466) ;  /* 0x0000000000248947 */ /* 0x000fea0003800000 */
[----:B------:R-:W-:-:S07]  /*0fc0*/  IMAD.MOV.U32 R9, RZ, RZ, 0x1de ;  /* 0x000001deff097424 */ /* 0x000fce00078e00ff */
.L_x_468:
[----:B------:R-:W-:Y:S05]  /*0fd0*/  NANOSLEEP R9 ;  /* 0x000000090000735d */ /* 0x000fea0003800000 */
[----:B------:R-:W2:Y:S01]  /*0fe0*/  LD.E.64.STRONG.GPU R14, desc[UR12][R16.64+0x100] ;  /* 0x0001000c100e7980 */ /* 0x000ea2000c10fb00 */
[----:B------:R-:W-:Y:S01]  /*0ff0*/  UMOV UR5, 0xffffffff ;  /* 0xffffffff00057882 */ /* 0x000fe20000000000 */
[----:B------:R-:W-:Y:S02]  /*1000*/  SHF.R.U32.HI R9, RZ, 0x1, R9 ;  /* 0x00000001ff097819 */ /* 0x000fe40000011609 */
[----:B--2---:R-:W-:Y:S01]  /*1010*/  ISETP.NE.AND P0, PT, R14, 0x63, PT ;  /* 0x000000630e00780c */ /* 0x004fe20003f05270 */
[----:B------:R-:W-:-:S12]  /*1020*/  BRA.DIV UR5, `(.L_x_467) ;  /* 0x0000002e05e87947 */ /* 0x000fd8000b800000 */
[----:B------:R-:W-:-:S13]  /*1030*/  VOTE.ANY P0, !P0 ;  /* 0x0000000000ff7806 */ /* 0x000fda0004000100 */
.L_x_497:
[----:B------:R-:W-:Y:S05]  /*1040*/  @P0 BRA `(.L_x_468) ;  /* 0xfffffffc00e00947 */ /* 0x000fea000383ffff */
.L_x_466:
[----:B------:R-:W-:Y:S01]  /*1050*/  UMOV UR5, 0xffffffff ;  /* 0xffffffff00057882 */ /* 0x000fe20000000000 */
[----:B------:R-:W-:Y:S02]  /*1060*/  ISETP.NE.AND P2, PT, R14, 0x65, PT ;  /* 0x000000650e00780c */ /* 0x000fe40003f45270 */
[----:B------:R-:W-:Y:S11]  /*1070*/  BRA.DIV UR5, `(.L_x_469) ;  /* 0x0000002e05f47947 */ /* 0x000ff6000b800000 */
[----:B------:R-:W0:Y:S01]  /*1080*/  S2R R45, SR_GEMASK ;  /* 0x00000000002d7919 */ /* 0x000e220000003c00 */
[----:B------:R-:W-:Y:S01]  /*1090*/  VOTE.ANY R8, PT, !P2 ;  /* 0x0000000000087806 */ /* 0x000fe200050e0100 */
[C---:B------:R-:W-:Y:S02]  /*10a0*/  VIADD R33, R44.reuse, 0x2 ;  /* 0x000000022c217836 */ /* 0x040fe40000000000 */
[C---:B------:R-:W-:Y:S02]  /*10b0*/  VIADD R32, R44.reuse, 0x4 ;  /* 0x000000042c207836 */ /* 0x040fe40000000000 */
[C---:B------:R-:W-:Y:S02]  /*10c0*/  VIADD R19, R44.reuse, 0x8 ;  /* 0x000000082c137836 */ /* 0x040fe40000000000 */
[----:B------:R-:W-:Y:S01]  /*10d0*/  VIADD R34, R44, 0x10 ;  /* 0x000000102c227836 */ /* 0x000fe20000000000 */
[----:B0-----:R-:W-:-:S05]  /*10e0*/  LOP3.LUT R8, R8, 0x80000000, R45, 0xec, !PT ;  /* 0x8000000008087812 */ /* 0x001fca00078eec2d */
[----:B------:R-:W-:-:S05]  /*10f0*/  VIADD R9, R8, 0xffffffff ;  /* 0xffffffff08097836 */ /* 0x000fca0000000000 */
[----:B------:R-:W-:-:S04]  /*1100*/  LOP3.LUT R9, R8, R9, RZ, 0xc, !PT ;  /* 0x0000000908097212 */ /* 0x000fc800078e0cff */
[----:B------:R0:W1:Y:S02]  /*1110*/  POPC R38, R9 ;  /* 0x0000000900267309 */ /* 0x0000640000000000 */
[----:B0-----:R-:W0:Y:S01]  /*1120*/  LDC.64 R8, c[0x0][0x390] ;  /* 0x0000e400ff087b82 */ /* 0x001e220000000a00 */
[----:B-1----:R-:W1:Y:S01]  /*1130*/  SHFL.DOWN PT, R16, R15, 0x1, R38 ;  /* 0x082000000f107989 */ /* 0x002e6200000e0026 */
[-C--:B------:R-:W-:Y:S02]  /*1140*/  ISETP.GE.AND P0, PT, R44, R38.reuse, PT ;  /* 0x000000262c00720c */ /* 0x080fe40003f06270 */
[-C--:B------:R-:W-:Y:S02]  /*1150*/  ISETP.GT.AND P2, PT, R34, R38.reuse, PT ;  /* 0x000000262200720c */ /* 0x080fe40003f44270 */
[----:B-1----:R-:W-:Y:S02]  /*1160*/  SEL R16, R16, RZ, !P0 ;  /* 0x000000ff10107207 */ /* 0x002fe40004000000 */
[----:B------:R-:W-:-:S03]  /*1170*/  ISETP.GT.AND P0, PT, R33, R38, PT ;  /* 0x000000262100720c */ /* 0x000fc60003f04270 */
[----:B------:R-:W-:-:S05]  /*1180*/  IMAD.IADD R17, R16, 0x1, R15 ;  /* 0x0000000110117824 */ /* 0x000fca00078e020f */
[----:B------:R-:W1:Y:S02]  /*1190*/  SHFL.DOWN PT, R16, R17, 0x2, R38 ;  /* 0x0840000011107989 */ /* 0x000e6400000e0026 */
[----:B-1----:R-:W-:Y:S02]  /*11a0*/  SEL R16, R16, RZ, !P0 ;  /* 0x000000ff10107207 */ /* 0x002fe40004000000 */
[----:B------:R-:W-:-:S03]  /*11b0*/  ISETP.GT.AND P0, PT, R32, R38, PT ;  /* 0x000000262000720c */ /* 0x000fc60003f04270 */
[----:B------:R-:W-:-:S05]  /*11c0*/  IMAD.IADD R35, R17, 0x1, R16 ;  /* 0x0000000111237824 */ /* 0x000fca00078e0210 */
[----:B------:R-:W1:Y:S02]  /*11d0*/  SHFL.DOWN PT, R16, R35, 0x4, R38 ;  /* 0x0880000023107989 */ /* 0x000e6400000e0026 */
[----:B-1----:R-:W-:Y:S02]  /*11e0*/  SEL R16, R16, RZ, !P0 ;  /* 0x000000ff10107207 */ /* 0x002fe40004000000 */
[----:B------:R-:W-:-:S03]  /*11f0*/  ISETP.GT.AND P0, PT, R19, R38, PT ;  /* 0x000000261300720c */ /* 0x000fc60003f04270 */
[----:B------:R-:W-:Y:S01]  /*1200*/  IMAD.IADD R37, R35, 0x1, R16 ;  /* 0x0000000123257824 */ /* 0x000fe200078e0210 */
[----:B0-----:R-:W-:-:S04]  /*1210*/  IADD3 R35, P3, PT, R8, 0x100, RZ ;  /* 0x0000010008237810 */ /* 0x001fc80007f7e0ff */
[----:B------:R-:W0:Y:S02]  /*1220*/  SHFL.DOWN PT, R16, R37, 0x8, R38 ;  /* 0x0900000025107989 */ /* 0x000e2400000e0026 */
[----:B0-----:R-:W-:Y:S02]  /*1230*/  SEL R16, R16, RZ, !P0 ;  /* 0x000000ff10107207 */ /* 0x001fe40004000000 */
[----:B------:R-:W-:-:S03]  /*1240*/  ISETP.NE.AND P0, PT, R14, 0x65, PT ;  /* 0x000000650e00780c */ /* 0x000fc60003f05270 */
[----:B------:R-:W-:Y:S02]  /*1250*/  IMAD.IADD R17, R37, 0x1, R16 ;  /* 0x0000000125117824 */ /* 0x000fe400078e0210 */
[----:B------:R-:W-:-:S03]  /*1260*/  IMAD.X R37, RZ, RZ, R9, P3 ;  /* 0x000000ffff257224 */ /* 0x000fc600018e0609 */
[----:B------:R-:W0:Y:S05]  /*1270*/  SHFL.DOWN PT, R16, R17, 0x10, R38 ;  /* 0x0a00000011107989 */ /* 0x000e2a00000e0026 */
[----:B------:R-:W-:Y:S02]  /*1280*/  VOTE.ALL P0, P0 ;  /* 0x0000000000ff7806 */ /* 0x000fe40000000000 */
[----:B0-----:R-:W-:-:S05]  /*1290*/  SEL R16, R16, RZ, !P2 ;  /* 0x000000ff10107207 */ /* 0x001fca0005000000 */
[----:B------:R-:W-:-:S07]  /*12a0*/  IMAD.IADD R36, R17, 0x1, R16 ;  /* 0x0000000111247824 */ /* 0x000fce00078e0210 */
.L_x_506:
[----:B------:R-:W-:Y:S05]  /*12b0*/  @!P0 BRA `(.L_x_470) ;  /* 0x0000000000d48947 */ /* 0x000fea0003800000 */
[----:B------:R-:W-:-:S07]  /*12c0*/  IMAD.MOV.U32 R38, RZ, RZ, 0x1de ;  /* 0x000001deff267424 */ /* 0x000fce00078e00ff */
.L_x_476:
[----:B------:R-:W-:Y:S02]  /*12d0*/  IMAD.MOV.U32 R8, RZ, RZ, R35 ;  /* 0x000000ffff087224 */ /* 0x000fe400078e0023 */
[----:B------:R-:W-:Y:S02]  /*12e0*/  IMAD.MOV.U32 R9, RZ, RZ, R37 ;  /* 0x000000ffff097224 */ /* 0x000fe400078e0025 */
[----:B------:R-:W-:-:S05]  /*12f0*/  IMAD.WIDE R16, R18, 0x8, R8 ;  /* 0x0000000812107825 */ /* 0x000fca00078e0208 */
[----:B------:R-:W2:Y:S01]  /*1300*/  LD.E.64.STRONG.GPU R14, desc[UR12][R16.64+-0x100] ;  /* 0xffff000c100e7980 */ /* 0x000ea2000c10fb00 */
[----:B------:R-:W-:Y:S05]  /*1310*/  YIELD ;  /* 0x0000000000007946 */ /* 0x000fea0003800000 */
[----:B------:R-:W-:Y:S01]  /*1320*/  UMOV UR5, 0xffffffff ;  /* 0xffffffff00057882 */ /* 0x000fe20000000000 */
[----:B------:R-:W-:Y:S02]  /*1330*/  SHF.R.U32.HI R38, RZ, 0x1, R38 ;  /* 0x00000001ff267819 */ /* 0x000fe40000011626 */
[----:B--2---:R-:W-:Y:S01]  /*1340*/  ISETP.NE.AND P0, PT, R14, 0x63, PT ;  /* 0x000000630e00780c */ /* 0x004fe20003f05270 */
[----:B------:R-:W-:-:S12]  /*1350*/  BRA.DIV UR5, `(.L_x_471) ;  /* 0x0000003205447947 */ /* 0x000fd8000b800000 */
[----:B------:R-:W-:-:S13]  /*1360*/  VOTE.ANY P0, !P0 ;  /* 0x0000000000ff7806 */ /* 0x000fda0004000100 */
.L_x_509:
[----:B------:R-:W-:Y:S05]  /*1370*/  @!P0 BRA `(.L_x_472) ;  /* 0x0000000000248947 */ /* 0x000fea0003800000 */
[----:B------:R-:W-:-:S07]  /*1380*/  IMAD.MOV.U32 R9, RZ, RZ, R38 ;  /* 0x000000ffff097224 */ /* 0x000fce00078e0026 */
.L_x_474:
[----:B------:R-:W-:Y:S05]  /*1390*/  NANOSLEEP R9 ;  /* 0x000000090000735d */ /* 0x000fea0003800000 */
[----:B------:R-:W2:Y:S01]  /*13a0*/  LD.E.64.STRONG.GPU R14, desc[UR12][R16.64+-0x100] ;  /* 0xffff000c100e7980 */ /* 0x000ea2000c10fb00 */
[----:B------:R-:W-:Y:S01]  /*13b0*/  UMOV UR5, 0xffffffff ;  /* 0xffffffff00057882 */ /* 0x000fe20000000000 */
[----:B------:R-:W-:Y:S02]  /*13c0*/  SHF.R.U32.HI R9, RZ, 0x1, R9 ;  /* 0x00000001ff097819 */ /* 0x000fe40000011609 */
[----:B--2---:R-:W-:Y:S01]  /*13d0*/  ISETP.NE.AND P0, PT, R14, 0x63, PT ;  /* 0x000000630e00780c */ /* 0x004fe20003f05270 */
[----:B------:R-:W-:-:S12]  /*13e0*/  BRA.DIV UR5, `(.L_x_473) ;  /* 0x0000003205407947 */ /* 0x000fd8000b800000 */
[----:B------:R-:W-:-:S13]  /*13f0*/  VOTE.ANY P0, !P0 ;  /* 0x0000000000ff7806 */ /* 0x000fda0004000100 */
.L_x_512:
[----:B------:R-:W-:Y:S05]  /*1400*/  @P0 BRA `(.L_x_474) ;  /* 0xfffffffc00e00947 */ /* 0x000fea000383ffff */
.L_x_472:
[----:B------:R-:W-:Y:S01]  /*1410*/  UMOV UR5, 0xffffffff ;  /* 0xffffffff00057882 */ /* 0x000fe20000000000 */
[----:B------:R-:W-:Y:S02]  /*1420*/  ISETP.NE.AND P0, PT, R14, 0x65, PT ;  /* 0x000000650e00780c */ /* 0x000fe40003f05270 */
[----:B------:R-:W-:Y:S11]  /*1430*/  BRA.DIV UR5, `(.L_x_475) ;  /* 0x00000032054c7947 */ /* 0x000ff6000b800000 */
[----:B------:R-:W-:Y:S01]  /*1440*/  VOTE.ANY R8, PT, !P0 ;  /* 0x0000000000087806 */ /* 0x000fe200040e0100 */
[----:B------:R-:W-:-:S03]  /*1450*/  VIADD R18, R18, 0xffffffe0 ;  /* 0xffffffe012127836 */ /* 0x000fc60000000000 */
[----:B------:R-:W-:-:S05]  /*1460*/  LOP3.LUT R8, R8, 0x80000000, R45, 0xec, !PT ;  /* 0x8000000008087812 */ /* 0x000fca00078eec2d */
[----:B------:R-:W-:-:S05]  /*1470*/  VIADD R9, R8, 0xffffffff ;  /* 0xffffffff08097836 */ /* 0x000fca0000000000 */
[----:B------:R-:W-:-:S06]  /*1480*/  LOP3.LUT R9, R8, R9, RZ, 0xc, !PT ;  /* 0x0000000908097212 */ /* 0x000fcc00078e0cff */
[----:B------:R-:W0:Y:S02]  /*1490*/  POPC R9, R9 ;  /* 0x0000000900097309 */ /* 0x000e240000000000 */
[----:B0-----:R-:W0:Y:S01]  /*14a0*/  SHFL.DOWN PT, R16, R15, 0x1, R9 ;  /* 0x082000000f107989 */ /* 0x001e2200000e0009 */
[-C--:B------:R-:W-:Y:S02]  /*14b0*/  ISETP.GE.AND P0, PT, R44, R9.reuse, PT ;  /* 0x000000092c00720c */ /* 0x080fe40003f06270 */
[-C--:B------:R-:W-:Y:S02]  /*14c0*/  ISETP.GT.AND P2, PT, R34, R9.reuse, PT ;  /* 0x000000092200720c */ /* 0x080fe40003f44270 */
[----:B0-----:R-:W-:Y:S02]  /*14d0*/  SEL R16, R16, RZ, !P0 ;  /* 0x000000ff10107207 */ /* 0x001fe40004000000 */
[----:B------:R-:W-:-:S03]  /*14e0*/  ISETP.GT.AND P0, PT, R33, R9, PT ;  /* 0x000000092100720c */ /* 0x000fc60003f04270 */
[----:B------:R-:W-:-:S05]  /*14f0*/  IMAD.IADD R15, R16, 0x1, R15 ;  /* 0x00000001100f7824 */ /* 0x000fca00078e020f */
[----:B------:R-:W0:Y:S02]  /*1500*/  SHFL.DOWN PT, R16, R15, 0x2, R9 ;  /* 0x084000000f107989 */ /* 0x000e2400000e0009 */
        /* <DEDUP_REMOVED lines=9> */
[----:B------:R-:W-:-:S03]  /*15a0*/  ISETP.NE.AND P0, PT, R14, 0x65, PT ;  /* 0x000000650e00780c */ /* 0x000fc60003f05270 */
[----:B------:R-:W-:-:S05]  /*15b0*/  IMAD.IADD R15, R15, 0x1, R16 ;  /* 0x000000010f0f7824 */ /* 0x000fca00078e0210 */
[----:B------:R-:W0:Y:S05]  /*15c0*/  SHFL.DOWN PT, R16, R15, 0x10, R9 ;  /* 0x0a0000000f107989 */ /* 0x000e2a00000e0009 */
[----:B------:R-:W-:Y:S02]  /*15d0*/  VOTE.ALL P0, P0 ;  /* 0x0000000000ff7806 */ /* 0x000fe40000000000 */
[----:B0-----:R-:W-:-:S04]  /*15e0*/  SEL R16, R16, RZ, !P2 ;  /* 0x000000ff10107207 */ /* 0x001fc80005000000 */
[----:B------:R-:W-:-:S07]  /*15f0*/  IADD3 R36, PT, PT, R15, R16, R36 ;  /* 0x000000100f247210 */ /* 0x000fce0007ffe024 */
.L_x_521:
[----:B------:R-:W-:Y:S05]  /*1600*/  @P0 BRA `(.L_x_476) ;  /* 0xfffffffc00300947 */ /* 0x000fea000383ffff */
.L_x_470:
[----:B------:R-:W-:Y:S01]  /*1610*/  ISETP.NE.AND P0, PT, R44, RZ, PT ;  /* 0x000000ff2c00720c */ /* 0x000fe20003f05270 */
[----:B------:R-:W0:Y:S01]  /*1620*/  @!P1 S2R R9, SR_CgaCtaId ;  /* 0x0000000000099919 */ /* 0x000e220000008800 */
[----:B------:R-:W-:Y:S01]  /*1630*/  @!P1 MOV R8, 0x400 ;  /* 0x0000040000089802 */ /* 0x000fe20000000f00 */
[----:B------:R-:W-:Y:S02]  /*1640*/  @!P1 IMAD.IADD R11, R11, 0x1, R36 ;  /* 0x000000010b0b9824 */ /* 0x000fe400078e0224 */
[----:B------:R-:W-:-:S05]  /*1650*/  @!P1 IMAD.MOV.U32 R10, RZ, RZ, 0x65 ;  /* 0x00000065ff0a9424 */ /* 0x000fca00078e00ff */
[----:B------:R1:W-:Y:S03]  /*1660*/  @!P1 ST.E.64.STRONG.GPU desc[UR12][R12.64+0x100], R10 ;  /* 0x0001000a0c009985 */ /* 0x0003e6000c10fb0c */
[----:B------:R-:W-:Y:S01]  /*1670*/  @!P0 MOV R14, 0x400 ;  /* 0x00000400000e8802 */ /* 0x000fe20000000f00 */
[----:B------:R-:W2:Y:S01]  /*1680*/  @!P0 S2R R15, SR_CgaCtaId ;  /* 0x00000000000f8919 */ /* 0x000ea20000008800 */
[----:B0-----:R-:W-:Y:S01]  /*1690*/  @!P1 LEA R9, R9, R8, 0x18 ;  /* 0x0000000809099211 */ /* 0x001fe200078ec0ff */
[----:B------:R-:W-:Y:S02]  /*16a0*/  IMAD.MOV.U32 R8, RZ, RZ, R43 ;  /* 0x000000ffff087224 */ /* 0x000fe400078e002b */
[----:B------:R-:W-:Y:S02]  /*16b0*/  @!P0 IMAD.MOV.U32 R8, RZ, RZ, R36 ;  /* 0x000000ffff088224 */ /* 0x000fe400078e0024 */
[----:B------:R1:W-:Y:S04]  /*16c0*/  @!P1 STS [R9+0x8], R11 ;  /* 0x0000080b09009388 */ /* 0x0003e80000000800 */
[----:B------:R1:W-:Y:S01]  /*16d0*/  @!P1 STS [R9+0x4], R36 ;  /* 0x0000042409009388 */ /* 0x0003e20000000800 */
[----:B--2---:R-:W-:-:S05]  /*16e0*/  @!P0 LEA R15, R15, R14, 0x18 ;  /* 0x0000000e0f0f8211 */ /* 0x004fca00078ec0ff */
[----:B------:R1:W-:Y:S02]  /*16f0*/  @!P0 STS [R15+0x54], R36 ;  /* 0x000054240f008388 */ /* 0x0003e40000000800 */
.L_x_464:
[----:B------:R-:W-:Y:S05]  /*1700*/  WARPSYNC.ALL ;  /* 0x0000000000007948 */ /* 0x000fea0003800000 */
[----:B------:R-:W0:Y:S08]  /*1710*/  S2UR UR7, SR_CgaCtaId ;  /* 0x00000000000779c3 */ /* 0x000e300000008800 */
[----:B------:R-:W-:Y:S06]  /*1720*/  BAR.SYNC.DEFER_BLOCKING 0x0 ;  /* 0x0000000000007b1d */ /* 0x000fec0000010000 */
[----:B------:R-:W-:Y:S01]  /*1730*/  UMOV UR5, 0x400 ;  /* 0x0000040000057882 */ /* 0x000fe20000000000 */
[----:B-1----:R-:W1:Y:S01]  /*1740*/  S2R R10, SR_TID.X ;  /* 0x00000000000a7919 */ /* 0x002e620000002100 */
[----:B0-----:R-:W-:-:S09]  /*1750*/  ULEA UR5, UR7, UR5, 0x18 ;  /* 0x0000000507057291 */ /* 0x001fd2000f8ec0ff */
[----:B------:R-:W0:Y:S01]  /*1760*/  LDS R9, [UR5+0x54] ;  /* 0x00005405ff097984 */ /* 0x000e220008000800 */
[----:B-1----:R-:W-:-:S04]  /*1770*/  ISETP.NE.AND P0, PT, R10, RZ, PT ;  /* 0x000000ff0a00720c */ /* 0x002fc80003f05270 */
[----:B0-----:R-:W-:-:S05]  /*1780*/  SEL R9, R9, RZ, P0 ;  /* 0x000000ff09097207 */ /* 0x001fca0000000000 */
[----:B------:R-:W-:-:S07]  /*1790*/  IMAD.IADD R33, R9, 0x1, R8 ;  /* 0x0000000109217824 */ /* 0x000fce00078e0208 */
.L_x_463:
[----:B------:R-:W-:Y:S05]  /*17a0*/  BSYNC.RECONVERGENT B0 ;  /* 0x0000000000007941 */ /* 0x000fea0003800200 */
.L_x_461:
[----:B------:R-:W-:Y:S01]  /*17b0*/  IMAD.IADD R26, R26, 0x1, R33 ;  /* 0x000000011a1a7824 */ /* 0x000fe200078e0221 */
[----:B------:R-:W-:Y:S03]  /*17c0*/  BAR.SYNC.DEFER_BLOCKING 0x0 ;  /* 0x0000000000007b1d */ /* 0x000fe60000010000 */
[----:B------:R-:W-:-:S03]  /*17d0*/  IMAD.IADD R25, R25, 0x1, R26 ;  /* 0x0000000119197824 */ /* 0x000fc600078e021a */
[----:B------:R-:W1:Y:S01]  /*17e0*/  LDCU.64 UR8, c[0x0][0x388] ;  /* 0x00007100ff0877ac */ /* 0x000e620008000a00 */
[----:B------:R-:W-:-:S04]  /*17f0*/  IMAD.IADD R24, R24, 0x1, R25 ;  /* 0x0000000118187824 */ /* 0x000fc800078e0219 */
[----:B------:R-:W-:-:S04]  /*1800*/  IMAD.IADD R40, R40, 0x1, R24 ;  /* 0x0000000128287824 */ /* 0x000fc800078e0218 */
[----:B0-----:R-:W-:-:S04]  /*1810*/  IMAD.IADD R8, R39, 0x1, R40 ;  /* 0x0000000127087824 */ /* 0x001fc800078e0228 */
[----:B------:R-:W-:-:S04]  /*1820*/  IMAD.IADD R31, R31, 0x1, R8 ;  /* 0x000000011f1f7824 */ /* 0x000fc800078e0208 */
[----:B------:R-:W-:Y:S01]  /*1830*/  IMAD.IADD R30, R30, 0x1, R31 ;  /* 0x000000011e1e7824 */ /* 0x000fe200078e021f */
[----:B------:R-:W-:Y:S01]  /*1840*/  STS [R27], R26 ;  /* 0x0000001a1b007388 */ /* 0x000fe20000000800 */
[----:B-1----:R-:W-:Y:S02]  /*1850*/  IADD3 R42, P0, PT, R42, UR8, RZ ;  /* 0x000000082a2a7c10 */ /* 0x002fe4000ff1e0ff */
[----:B------:R-:W-:Y:S01]  /*1860*/  IMAD.IADD R10, R29, 0x1, R30 ;  /* 0x000000011d0a7824 */ /* 0x000fe200078e021e */
[----:B------:R-:W-:Y:S01]  /*1870*/  STS [R27+0x4], R25 ;  /* 0x000004191b007388 */ /* 0x000fe20000000800 */
[----:B------:R-:W-:Y:S02]  /*1880*/  IADD3.X R43, PT, PT, R41, UR9, RZ, P0, !PT ;  /* 0x00000009292b7c10 */ /* 0x000fe400087fe4ff */
[----:B------:R-:W-:Y:S01]  /*1890*/  IMAD.IADD R23, R23, 0x1, R10 ;  /* 0x0000000117177824 */ /* 0x000fe200078e020a */
[----:B------:R-:W-:Y:S03]  /*18a0*/  STS [R27+0x8], R24 ;  /* 0x000008181b007388 */ /* 0x000fe60000000800 */
        /* <DEDUP_REMOVED lines=19> */
[----:B------:R-:W-:Y:S04]  /*19e0*/  STS [R27+0x30], R7 ;  /* 0x000030071b007388 */ /* 0x000fe80000000800 */
[----:B------:R-:W-:Y:S04]  /*19f0*/  STS [R27+0x34], R6 ;  /* 0x000034061b007388 */ /* 0x000fe80000000800 */
[----:B------:R-:W-:Y:S04]  /*1a00*/  STS [R27+0x38], R5 ;  /* 0x000038051b007388 */ /* 0x000fe80000000800 */
[----:B------:R-:W-:Y:S04]  /*1a10*/  STS [R27+0x3c], R4 ;  /* 0x00003c041b007388 */ /* 0x000fe80000000800 */
[----:B------:R-:W-:Y:S04]  /*1a20*/  STS [R27+0x40], R3 ;  /* 0x000040031b007388 */ /* 0x000fe80000000800 */
[----:B------:R-:W-:Y:S04]  /*1a30*/  STS [R27+0x44], R2 ;  /* 0x000044021b007388 */ /* 0x000fe80000000800 */
[----:B------:R-:W-:Y:S01]  /*1a40*/  STS [R27+0x48], R0 ;  /* 0x000048001b007388 */ /* 0x000fe20000000800 */
[----:B------:R-:W-:-:S03]  /*1a50*/  NOP ;  /* 0x0000000000007918 */ /* 0x000fc60000000000 */
        /* <DEDUP_REMOVED lines=19> */
[----:B0-----:R-:W-:Y:S04]  /*1b90*/  STG.E desc[UR12][R42.64], R9 ;  /* 0x000000092a007986 */ /* 0x001fe8000c10190c */
[----:B-1----:R-:W-:Y:S04]  /*1ba0*/  STG.E desc[UR12][R42.64+0x80], R7 ;  /* 0x000080072a007986 */ /* 0x002fe8000c10190c */
[----:B--2---:R-:W-:Y:S04]  /*1bb0*/  STG.E desc[UR12][R42.64+0x100], R11 ;  /* 0x0001000b2a007986 */ /* 0x004fe8000c10190c */
[----:B---3--:R-:W-:Y:S04]  /*1bc0*/  STG.E desc[UR12][R42.64+0x180], R13 ;  /* 0x0001800d2a007986 */ /* 0x008fe8000c10190c */
[----:B----4-:R-:W-:Y:S04]  /*1bd0*/  STG.E desc[UR12][R42.64+0x200], R5 ;  /* 0x000200052a007986 */ /* 0x010fe8000c10190c */
        /* <DEDUP_REMOVED lines=15> */
.L_x_460:
[----:B------:R-:W-:-:S04]  /*1cd0*/  ISETP.NE.U32.AND P0, PT, RZ, UR7, PT ;  /* 0x00000007ff007c0c */ /* 0x000fc8000bf05070 */
[----:B------:R-:W-:-:S13]  /*1ce0*/  ISETP.NE.AND.EX P0, PT, RZ, UR4, PT, P0 ;  /* 0x00000004ff007c0c */ /* 0x000fda000bf05300 */
[----:B------:R-:W-:Y:S05]  /*1cf0*/  @!P0 EXIT ;  /* 0x000000000000894d */ /* 0x000fea0003800000 */
[----:B------:R-:W0:Y:S02]  /*1d00*/  LDCU.64 UR4, c[0x0][0x380] ;  /* 0x00007000ff0477ac */ /* 0x000e240008000a00 */
[----:B0-----:R-:W-:-:S06]  /*1d10*/  UIMAD.WIDE UR4, UR6, 0x7b80, UR4 ;  /* 0x00007b80060478a5 */ /* 0x001fcc000f8e0204 */
[----:B------:R-:W-:Y:S02]  /*1d20*/  IMAD.U32 R2, RZ, RZ, UR4 ;  /* 0x00000004ff027e24 */ /* 0x000fe4000f8e00ff */
[----:B------:R-:W-:-:S05]  /*1d30*/  IMAD.U32 R3, RZ, RZ, UR5 ;  /* 0x00000005ff037e24 */ /* 0x000fca000f8e00ff */
[----:B------:R0:W2:Y:S01]  /*1d40*/  LD.E.STRONG.SM R5, desc[UR12][R2.64] ;  /* 0x0000000c02057980 */ /* 0x0000a2000c10b900 */
[----:B------:R-:W1:Y:S02]  /*1d50*/  S2R R43, SR_TID.X ;  /* 0x00000000002b7919 */ /* 0x000e640000002100 */
[C---:B-1----:R-:W-:Y:S02]  /*1d60*/  LOP3.LUT R0, R43.reuse, 0x1f, RZ, 0xc0, !PT ;  /* 0x0000001f2b007812 */ /* 0x042fe400078ec0ff */
[----:B------:R-:W-:-:S05]  /*1d70*/  LOP3.LUT R7, R43, 0x3e0, RZ, 0xc0, !PT ;  /* 0x000003e02b077812 */ /* 0x000fca00078ec0ff */
[----:B------:R-:W-:-:S04]  /*1d80*/  IMAD R34, R7, 0x13, R0 ;  /* 0x0000001307227824 */ /* 0x000fc800078e0200 */
[C---:B------:R-:W-:Y:S01]  /*1d90*/  VIADD R0, R34.reuse, 0x40 ;  /* 0x0000004022007836 */ /* 0x040fe20000000000 */
[C---:B------:R-:W-:Y:S01]  /*1da0*/  ISETP.GE.U32.AND P1, PT, R34.reuse, UR7, PT ;  /* 0x0000000722007c0c */ /* 0x040fe2000bf26070 */
[C---:B------:R-:W-:Y:S01]  /*1db0*/  VIADD R6, R34.reuse, 0x80 ;  /* 0x0000008022067836 */ /* 0x040fe20000000000 */
[C---:B0-----:R-:W-:Y:S01]  /*1dc0*/  LEA R2, P0, R34.reuse, UR4, 0x2 ;  /* 0x0000000422027c11 */ /* 0x041fe2000f8010ff */
[----:B------:R-:W-:Y:S01]  /*1dd0*/  VIADD R4, R34, 0x60 ;  /* 0x0000006022047836 */ /* 0x000fe20000000000 */
[----:B------:R-:W-:Y:S01]  /*1de0*/  ISETP.GE.U32.AND P3, PT, R0, UR7, PT ;  /* 0x0000000700007c0c */ /* 0x000fe2000bf66070 */
[----:B------:R-:W-:Y:S01]  /*1df0*/  VIADD R41, R34, 0x20 ;  /* 0x0000002022297836 */ /* 0x000fe20000000000 */
[----:B------:R-:W-:Y:S01]  /*1e00*/  ISETP.GE.U32.AND P5, PT, R6, UR7, PT ;  /* 0x0000000706007c0c */ /* 0x000fe2000bfa6070 */
[----:B------:R-:W-:Y:S01]  /*1e10*/  VIADD R0, R34, 0xa0 ;  /* 0x000000a022007836 */ /* 0x000fe20000000000 */
[----:B------:R-:W-:Y:S01]  /*1e20*/  ISETP.GE.U32.AND P4, PT, R4, UR7, PT ;  /* 0x0000000704007c0c */ /* 0x000fe2000bf86070 */
[----:B------:R-:W-:Y:S01]  /*1e30*/  VIADD R4, R34, 0xc0 ;  /* 0x000000c022047836 */ /* 0x000fe20000000000 */
[----:B------:R-:W-:Y:S01]  /*1e40*/  ISETP.GE.U32.AND P2, PT, R41, UR7, PT ;  /* 0x0000000729007c0c */ /* 0x000fe2000bf46070 */
[----:B------:R-:W-:Y:S01]  /*1e50*/  IMAD.X R3, RZ, RZ, UR5, P0 ;  /* 0x00000005ff037e24 */ /* 0x000fe200080e06ff */
[----:B------:R-:W-:Y:S01]  /*1e60*/  ISETP.GE.U32.AND P6, PT, R0, UR7, PT ;  /* 0x0000000700007c0c */ /* 0x000fe2000bfc6070 */
[----:B------:R-:W-:Y:S01]  /*1e70*/  VIADD R0, R34, 0xe0 ;  /* 0x000000e022007836 */ /* 0x000fe20000000000 */
[----:B------:R-:W-:Y:S01]  /*1e80*/  ISETP.GE.U32.AND P0, PT, R4, UR7, PT ;  /* 0x0000000704007c0c */ /* 0x000fe2000bf06070 */
[----:B------:R-:W-:-:S02]  /*1e90*/  VIADD R40, R34, 0x100 ;  /* 0x0000010022287836 */ /* 0x000fc40000000000 */
[C---:B------:R-:W-:Y:S02]  /*1ea0*/  VIADD R4, R34.reuse, 0x140 ;  /* 0x0000014022047836 */ /* 0x040fe40000000000 */
[----:B------:R-:W-:Y:S02]  /*1eb0*/  VIADD R39, R34, 0x120 ;  /* 0x0000012022277836 */ /* 0x000fe40000000000 */
[----:B--2---:R-:W-:Y:S02]  /*1ec0*/  IMAD.MOV.U32 R7, RZ, RZ, R5 ;  /* 0x000000ffff077224 */ /* 0x004fe400078e0005 */
[----:B------:R-:W2:Y:S02]  /*1ed0*/  @!P1 LD.E.STRONG.SM R5, desc[UR12][R2.64] ;  /* 0x0000000c02059980 */ /* 0x000ea4000c10b900 */
[--C-:B------:R-:W-:Y:S01]  /*1ee0*/  IMAD.MOV.U32 R15, RZ, RZ, R7.reuse ;  /* 0x000000ffff0f7224 */ /* 0x100fe200078e0007 */
[----:B------:R-:W-:Y:S01]  /*1ef0*/  ISETP.GE.U32.AND P1, PT, R0, UR7, PT ;  /* 0x0000000700007c0c */ /* 0x000fe2000bf26070 */
[----:B------:R-:W-:-:S02]  /*1f00*/  IMAD.MOV.U32 R9, RZ, RZ, R7 ;  /* 0x000000ffff097224 */ /* 0x000fc400078e0007 */
[--C-:B------:R-:W-:Y:S02]  /*1f10*/  IMAD.MOV.U32 R11, RZ, RZ, R7.reuse ;  /* 0x000000ffff0b7224 */ /* 0x100fe400078e0007 */
[----:B------:R-:W-:Y:S01]  /*1f20*/  VIADD R0, R34, 0x160 ;  /* 0x0000016022007836 */ /* 0x000fe20000000000 */
[----:B------:R-:W3:Y:S01]  /*1f30*/  @!P5 LD.E.STRONG.SM R15, desc[UR12][R2.64+0x200] ;  /* 0x0002000c020fd980 */ /* 0x000ee2000c10b900 */
[--C-:B------:R-:W-:Y:S01]  /*1f40*/  IMAD.MOV.U32 R17, RZ, RZ, R7.reuse ;  /* 0x000000ffff117224 */ /* 0x100fe200078e0007 */
[----:B------:R-:W-:Y:S01]  /*1f50*/  ISETP.GE.U32.AND P5, PT, R40, UR7, PT ;  /* 0x0000000728007c0c */ /* 0x000fe2000bfa6070 */
[--C-:B------:R-:W-:Y:S01]  /*1f60*/  IMAD.MOV.U32 R13, RZ, RZ, R7.reuse ;  /* 0x000000ffff0d7224 */ /* 0x100fe200078e0007 */
[----:B------:R-:W4:Y:S01]  /*1f70*/  @!P2 LD.E.STRONG.SM R9, desc[UR12][R2.64+0x80] ;  /* 0x0000800c0209a980 */ /* 0x000f22000c10b900 */
[----:B------:R-:W-:Y:S01]  /*1f80*/  IMAD.MOV.U32 R19, RZ, RZ, R7 ;  /* 0x000000ffff137224 */ /* 0x000fe200078e0007 */
[----:B------:R-:W-:Y:S02]  /*1f90*/  ISETP.GE.U32.AND P2, PT, R4, UR7, PT ;  /* 0x0000000704007c0c */ /* 0x000fe4000bf46070 */
[----:B------:R-:W5:Y:S01]  /*1fa0*/  @!P3 LD.E.STRONG.SM R11, desc[UR12][R2.64+0x100] ;  /* 0x0001000c020bb980 */ /* 0x000f62000c10b900 */
[----:B------:R-:W-:Y:S01]  /*1fb0*/  ISETP.GE.U32.AND P3, PT, R0, UR7, PT ;  /* 0x0000000700007c0c */ /* 0x000fe2000bf66070 */
[----:B------:R-:W-:-:S02]  /*1fc0*/  VIADD R4, R34, 0x180 ;  /* 0x0000018022047836 */ /* 0x000fc40000000000 */
[----:B------:R-:W-:Y:S01]  /*1fd0*/  VIADD R0, R34, 0x1a0 ;  /* 0x000001a022007836 */ /* 0x000fe20000000000 */
[----:B------:R-:W5:Y:S01]  /*1fe0*/  @!P6 LD.E.STRONG.SM R17, desc[UR12][R2.64+0x280] ;  /* 0x0002800c0211e980 */ /* 0x000f62000c10b900 */
[----:B------:R-:W-:Y:S01]  /*1ff0*/  ISETP.GE.U32.AND P6, PT, R39, UR7, PT ;  /* 0x0000000727007c0c */ /* 0x000fe2000bfc6070 */
[--C-:B------:R-:W-:Y:S02]  /*2000*/  IMAD.MOV.U32 R21, RZ, RZ, R7.reuse ;  /* 0x000000ffff157224 */ /* 0x100fe400078e0007 */
[----:B------:R-:W5:Y:S01]  /*2010*/  @!P4 LD.E.STRONG.SM R13, desc[UR12][R2.64+0x180] ;  /* 0x0001800c020dc980 */ /* 0x000f62000c10b900 */
[----:B------:R-:W-:Y:S01]  /*2020*/  IMAD.MOV.U32 R23, RZ, RZ, R7 ;  /* 0x000000ffff177224 */ /* 0x000fe200078e0007 */
[----:B------:R-:W-:Y:S02]  /*2030*/  ISETP.GE.U32.AND P4, PT, R4, UR7, PT ;  /* 0x0000000704007c0c */ /* 0x000fe4000bf86070 */
[----:B------:R-:W5:Y:S01]  /*2040*/  @!P0 LD.E.STRONG.SM R19, desc[UR12][R2.64+0x300] ;  /* 0x0003000c02138980 */ /* 0x000f62000c10b900 */
[----:B------:R-:W-:Y:S01]  /*2050*/  ISETP.GE.U32.AND P0, PT, R0, UR7, PT ;  /* 0x0000000700007c0c */ /* 0x000fe2000bf06070 */
[----:B------:R-:W-:-:S02]  /*2060*/  VIADD R4, R34, 0x1c0 ;  /* 0x000001c022047836 */ /* 0x000fc40000000000 */
[----:B------:R-:W-:Y:S01]  /*2070*/  VIADD R0, R34, 0x1e0 ;  /* 0x000001e022007836 */ /* 0x000fe20000000000 */
[----:B------:R-:W5:Y:S01]  /*2080*/  @!P1 LD.E.STRONG.SM R21, desc[UR12][R2.64+0x380] ;  /* 0x0003800c02159980 */ /* 0x000f62000c10b900 */
[--C-:B------:R-:W-:Y:S01]  /*2090*/  IMAD.MOV.U32 R25, RZ, RZ, R7.reuse ;  /* 0x000000ffff197224 */ /* 0x100fe200078e0007 */
[----:B------:R-:W-:Y:S01]  /*20a0*/  ISETP.GE.U32.AND P1, PT, R4, UR7, PT ;  /* 0x0000000704007c0c */ /* 0x000fe2000bf26070 */
[--C-:B------:R-:W-:Y:S01]  /*20b0*/  IMAD.MOV.U32 R27, RZ, RZ, R7.reuse ;  /* 0x000000ffff1b7224 */ /* 0x100fe200078e0007 */
[----:B------:R-:W5:Y:S01]  /*20c0*/  @!P5 LD.E.STRONG.SM R23, desc[UR12][R2.64+0x400] ;  /* 0x0004000c0217d980 */ /* 0x000f62000c10b900 */
[----:B------:R-:W-:Y:S01]  /*20d0*/  ISETP.GE.U32.AND P5, PT, R0, UR7, PT ;  /* 0x0000000700007c0c */ /* 0x000fe2000bfa6070 */
[----:B------:R-:W-:Y:S02]  /*20e0*/  IMAD.MOV.U32 R29, RZ, RZ, R7 ;  /* 0x000000ffff1d7224 */ /* 0x000fe400078e0007 */
[C---:B------:R-:W-:Y:S01]  /*20f0*/  VIADD R0, R34.reuse, 0x200 ;  /* 0x0000020022007836 */ /* 0x040fe20000000000 */
[----:B------:R-:W5:Y:S01]  /*2100*/  @!P6 LD.E.STRONG.SM R25, desc[UR12][R2.64+0x480] ;  /* 0x0004800c0219e980 */ /* 0x000f62000c10b900 */
[----:B------:R-:W-:-:S02]  /*2110*/  VIADD R4, R34, 0x220 ;  /* 0x0000022022047836 */ /* 0x000fc40000000000 */
[----:B------:R-:W-:Y:S01]  /*2120*/  VIADD R34, R34, 0x240 ;  /* 0x0000024022227836 */ /* 0x000fe20000000000 */
[----:B------:R-:W5:Y:S01]  /*2130*/  @!P2 LD.E.STRONG.SM R27, desc[UR12][R2.64+0x500] ;  /* 0x0005000c021ba980 */ /* 0x000f62000c10b900 */
[----:B------:R-:W-:Y:S02]  /*2140*/  ISETP.GE.U32.AND P6, PT, R0, UR7, PT ;  /* 0x0000000700007c0c */ /* 0x000fe4000bfc6070 */
[----:B------:R-:W-:Y:S01]  /*2150*/  ISETP.GE.U32.AND P2, PT, R4, UR7, PT ;  /* 0x0000000704007c0c */ /* 0x000fe2000bf46070 */
[----:B------:R-:W5:Y:S01]  /*2160*/  @!P3 LD.E.STRONG.SM R29, desc[UR12][R2.64+0x580] ;  /* 0x0005800c021db980 */ /* 0x000f62000c10b900 */
[----:B------:R-:W-:Y:S01]  /*2170*/  ISETP.GE.U32.AND P3, PT, R34, UR7, PT ;  /* 0x0000000722007c0c */ /* 0x000fe2000bf66070 */
[--C-:B------:R-:W-:Y:S02]  /*2180*/  IMAD.MOV.U32 R31, RZ, RZ, R7.reuse ;  /* 0x000000ffff1f7224 */ /* 0x100fe400078e0007 */
[--C-:B------:R-:W-:Y:S02]  /*2190*/  IMAD.MOV.U32 R37, RZ, RZ, R7.reuse ;  /* 0x000000ffff257224 */ /* 0x100fe400078e0007 */
[----:B------:R-:W-:-:S02]  /*21a0*/  IMAD.MOV.U32 R45, RZ, RZ, R7 ;  /* 0x000000ffff2d7224 */ /* 0x000fc400078e0007 */
[--C-:B------:R-:W-:Y:S01]  /*21b0*/  IMAD.MOV.U32 R0, RZ, RZ, R7.reuse ;  /* 0x000000ffff007224 */ /* 0x100fe200078e0007 */
[----:B------:R-:W5:Y:S01]  /*21c0*/  @!P4 LD.E.STRONG.SM R31, desc[UR12][R2.64+0x600] ;  /* 0x0006000c021fc980 */ /* 0x000f62000c10b900 */
[--C-:B------:R-:W-:Y:S02]  /*21d0*/  IMAD.MOV.U32 R4, RZ, RZ, R7.reuse ;  /* 0x000000ffff047224 */ /* 0x100fe400078e0007 */
[----:B------:R-:W-:Y:S01]  /*21e0*/  IMAD.MOV.U32 R6, RZ, RZ, R7 ;  /* 0x000000ffff067224 */ /* 0x000fe200078e0007 */
[----:B------:R-:W5:Y:S04]  /*21f0*/  @!P0 LD.E.STRONG.SM R37, desc[UR12][R2.64+0x680] ;  /* 0x0006800c02258980 */ /* 0x000f68000c10b900 */
[----:B------:R-:W5:Y:S04]  /*2200*/  @!P1 LD.E.STRONG.SM R45, desc[UR12][R2.64+0x700] ;  /* 0x0007000c022d9980 */ /* 0x000f68000c10b900 */
[----:B------:R-:W5:Y:S04]  /*2210*/  @!P5 LD.E.STRONG.SM R0, desc[UR12][R2.64+0x780] ;  /* 0x0007800c0200d980 */ /* 0x000f68000c10b900 */
[----:B------:R-:W5:Y:S04]  /*2220*/  @!P6 LD.E.STRONG.SM R4, desc[UR12][R2.64+0x800] ;  /* 0x0008000c0204e980 */ /* 0x000f68000c10b900 */
[----:B------:R-:W5:Y:S04]  /*2230*/  @!P2 LD.E.STRONG.SM R6, desc[UR12][R2.64+0x880] ;  /* 0x0008800c0206a980 */ /* 0x000f68000c10b900 */
[----:B------:R-:W5:Y:S01]  /*2240*/  @!P3 LD.E.STRONG.SM R7, desc[UR12][R2.64+0x900] ;  /* 0x0009000c0207b980 */ /* 0x000f62000c10b900 */
[----:B------:R-:W0:Y:S01]  /*2250*/  S2R R33, SR_LANEID ;  /* 0x0000000000217919 */ /* 0x000e220000000000 */
[----:B------:R-:W1:Y:S01]  /*2260*/  S2UR UR5, SR_CgaCtaId ;  /* 0x00000000000579c3 */ /* 0x000e620000008800 */
[----:B------:R-:W-:Y:S01]  /*2270*/  SHF.R.U32.HI R35, RZ, 0x5, R43 ;  /* 0x00000005ff237819 */ /* 0x000fe2000001162b */
[----:B------:R-:W-:-:S02]  /*2280*/  UMOV UR4, 0x400 ;  /* 0x0000040000047882 */ /* 0x000fc40000000000 */
[----:B-1----:R-:W-:Y:S02]  /*2290*/  ULEA UR4, UR5, UR4, 0x18 ;  /* 0x0000000405047291 */ /* 0x002fe4000f8ec0ff */
[----:B0-----:R-:W-:-:S05]  /*22a0*/  IMAD R28, R35, 0x260, R33 ;  /* 0x00000260231c7824 */ /* 0x001fca00078e0221 */
[----:B------:R-:W-:-:S05]  /*22b0*/  LEA R28, R28, UR4, 0x2 ;  /* 0x000000041c1c7c11 */ /* 0x000fca000f8e10ff */
[----:B------:R-:W-:Y:S01]  /*22c0*/  IMAD R8, R33, 0x48, R28 ;  /* 0x0000004821087824 */ /* 0x000fe200078e021c */
[----:B------:R-:W-:Y:S01]  /*22d0*/  UISETP.NE.AND UP0, UPT, UR6, URZ, UPT ;  /* 0x000000ff0600728c */ /* 0x000fe2000bf05270 */
        /* <DEDUP_REMOVED lines=41> */
[----:B0-----:R-:W-:Y:S02]  /*2570*/  IADD3 R8, PT, PT, R25, R26, R27 ;  /* 0x0000001a19087210 */ /* 0x001fe40007ffe01b */
[----:B------:R-:W-:Y:S02]  /*2580*/  ISETP.NE.AND P1, PT, R33, 0x1f, PT ;  /* 0x0000001f2100780c */ /* 0x000fe40003f25270 */
[----:B------:R-:W-:Y:S02]  /*2590*/  IADD3 R8, PT, PT, R31, R32, R8 ;  /* 0x000000201f087210 */ /* 0x000fe40007ffe008 */
[----:B------:R-:W-:Y:S02]  /*25a0*/  ISETP.NE.AND P2, PT, R35, 0xc, PT ;  /* 0x0000000c2300780c */ /* 0x000fe40003f45270 */
[----:B------:R-:W-:Y:S02]  /*25b0*/  IADD3 R8, PT, PT, R29, R30, R8 ;  /* 0x0000001e1d087210 */ /* 0x000fe40007ffe008 */
[----:B------:R-:W-:-:S02]  /*25c0*/  ISETP.GE.U32.AND P3, PT, R43, 0x20, PT ;  /* 0x000000202b00780c */ /* 0x000fc40003f66070 */
        /* <DEDUP_REMOVED lines=29> */
[----:B------:R-:W-:-:S03]  /*27a0*/  IMAD.IADD R11, R11, 0x1, R10 ;  /* 0x000000010b0b7824 */ /* 0x000fc600078e020a */
        /* <DEDUP_REMOVED lines=16> */
[----:B------:R-:W-:-:S04]  /*28b0*/  ISETP.NE.AND P0, PT, R35, 0x8, PT ;  /* 0x000000082300780c */ /* 0x000fc80003f05270 */
[----:B------:R-:W-:Y:S02]  /*28c0*/  SEL R8, R15, R8, !P0 ;  /* 0x000000080f087207 */ /* 0x000fe40004000000 */
[C---:B------:R-:W-:Y:S02]  /*28d0*/  ISETP.NE.AND P0, PT, R35.reuse, 0xa, PT ;  /* 0x0000000a2300780c */ /* 0x040fe40003f05270 */
[----:B------:R-:W-:Y:S02]  /*28e0*/  SEL R8, R16, R8, !P1 ;  /* 0x0000000810087207 */ /* 0x000fe40004800000 */
[----:B------:R-:W-:Y:S02]  /*28f0*/  ISETP.NE.AND P1, PT, R35, 0xb, PT ;  /* 0x0000000b2300780c */ /* 0x000fe40003f25270 */
[----:B------:R-:W-:Y:S02]  /*2900*/  SEL R8, R17, R8, !P0 ;  /* 0x0000000811087207 */ /* 0x000fe40004000000 */
[----:B------:R-:W-:-:S02]  /*2910*/  ISETP.NE.AND P0, PT, R33, RZ, PT ;  /* 0x000000ff2100720c */ /* 0x000fc40003f05270 */
[----:B------:R-:W-:Y:S01]  /*2920*/  SEL R8, R18, R8, !P1 ;  /* 0x0000000812087207 */ /* 0x000fe20004800000 */
[----:B------:R-:W-:Y:S01]  /*2930*/  @!P2 IMAD.IADD R8, R19, 0x1, R18 ;  /* 0x000000011308a824 */ /* 0x000fe200078e0212 */
[----:B------:R-:W-:Y:S02]  /*2940*/  SEL R9, R36, RZ, P0 ;  /* 0x000000ff24097207 */ /* 0x000fe40000000000 */
[----:B------:R-:W-:-:S03]  /*2950*/  ISETP.NE.AND P0, PT, R43, RZ, PT ;  /* 0x000000ff2b00720c */ /* 0x000fc60003f05270 */
[----:B------:R-:W-:-:S05]  /*2960*/  @P3 IMAD.IADD R36, R8, 0x1, R9 ;  /* 0x0000000108243824 */ /* 0x000fca00078e0209 */
[----:B------:R-:W-:Y:S01]  /*2970*/  SEL R36, R36, RZ, P0 ;  /* 0x000000ff24247207 */ /* 0x000fe20000000000 */
[----:B------:R-:W-:Y:S06]  /*2980*/  BRA `(.L_x_478) ;  /* 0x0000000c005c7947 */ /* 0x000fec0003800000 */
.L_x_477:
[----:B0-----:R-:W-:Y:S02]  /*2990*/  IADD3 R8, PT, PT, R25, R26, R27 ;  /* 0x0000001a19087210 */ /* 0x001fe40007ffe01b */
[----:B------:R-:W-:Y:S02]  /*29a0*/  ISETP.NE.AND P1, PT, R33, 0x1f, PT ;  /* 0x0000001f2100780c */ /* 0x000fe40003f25270 */
[----:B------:R-:W-:Y:S02]  /*29b0*/  IADD3 R8, PT, PT, R31, R32, R8 ;  /* 0x000000201f087210 */ /* 0x000fe40007ffe008 */
        /* <DEDUP_REMOVED lines=19> */
[----:B------:R-:W-:-:S04]  /*2af0*/  ISETP.NE.AND P0, PT, R35, 0x2, PT ;  /* 0x000000022300780c */ /* 0x000fc80003f05270 */
        /* <DEDUP_REMOVED lines=35> */
[----:B------:R-:W-:Y:S01]  /*2d30*/  ISETP.NE.AND P0, PT, R35, 0xb, PT ;  /* 0x0000000b2300780c */ /* 0x000fe20003f05270 */
[----:B------:R-:W-:-:S03]  /*2d40*/  IMAD.IADD R35, R37, 0x1, -R36 ;  /* 0x0000000125237824 */ /* 0x000fc600078e0a24 */
[----:B------:R-:W-:Y:S02]  /*2d50*/  SEL R8, R18, R8, !P0 ;  /* 0x0000000812087207 */ /* 0x000fe40004000000 */
[----:B------:R-:W-:Y:S01]  /*2d60*/  ISETP.GT.U32.AND P0, PT, R43, 0x1f, PT ;  /* 0x0000001f2b00780c */ /* 0x000fe20003f04070 */
[----:B0-----:R-:W-:Y:S01]  /*2d70*/  IMAD.IADD R11, R19, 0x1, R11 ;  /* 0x00000001130b7824 */ /* 0x001fe200078e020b */
[----:B------:R-:W-:Y:S02]  /*2d80*/  SEL R9, R35, RZ, P2 ;  /* 0x000000ff23097207 */ /* 0x000fe40001000000 */
        /* <DEDUP_REMOVED lines=21> */
.L_x_524:
[----:B------:R-:W-:Y:S05]  /*2ee0*/  @!P0 BRA `(.L_x_481) ;  /* 0x0000000000248947 */ /* 0x000fea0003800000 */
[----:B------:R-:W-:-:S07]  /*2ef0*/  IMAD.MOV.U32 R9, RZ, RZ, 0x1de ;  /* 0x000001deff097424 */ /* 0x000fce00078e00ff */
.L_x_483:
[----:B------:R-:W-:Y:S05]  /*2f00*/  NANOSLEEP R9 ;  /* 0x000000090000735d */ /* 0x000fea0003800000 */
[----:B------:R-:W2:Y:S01]  /*2f10*/  LD.E.64.STRONG.GPU R14, desc[UR12][R16.64+0x100] ;  /* 0x0001000c100e7980 */ /* 0x000ea2000c10fb00 */
[----:B------:R-:W-:Y:S01]  /*2f20*/  UMOV UR5, 0xffffffff ;  /* 0xffffffff00057882 */ /* 0x000fe20000000000 */
[----:B------:R-:W-:Y:S02]  /*2f30*/  SHF.R.U32.HI R9, RZ, 0x1, R9 ;  /* 0x00000001ff097819 */ /* 0x000fe40000011609 */
[----:B--2---:R-:W-:Y:S01]  /*2f40*/  ISETP.NE.AND P0, PT, R14, 0x63, PT ;  /* 0x000000630e00780c */ /* 0x004fe20003f05270 */
[----:B------:R-:W-:-:S12]  /*2f50*/  BRA.DIV UR5, `(.L_x_482) ;  /* 0x0000001a05787947 */ /* 0x000fd8000b800000 */
[----:B------:R-:W-:-:S13]  /*2f60*/  VOTE.ANY P0, !P0 ;  /* 0x0000000000ff7806 */ /* 0x000fda0004000100 */
.L_x_527:
[----:B------:R-:W-:Y:S05]  /*2f70*/  @P0 BRA `(.L_x_483) ;  /* 0xfffffffc00e00947 */ /* 0x000fea000383ffff */
.L_x_481:
[----:B------:R-:W-:Y:S01]  /*2f80*/  UMOV UR5, 0xffffffff ;  /* 0xffffffff00057882 */ /* 0x000fe20000000000 */
[----:B------:R-:W-:Y:S02]  /*2f90*/  ISETP.NE.AND P2, PT, R14, 0x65, PT ;  /* 0x000000650e00780c */ /* 0x000fe40003f45270 */
[----:B------:R-:W-:Y:S11]  /*2fa0*/  BRA.DIV UR5, `(.L_x_484) ;  /* 0x0000001a05847947 */ /* 0x000ff6000b800000 */
[----:B------:R-:W0:Y:S01]  /*2fb0*/  S2R R42, SR_GEMASK ;  /* 0x00000000002a7919 */ /* 0x000e220000003c00 */
[----:B------:R-:W-:Y:S01]  /*2fc0*/  VOTE.ANY R8, PT, !P2 ;  /* 0x0000000000087806 */ /* 0x000fe200050e0100 */
[----:B------:R-:W-:-:S03]  /*2fd0*/  VIADD R19, R33, 0x2 ;  /* 0x0000000221137836 */ /* 0x000fc60000000000 */
[----:B0-----:R-:W-:-:S05]  /*2fe0*/  LOP3.LUT R8, R8, 0x80000000, R42, 0xec, !PT ;  /* 0x8000000008087812 */ /* 0x001fca00078eec2a */
[----:B------:R-:W-:-:S05]  /*2ff0*/  VIADD R9, R8, 0xffffffff ;  /* 0xffffffff08097836 */ /* 0x000fca0000000000 */
[----:B------:R-:W-:-:S04]  /*3000*/  LOP3.LUT R9, R8, R9, RZ, 0xc, !PT ;  /* 0x0000000908097212 */ /* 0x000fc800078e0cff */
[----:B------:R0:W1:Y:S02]  /*3010*/  POPC R38, R9 ;  /* 0x0000000900267309 */ /* 0x0000640000000000 */
[C---:B0-----:R-:W-:Y:S01]  /*3020*/  VIADD R9, R33.reuse, 0x4 ;  /* 0x0000000421097836 */ /* 0x041fe20000000000 */
[----:B-1----:R-:W0:Y:S01]  /*3030*/  SHFL.DOWN PT, R16, R15, 0x1, R38 ;  /* 0x082000000f107989 */ /* 0x002e2200000e0026 */
[----:B------:R-:W-:-:S04]  /*3040*/  ISETP.GE.AND P0, PT, R33, R38, PT ;  /* 0x000000262100720c */ /* 0x000fc80003f06270 */
[----:B0-----:R-:W-:Y:S02]  /*3050*/  SEL R16, R16, RZ, !P0 ;  /* 0x000000ff10107207 */ /* 0x001fe40004000000 */
[----:B------:R-:W-:-:S03]  /*3060*/  ISETP.GT.AND P0, PT, R19, R38, PT ;  /* 0x000000261300720c */ /* 0x000fc60003f04270 */
[----:B------:R-:W-:Y:S02]  /*3070*/  IMAD.IADD R17, R16, 0x1, R15 ;  /* 0x0000000110117824 */ /* 0x000fe400078e020f */
[----:B------:R-:W-:-:S03]  /*3080*/  VIADD R15, R33, 0x10 ;  /* 0x00000010210f7836 */ /* 0x000fc60000000000 */
[----:B------:R-:W0:Y:S02]  /*3090*/  SHFL.DOWN PT, R16, R17, 0x2, R38 ;  /* 0x0840000011107989 */ /* 0x000e2400000e0026 */
[-C--:B------:R-:W-:Y:S02]  /*30a0*/  ISETP.GT.AND P2, PT, R15, R38.reuse, PT ;  /* 0x000000260f00720c */ /* 0x080fe40003f44270 */
[----:B0-----:R-:W-:Y:S02]  /*30b0*/  SEL R16, R16, RZ, !P0 ;  /* 0x000000ff10107207 */ /* 0x001fe40004000000 */
[----:B------:R-:W-:Y:S01]  /*30c0*/  ISETP.GT.AND P0, PT, R9, R38, PT ;  /* 0x000000260900720c */ /* 0x000fe20003f04270 */
[----:B------:R-:W-:Y:S02]  /*30d0*/  VIADD R9, R33, 0x8 ;  /* 0x0000000821097836 */ /* 0x000fe40000000000 */
[----:B------:R-:W-:-:S05]  /*30e0*/  IMAD.IADD R19, R17, 0x1, R16 ;  /* 0x0000000111137824 */ /* 0x000fca00078e0210 */
[----:B------:R-:W0:Y:S02]  /*30f0*/  SHFL.DOWN PT, R16, R19, 0x4, R38 ;  /* 0x0880000013107989 */ /* 0x000e2400000e0026 */
[----:B0-----:R-:W-:Y:S02]  /*3100*/  SEL R16, R16, RZ, !P0 ;  /* 0x000000ff10107207 */ /* 0x001fe40004000000 */
[----:B------:R-:W-:Y:S02]  /*3110*/  ISETP.GT.AND P0, PT, R9, R38, PT ;  /* 0x000000260900720c */ /* 0x000fe40003f04270 */
[----:B------:R-:W0:Y:S01]  /*3120*/  LDC.64 R8, c[0x0][0x390] ;  /* 0x0000e400ff087b82 */ /* 0x000e220000000a00 */
[----:B------:R-:W-:-:S05]  /*3130*/  IMAD.IADD R37, R19, 0x1, R16 ;  /* 0x0000000113257824 */ /* 0x000fca00078e0210 */
[----:B------:R-:W1:Y:S01]  /*3140*/  SHFL.DOWN PT, R16, R37, 0x8, R38 ;  /* 0x0900000025107989 */ /* 0x000e6200000e0026 */
[----:B0-----:R-:W-:Y:S02]  /*3150*/  IADD3 R36, P3, PT, R8, 0x100, RZ ;  /* 0x0000010008247810 */ /* 0x001fe40007f7e0ff */
[----:B-1----:R-:W-:Y:S02]  /*3160*/  SEL R16, R16, RZ, !P0 ;  /* 0x000000ff10107207 */ /* 0x002fe40004000000 */
[----:B------:R-:W-:-:S03]  /*3170*/  ISETP.NE.AND P0, PT, R14, 0x65, PT ;  /* 0x000000650e00780c */ /* 0x000fc60003f05270 */
[----:B------:R-:W-:Y:S02]  /*3180*/  IMAD.IADD R17, R37, 0x1, R16 ;  /* 0x0000000125117824 */ /* 0x000fe400078e0210 */
[----:B------:R-:W-:-:S03]  /*3190*/  IMAD.X R37, RZ, RZ, R9, P3 ;  /* 0x000000ffff257224 */ /* 0x000fc600018e0609 */
[----:B------:R-:W0:Y:S05]  /*31a0*/  SHFL.DOWN PT, R16, R17, 0x10, R38 ;  /* 0x0a00000011107989 */ /* 0x000e2a00000e0026 */
[----:B------:R-:W-:Y:S02]  /*31b0*/  VOTE.ALL P0, P0 ;  /* 0x0000000000ff7806 */ /* 0x000fe40000000000 */
[----:B0-----:R-:W-:-:S05]  /*31c0*/  SEL R16, R16, RZ, !P2 ;  /* 0x000000ff10107207 */ /* 0x001fca0005000000 */
[----:B------:R-:W-:-:S07]  /*31d0*/  IMAD.IADD R19, R17, 0x1, R16 ;  /* 0x0000000111137824 */ /* 0x000fce00078e0210 */
.L_x_536:
[----:B------:R-:W-:Y:S05]  /*31e0*/  @!P0 BRA `(.L_x_485) ;  /* 0x0000000000e48947 */ /* 0x000fea0003800000 */
[----:B------:R-:W-:-:S07]  /*31f0*/  IMAD.MOV.U32 R38, RZ, RZ, 0x1de ;  /* 0x000001deff267424 */ /* 0x000fce00078e00ff */
.L_x_491:
        /* <DEDUP_REMOVED lines=10> */
.L_x_539:
[----:B------:R-:W-:Y:S05]  /*32a0*/  @!P0 BRA `(.L_x_487) ;  /* 0x0000000000248947 */ /* 0x000fea0003800000 */
[----:B------:R-:W-:-:S07]  /*32b0*/  IMAD.MOV.U32 R9, RZ, RZ, R38 ;  /* 0x000000ffff097224 */ /* 0x000fce00078e0026 */
.L_x_489:
[----:B------:R-:W-:Y:S05]  /*32c0*/  NANOSLEEP R9 ;  /* 0x000000090000735d */ /* 0x000fea0003800000 */
[----:B------:R-:W2:Y:S01]  /*32d0*/  LD.E.64.STRONG.GPU R14, desc[UR12][R16.64+-0x100] ;  /* 0xffff000c100e7980 */ /* 0x000ea2000c10fb00 */
[----:B------:R-:W-:Y:S01]  /*32e0*/  UMOV UR5, 0xffffffff ;  /* 0xffffffff00057882 */ /* 0x000fe20000000000 */
[----:B------:R-:W-:Y:S02]  /*32f0*/  SHF.R.U32.HI R9, RZ, 0x1, R9 ;  /* 0x00000001ff097819 */ /* 0x000fe40000011609 */
[----:B--2---:R-:W-:Y:S01]  /*3300*/  ISETP.NE.AND P0, PT, R14, 0x63, PT ;  /* 0x000000630e00780c */ /* 0x004fe20003f05270 */
[----:B------:R-:W-:-:S12]  /*3310*/  BRA.DIV UR5, `(.L_x_488) ;  /* 0x0000001a05d07947 */ /* 0x000fd8000b800000 */
[----:B------:R-:W-:-:S13]  /*3320*/  VOTE.ANY P0, !P0 ;  /* 0x0000000000ff7806 */ /* 0x000fda0004000100 */
.L_x_542:
[----:B------:R-:W-:Y:S05]  /*3330*/  @P0 BRA `(.L_x_489) ;  /* 0xfffffffc00e00947 */ /* 0x000fea000383ffff */
.L_x_487:
[----:B------:R-:W-:Y:S01]  /*3340*/  UMOV UR5, 0xffffffff ;  /* 0xffffffff00057882 */ /* 0x000fe20000000000 */
[----:B------:R-:W-:Y:S02]  /*3350*/  ISETP.NE.AND P0, PT, R14, 0x65, PT ;  /* 0x000000650e00780c */ /* 0x000fe40003f05270 */
[----:B------:R-:W-:Y:S11]  /*3360*/  BRA.DIV UR5, `(.L_x_490) ;  /* 0x0000001a05dc7947 */ /* 0x000ff6000b800000 */
[----:B------:R-:W-:Y:S01]  /*3370*/  VOTE.ANY R8, PT, !P0 ;  /* 0x0000000000087806 */ /* 0x000fe200040e0100 */
[----:B------:R-:W-:-:S03]  /*3380*/  VIADD R18, R18, 0xffffffe0 ;  /* 0xffffffe012127836 */ /* 0x000fc60000000000 */
[----:B------:R-:W-:-:S05]  /*3390*/  LOP3.LUT R8, R8, 0x80000000, R42, 0xec, !PT ;  /* 0x8000000008087812 */ /* 0x000fca00078eec2a */
[----:B------:R-:W-:-:S05]  /*33a0*/  VIADD R9, R8, 0xffffffff ;  /* 0xffffffff08097836 */ /* 0x000fca0000000000 */
[----:B------:R-:W-:Y:S01]  /*33b0*/  LOP3.LUT R9, R8, R9, RZ, 0xc, !PT ;  /* 0x0000000908097212 */ /* 0x000fe200078e0cff */
[----:B------:R-:W-:-:S05]  /*33c0*/  VIADD R8, R33, 0x2 ;  /* 0x0000000221087836 */ /* 0x000fca0000000000 */
[----:B------:R-:W0:Y:S02]  /*33d0*/  POPC R9, R9 ;  /* 0x0000000900097309 */ /* 0x000e240000000000 */
[----:B0-----:R-:W0:Y:S01]  /*33e0*/  SHFL.DOWN PT, R16, R15, 0x1, R9 ;  /* 0x082000000f107989 */ /* 0x001e2200000e0009 */
[----:B------:R-:W-:-:S04]  /*33f0*/  ISETP.GE.AND P0, PT, R33, R9, PT ;  /* 0x000000092100720c */ /* 0x000fc80003f06270 */
[----:B0-----:R-:W-:Y:S02]  /*3400*/  SEL R16, R16, RZ, !P0 ;  /* 0x000000ff10107207 */ /* 0x001fe40004000000 */
[----:B------:R-:W-:Y:S01]  /*3410*/  ISETP.GT.AND P0, PT, R8, R9, PT ;  /* 0x000000090800720c */ /* 0x000fe20003f04270 */
[----:B------:R-:W-:Y:S02]  /*3420*/  VIADD R8, R33, 0x4 ;  /* 0x0000000421087836 */ /* 0x000fe40000000000 */
[----:B------:R-:W-:-:S05]  /*3430*/  IMAD.IADD R44, R16, 0x1, R15 ;  /* 0x00000001102c7824 */ /* 0x000fca00078e020f */
[----:B------:R-:W0:Y:S02]  /*3440*/  SHFL.DOWN PT, R16, R44, 0x2, R9 ;  /* 0x084000002c107989 */ /* 0x000e2400000e0009 */
        /* <DEDUP_REMOVED lines=8> */
[----:B------:R-:W-:-:S03]  /*34d0*/  IMAD.IADD R45, R17, 0x1, R16 ;  /* 0x00000001112d7824 */ /* 0x000fc600078e0210 */
[----:B------:R-:W-:Y:S02]  /*34e0*/  ISETP.GT.AND P2, PT, R8, R9, PT ;  /* 0x000000090800720c */ /* 0x000fe40003f44270 */
        /* <DEDUP_REMOVED lines=8> */
.L_x_551:
[----:B------:R-:W-:Y:S05]  /*3570*/  @P0 BRA `(.L_x_491) ;  /* 0xfffffffc00200947 */ /* 0x000fea000383ffff */
.L_x_485:
        /* <DEDUP_REMOVED lines=15> */
.L_x_479:
[----:B------:R-:W-:Y:S05]  /*3670*/  WARPSYNC.ALL ;  /* 0x0000000000007948 */ /* 0x000fea0003800000 */
[----:B------:R-:W0:Y:S08]  /*3680*/  S2UR UR5, SR_CgaCtaId ;  /* 0x00000000000579c3 */ /* 0x000e300000008800 */
[----:B------:R-:W-:Y:S01]  /*3690*/  BAR.SYNC.DEFER_BLOCKING 0x0 ;  /* 0x0000000000007b1d */ /* 0x000fe20000010000 */
[----:B------:R-:W-:-:S05]  /*36a0*/  ISETP.NE.AND P0, PT, R43, RZ, PT ;  /* 0x000000ff2b00720c */ /* 0x000fca0003f05270 */
[----:B------:R-:W-:Y:S02]  /*36b0*/  UMOV UR4, 0x400 ;  /* 0x0000040000047882 */ /* 0x000fe40000000000 */
[----:B0-----:R-:W-:-:S09]  /*36c0*/  ULEA UR4, UR5, UR4, 0x18 ;  /* 0x0000000405047291 */ /* 0x001fd2000f8ec0ff */
[----:B------:R-:W0:Y:S02]  /*36d0*/  LDS R9, [UR4+0x54] ;  /* 0x00005404ff097984 */ /* 0x000e240008000800 */
[----:B0-----:R-:W-:-:S05]  /*36e0*/  SEL R9, R9, RZ, P0 ;  /* 0x000000ff09097207 */ /* 0x001fca0000000000 */
[----:B------:R-:W-:-:S07]  /*36f0*/  IMAD.IADD R36, R9, 0x1, R8 ;  /* 0x0000000109247824 */ /* 0x000fce00078e0208 */
.L_x_478:
[----:B------:R-:W-:Y:S01]  /*3700*/  IMAD.IADD R27, R27, 0x1, R36 ;  /* 0x000000011b1b7824 */ /* 0x000fe200078e0224 */
[----:B------:R-:W0:Y:S01]  /*3710*/  S2R R9, SR_LANEID ;  /* 0x0000000000097919 */ /* 0x000e220000000000 */
[----:B------:R-:W-:Y:S02]  /*3720*/  BAR.SYNC.DEFER_BLOCKING 0x0 ;  /* 0x0000000000007b1d */ /* 0x000fe40000010000 */
[----:B------:R-:W-:Y:S01]  /*3730*/  IMAD.IADD R26, R26, 0x1, R27 ;  /* 0x000000011a1a7824 */ /* 0x000fe200078e021b */
[----:B------:R-:W-:Y:S01]  /*3740*/  ISETP.NE.AND P0, PT, R43, RZ, PT ;  /* 0x000000ff2b00720c */ /* 0x000fe20003f05270 */
[----:B-1----:R-:W-:Y:S02]  /*3750*/  IMAD.U32 R12, RZ, RZ, UR7 ;  /* 0x00000007ff0c7e24 */ /* 0x002fe4000f8e00ff */
[----:B------:R-:W-:Y:S01]  /*3760*/  IMAD.IADD R25, R25, 0x1, R26 ;  /* 0x0000000119197824 */ /* 0x000fe200078e021a */
[----:B------:R-:W1:Y:S01]  /*3770*/  LDCU.64 UR8, c[0x0][0x388] ;  /* 0x00007100ff0877ac */ /* 0x000e620008000a00 */
[----:B------:R-:W2:Y:S02]  /*3780*/  S2R R10, SR_TID.X ;  /* 0x00000000000a7919 */ /* 0x000ea40000002100 */
[----:B------:R-:W-:-:S04]  /*3790*/  IMAD.IADD R32, R32, 0x1, R25 ;  /* 0x0000000120207824 */ /* 0x000fc800078e0219 */
[----:B------:R-:W-:-:S04]  /*37a0*/  IMAD.IADD R31, R31, 0x1, R32 ;  /* 0x000000011f1f7824 */ /* 0x000fc800078e0220 */
[----:B------:R-:W-:-:S04]  /*37b0*/  IMAD.IADD R30, R30, 0x1, R31 ;  /* 0x000000011e1e7824 */ /* 0x000fc800078e021f */
[----:B------:R-:W-:-:S04]  /*37c0*/  IMAD.IADD R29, R29, 0x1, R30 ;  /* 0x000000011d1d7824 */ /* 0x000fc800078e021e */
[----:B------:R-:W-:Y:S02]  /*37d0*/  IMAD.IADD R24, R24, 0x1, R29 ;  /* 0x0000000118187824 */ /* 0x000fe400078e021d */
[----:B0-----:R-:W-:Y:S02]  /*37e0*/  IMAD R8, R9, 0x48, R28 ;  /* 0x0000004809087824 */ /* 0x001fe400078e021c */
[----:B------:R-:W-:-:S03]  /*37f0*/  IMAD.IADD R23, R23, 0x1, R24 ;  /* 0x0000000117177824 */ /* 0x000fc600078e0218 */
[----:B------:R-:W-:Y:S01]  /*3800*/  STS [R8], R27 ;  /* 0x0000001b08007388 */ /* 0x000fe20000000800 */
[----:B------:R-:W-:-:S03]  /*3810*/  IMAD.IADD R22, R22, 0x1, R23 ;  /* 0x0000000116167824 */ /* 0x000fc600078e0217 */
[----:B------:R-:W-:Y:S01]  /*3820*/  STS [R8+0x4], R26 ;  /* 0x0000041a08007388 */ /* 0x000fe20000000800 */
        /* <DEDUP_REMOVED lines=23> */
[----:B------:R2:W-:Y:S04]  /*39a0*/  STS [R8+0x40], R3 ;  /* 0x0000400308007388 */ /* 0x0005e80000000800 */
[----:B------:R-:W-:Y:S04]  /*39b0*/  STS [R8+0x44], R9 ;  /* 0x0000440908007388 */ /* 0x000fe80000000800 */
[----:B------:R0:W-:Y:S01]  /*39c0*/  STS [R8+0x48], R0 ;  /* 0x0000480008007388 */ /* 0x0001e20000000800 */
[----:B------:R-:W-:-:S03]  /*39d0*/  NOP ;  /* 0x0000000000007918 */ /* 0x000fc60000000000 */
[----:B------:R-:W-:Y:S01]  /*39e0*/  LDS R35, [R28] ;  /* 0x000000001c237984 */ /* 0x000fe20000000800 */
[C---:B--2---:R-:W-:Y:S02]  /*39f0*/  LOP3.LUT R3, R10.reuse, 0x1f, RZ, 0xc0, !PT ;  /* 0x0000001f0a037812 */ /* 0x044fe400078ec0ff */
[----:B------:R-:W-:Y:S01]  /*3a00*/  LOP3.LUT R10, R10, 0x3e0, RZ, 0xc0, !PT ;  /* 0x000003e00a0a7812 */ /* 0x000fe200078ec0ff */
[----:B------:R-:W-:Y:S04]  /*3a10*/  LDS R37, [R28+0x80] ;  /* 0x000080001c257984 */ /* 0x000fe80000000800 */
[----:B------:R-:W-:Y:S01]  /*3a20*/  LDS R43, [R28+0x100] ;  /* 0x000100001c2b7984 */ /* 0x000fe20000000800 */
[----:B------:R-:W-:-:S03]  /*3a30*/  IMAD R10, R10, 0x13, R3 ;  /* 0x000000130a0a7824 */ /* 0x000fc600078e0203 */
        /* <DEDUP_REMOVED lines=16> */
[----:B------:R-:W-:Y:S01]  /*3b40*/  @!P0 STS [UR4+0x7b80], R12 ;  /* 0x007b800cff008988 */ /* 0x000fe20008000804 */
[----:B------:R-:W-:Y:S01]  /*3b50*/  BAR.SYNC.DEFER_BLOCKING 0x0 ;  /* 0x0000000000007b1d */ /* 0x000fe20000010000 */
[----:B------:R-:W-:-:S05]  /*3b60*/  IADD3 R3, P0, PT, R10, UR10, RZ ;  /* 0x0000000a0a037c10 */ /* 0x000fca000ff1e0ff */
[----:B------:R-:W2:Y:S01]  /*3b70*/  S2R R2, SR_TID.X ;  /* 0x0000000000027919 */ /* 0x000ea20000002100 */
[----:B------:R-:W3:Y:S01]  /*3b80*/  LDS R0, [UR4+0x7b80] ;  /* 0x007b8004ff007984 */ /* 0x000ee20008000800 */
[C---:B--2---:R-:W-:Y:S02]  /*3b90*/  LOP3.LUT R4, R2.reuse, 0x3e0, RZ, 0xc0, !PT ;  /* 0x000003e002047812 */ /* 0x044fe400078ec0ff */
[----:B------:R-:W-:-:S05]  /*3ba0*/  LOP3.LUT R2, R2, 0x1f, RZ, 0xc0, !PT ;  /* 0x0000001f02027812 */ /* 0x000fca00078ec0ff */
[----:B------:R-:W-:Y:S02]  /*3bb0*/  IMAD R6, R4, 0x13, R2 ;  /* 0x0000001304067824 */ /* 0x000fe400078e0202 */
[----:B------:R-:W-:Y:S01]  /*3bc0*/  IMAD.X R4, RZ, RZ, UR11, P0 ;  /* 0x0000000bff047e24 */ /* 0x000fe200080e06ff */
[----:B-1----:R-:W-:Y:S01]  /*3bd0*/  LEA R2, P0, R3, UR8, 0x2 ;  /* 0x0000000803027c11 */ /* 0x002fe2000f8010ff */
[----:B0-----:R-:W-:-:S03]  /*3be0*/  VIADD R8, R6, 0x40 ;  /* 0x0000004006087836 */ /* 0x001fc60000000000 */
[----:B------:R-:W-:Y:S01]  /*3bf0*/  LEA.HI.X R3, R3, UR9, R4, 0x2, P0 ;  /* 0x0000000903037c11 */ /* 0x000fe200080f1404 */
[C---:B------:R-:W-:Y:S01]  /*3c00*/  VIADD R4, R6.reuse, 0x80 ;  /* 0x0000008006047836 */ /* 0x040fe20000000000 */
[-C--:B---3--:R-:W-:Y:S01]  /*3c10*/  ISETP.GE.AND P2, PT, R41, R0.reuse, PT ;  /* 0x000000002900720c */ /* 0x088fe20003f46270 */
[----:B------:R-:W-:Y:S01]  /*3c20*/  VIADD R41, R6, 0x60 ;  /* 0x0000006006297836 */ /* 0x000fe20000000000 */
[-C--:B------:R-:W-:Y:S01]  /*3c30*/  ISETP.GE.AND P3, PT, R8, R0.reuse, PT ;  /* 0x000000000800720c */ /* 0x080fe20003f66270 */
[----:B------:R-:W-:Y:S01]  /*3c40*/  VIADD R8, R6, 0xa0 ;  /* 0x000000a006087836 */ /* 0x000fe20000000000 */
[-C--:B------:R-:W-:Y:S02]  /*3c50*/  ISETP.GE.AND P1, PT, R10, R0.reuse, PT ;  /* 0x000000000a00720c */ /* 0x080fe40003f26270 */
[-C--:B------:R-:W-:Y:S01]  /*3c60*/  ISETP.GE.AND P4, PT, R41, R0.reuse, PT ;  /* 0x000000002900720c */ /* 0x080fe20003f86270 */
[----:B------:R-:W-:Y:S01]  /*3c70*/  VIADD R41, R6, 0xc0 ;  /* 0x000000c006297836 */ /* 0x000fe20000000000 */
[-C--:B------:R-:W-:Y:S01]  /*3c80*/  ISETP.GE.AND P5, PT, R4, R0.reuse, PT ;  /* 0x000000000400720c */ /* 0x080fe20003fa6270 */
[----:B------:R-:W-:Y:S01]  /*3c90*/  VIADD R4, R6, 0xe0 ;  /* 0x000000e006047836 */ /* 0x000fe20000000000 */
[----:B------:R-:W-:-:S02]  /*3ca0*/  ISETP.GE.AND P6, PT, R8, R0, PT ;  /* 0x000000000800720c */ /* 0x000fc40003fc6270 */
[-C--:B------:R-:W-:Y:S01]  /*3cb0*/  ISETP.GE.AND P0, PT, R41, R0.reuse, PT ;  /* 0x000000002900720c */ /* 0x080fe20003f06270 */
[----:B------:R-:W-:Y:S01]  /*3cc0*/  VIADD R41, R6, 0x140 ;  /* 0x0000014006297836 */ /* 0x000fe20000000000 */
[----:B------:R0:W-:Y:S01]  /*3cd0*/  @!P2 STG.E desc[UR12][R2.64+0x80], R37 ;  /* 0x000080250200a986 */ /* 0x0001e2000c10190c */
[----:B------:R-:W-:-:S03]  /*3ce0*/  ISETP.GE.AND P2, PT, R40, R0, PT ;  /* 0x000000002800720c */ /* 0x000fc60003f46270 */
[----:B------:R-:W-:Y:S01]  /*3cf0*/  @!P3 STG.E desc[UR12][R2.64+0x100], R43 ;  /* 0x0001002b0200b986 */ /* 0x000fe2000c10190c */
[-C--:B------:R-:W-:Y:S01]  /*3d00*/  ISETP.GE.AND P3, PT, R39, R0.reuse, PT ;  /* 0x000000002700720c */ /* 0x080fe20003f66270 */
[----:B------:R-:W-:Y:S02]  /*3d10*/  VIADD R39, R6, 0x160 ;  /* 0x0000016006277836 */ /* 0x000fe40000000000 */
[----:B------:R1:W-:Y:S01]  /*3d20*/  @!P1 STG.E desc[UR12][R2.64], R35 ;  /* 0x0000002302009986 */ /* 0x0003e2000c10190c */
[----:B------:R-:W-:-:S03]  /*3d30*/  ISETP.GE.AND P1, PT, R4, R0, PT ;  /* 0x000000000400720c */ /* 0x000fc60003f26270 */
[----:B------:R-:W-:Y:S01]  /*3d40*/  @!P4 STG.E desc[UR12][R2.64+0x180], R45 ;  /* 0x0001802d0200c986 */ /* 0x000fe2000c10190c */
[-C--:B------:R-:W-:Y:S01]  /*3d50*/  ISETP.GE.AND P4, PT, R41, R0.reuse, PT ;  /* 0x000000002900720c */ /* 0x080fe20003f86270 */
[C---:B0-----:R-:W-:Y:S02]  /*3d60*/  VIADD R37, R6.reuse, 0x1a0 ;  /* 0x000001a006257836 */ /* 0x041fe40000000000 */
[----:B------:R0:W-:Y:S01]  /*3d70*/  @!P5 STG.E desc[UR12][R2.64+0x200], R33 ;  /* 0x000200210200d986 */ /* 0x0001e2000c10190c */
[-C--:B------:R-:W-:Y:S01]  /*3d80*/  ISETP.GE.AND P5, PT, R39, R0.reuse, PT ;  /* 0x000000002700720c */ /* 0x080fe20003fa6270 */
[C---:B-1----:R-:W-:Y:S02]  /*3d90*/  VIADD R35, R6.reuse, 0x180 ;  /* 0x0000018006237836 */ /* 0x042fe40000000000 */
[----:B------:R1:W-:Y:S04]  /*3da0*/  @!P6 STG.E desc[UR12][R2.64+0x280], R31 ;  /* 0x0002801f0200e986 */ /* 0x0003e8000c10190c */
[----:B------:R2:W-:Y:S01]  /*3db0*/  @!P0 STG.E desc[UR12][R2.64+0x300], R29 ;  /* 0x0003001d02008986 */ /* 0x0005e2000c10190c */
[-C--:B------:R-:W-:Y:S01]  /*3dc0*/  ISETP.GE.AND P6, PT, R35, R0.reuse, PT ;  /* 0x000000002300720c */ /* 0x080fe20003fc6270 */
[C---:B------:R-:W-:Y:S01]  /*3dd0*/  VIADD R35, R6.reuse, 0x1c0 ;  /* 0x000001c006237836 */ /* 0x040fe20000000000 */
[-C--:B------:R-:W-:Y:S01]  /*3de0*/  ISETP.GE.AND P0, PT, R37, R0.reuse, PT ;  /* 0x000000002500720c */ /* 0x080fe20003f06270 */
[C---:B------:R-:W-:Y:S01]  /*3df0*/  VIADD R37, R6.reuse, 0x1e0 ;  /* 0x000001e006257836 */ /* 0x040fe20000000000 */
[----:B------:R2:W-:Y:S01]  /*3e00*/  @!P1 STG.E desc[UR12][R2.64+0x380], R27 ;  /* 0x0003801b02009986 */ /* 0x0005e2000c10190c */
[C---:B0-----:R-:W-:Y:S01]  /*3e10*/  VIADD R33, R6.reuse, 0x200 ;  /* 0x0000020006217836 */ /* 0x041fe20000000000 */
[-C--:B------:R-:W-:Y:S01]  /*3e20*/  ISETP.GE.AND P1, PT, R35, R0.reuse, PT ;  /* 0x000000002300720c */ /* 0x080fe20003f26270 */
[----:B-1----:R-:W-:Y:S01]  /*3e30*/  VIADD R31, R6, 0x220 ;  /* 0x00000220061f7836 */ /* 0x002fe20000000000 */
[----:B------:R2:W-:Y:S01]  /*3e40*/  @!P2 STG.E desc[UR12][R2.64+0x400], R25 ;  /* 0x000400190200a986 */ /* 0x0005e2000c10190c */
[----:B------:R-:W-:-:S03]  /*3e50*/  ISETP.GE.AND P2, PT, R37, R0, PT ;  /* 0x000000002500720c */ /* 0x000fc60003f46270 */
        /* <DEDUP_REMOVED lines=15> */
.L_x_465:
[----:B------:R-:W-:Y:S01]  /*3f50*/  BSSY B1, `(.L_x_492) ;  /* 0x0000006000017945 */ /* 0x000fe20003800000 */
[----:B------:R-:W-:Y:S01]  /*3f60*/  PLOP3.LUT P0, PT, P0, PT, PT, 0x8, 0x80 ;  /* 0x000000000080781c */ /* 0x000fe2000070e170 */
[----:B------:R-:W-:-:S12]  /*3f70*/  IMAD.MOV.U32 R8, RZ, RZ, -0x1 ;  /* 0xffffffffff087424 */ /* 0x000fd800078e00ff */
[----:B------:R-:W-:Y:S05]  /*3f80*/  WARPSYNC.COLLECTIVE R8, `(.L_x_493) ;  /* 0x0000000008087348 */ /* 0x000fea0003c00000 */
[----:B------:R-:W-:Y:S01]  /*3f90*/  VOTE.ANY P0, P0 ;  /* 0x0000000000ff7806 */ /* 0x000fe20000000100 */
[----:B------:R-:W-:-:S12]  /*3fa0*/  ENDCOLLECTIVE ;  /* 0x000000000000791b */ /* 0x000fd80003800000 */
.L_x_493:
[----:B------:R-:W-:Y:S05]  /*3fb0*/  BSYNC B1 ;  /* 0x0000000000017941 */ /* 0x000fea0003800000 */
.L_x_492:
[----:B------:R-:W-:Y:S05]  /*3fc0*/  BRA `(.L_x_494) ;  /* 0xffffffcc00f87947 */ /* 0x000fea000383ffff */
.L_x_467:
[----:B------:R-:W-:Y:S01]  /*3fd0*/  BSSY B1, `(.L_x_495) ;  /* 0x0000006000017945 */ /* 0x000fe20003800000 */
[----:B------:R-:W-:Y:S01]  /*3fe0*/  PLOP3.LUT P0, PT, P0, PT, PT, 0x8, 0x80 ;  /* 0x000000000080781c */ /* 0x000fe2000070e170 */
[----:B------:R-:W-:-:S12]  /*3ff0*/  IMAD.MOV.U32 R8, RZ, RZ, -0x1 ;  /* 0xffffffffff087424 */ /* 0x000fd800078e00ff */
[----:B------:R-:W-:Y:S05]  /*4000*/  WARPSYNC.COLLECTIVE R8, `(.L_x_496) ;  /* 0x0000000008087348 */ /* 0x000fea0003c00000 */
[----:B------:R-:W-:Y:S01]  /*4010*/  VOTE.ANY P0, P0 ;  /* 0x0000000000ff7806 */ /* 0x000fe20000000100 */
[----:B------:R-:W-:-:S12]  /*4020*/  ENDCOLLECTIVE ;  /* 0x000000000000791b */ /* 0x000fd80003800000 */
.L_x_496:
[----:B------:R-:W-:Y:S05]  /*4030*/  BSYNC B1 ;  /* 0x0000000000017941 */ /* 0x000fea0003800000 */
.L_x_495:
[----:B------:R-:W-:Y:S05]  /*4040*/  BRA `(.L_x_497) ;  /* 0xffffffcc00fc7947 */ /* 0x000fea000383ffff */
.L_x_469:
[----:B------:R-:W0:Y:S01]  /*4050*/  S2R R45, SR_GEMASK ;  /* 0x00000000002d7919 */ /* 0x000e220000003c00 */
[----:B------:R-:W-:Y:S01]  /*4060*/  BSSY B1, `(.L_x_498) ;  /* 0x0000007000017945 */ /* 0x000fe20003800000 */
[----:B------:R-:W-:Y:S01]  /*4070*/  ISETP.NE.AND P0, PT, R14, 0x65, PT ;  /* 0x000000650e00780c */ /* 0x000fe20003f05270 */
[----:B------:R-:W-:Y:S01]  /*4080*/  IMAD.MOV.U32 R8, RZ, RZ, -0x1 ;  /* 0xffffffffff087424 */ /* 0x000fe200078e00ff */
[----:B------:R-:W-:-:S13]  /*4090*/  PLOP3.LUT P2, PT, P2, PT, PT, 0x8, 0x80 ;  /* 0x000000000080781c */ /* 0x000fda000174e170 */
[----:B0-----:R-:W-:Y:S05]  /*40a0*/  WARPSYNC.COLLECTIVE R8, `(.L_x_499) ;  /* 0x0000000008087348 */ /* 0x001fea0003c00000 */
[----:B------:R-:W-:Y:S01]  /*40b0*/  VOTE.ANY R8, PT, P2 ;  /* 0x0000000000087806 */ /* 0x000fe200010e0100 */
[----:B0-----:R-:W-:Y:S06]  /*40c0*/  ENDCOLLECTIVE ;  /* 0x000000000000791b */ /* 0x001fec0003800000 */
.L_x_499:
[----:B------:R-:W-:Y:S05]  /*40d0*/  BSYNC B1 ;  /* 0x0000000000017941 */ /* 0x000fea0003800000 */
.L_x_498:
[----:B------:R-:W-:Y:S01]  /*40e0*/  LOP3.LUT R8, R8, 0x80000000, R45, 0xec, !PT ;  /* 0x8000000008087812 */ /* 0x000fe200078eec2d */
[----:B------:R-:W-:Y:S02]  /*40f0*/  IMAD.MOV.U32 R10, RZ, RZ, 0x1 ;  /* 0x00000001ff0a7424 */ /* 0x000fe400078e00ff */
[----:B------:R-:W-:Y:S02]  /*4100*/  VIADD R33, R44, 0x2 ;  /* 0x000000022c217836 */ /* 0x000fe40000000000 */
[----:B------:R-:W-:Y:S02]  /*4110*/  VIADD R9, R8, 0xffffffff ;  /* 0xffffffff08097836 */ /* 0x000fe40000000000 */
[C---:B------:R-:W-:Y:S02]  /*4120*/  VIADD R32, R44.reuse, 0x4 ;  /* 0x000000042c207836 */ /* 0x040fe40000000000 */
[----:B------:R-:W-:Y:S01]  /*4130*/  VIADD R19, R44, 0x8 ;  /* 0x000000082c137836 */ /* 0x000fe20000000000 */
[----:B------:R-:W-:Y:S01]  /*4140*/  LOP3.LUT R38, R8, R9, RZ, 0xc, !PT ;  /* 0x0000000908267212 */ /* 0x000fe200078e0cff */
[----:B------:R-:W-:-:S02]  /*4150*/  IMAD.MOV.U32 R8, RZ, RZ, -0x1 ;  /* 0xffffffffff087424 */ /* 0x000fc400078e00ff */
[----:B------:R-:W-:-:S03]  /*4160*/  VIADD R34, R44, 0x10 ;  /* 0x000000102c227836 */ /* 0x000fc60000000000 */
[----:B------:R-:W0:Y:S02]  /*4170*/  POPC R38, R38 ;  /* 0x0000002600267309 */ /* 0x000e240000000000 */
[----:B0-----:R-:W-:-:S07]  /*4180*/  IMAD.MOV.U32 R9, RZ, RZ, R38 ;  /* 0x000000ffff097224 */ /* 0x001fce00078e0026 */
[----:B------:R-:W-:Y:S05]  /*4190*/  WARPSYNC.COLLECTIVE R8, `(.L_x_500) ;  /* 0x0000000008087348 */ /* 0x000fea0003c00000 */
[----:B------:R0:W1:Y:S02]  /*41a0*/  SHFL.DOWN P2, R16, R15, R10, R9 ;  /* 0x0800000a0f107389 */ /* 0x0000640000040009 */
[----:B01----:R-:W-:Y:S05]  /*41b0*/  ENDCOLLECTIVE ;  /* 0x000000000000791b */ /* 0x003fea0003800000 */
.L_x_500:
[----:B------:R-:W-:Y:S01]  /*41c0*/  IMAD.MOV.U32 R10, RZ, RZ, 0x2 ;  /* 0x00000002ff0a7424 */ /* 0x000fe200078e00ff */
[----:B------:R-:W-:-:S04]  /*41d0*/  ISETP.GE.AND P2, PT, R44, R38, PT ;  /* 0x000000262c00720c */ /* 0x000fc80003f46270 */
[----:B------:R-:W-:-:S05]  /*41e0*/  SEL R16, R16, RZ, !P2 ;  /* 0x000000ff10107207 */ /* 0x000fca0005000000 */
[----:B------:R-:W-:-:S04]  /*41f0*/  IMAD.IADD R17, R16, 0x1, R15 ;  /* 0x0000000110117824 */ /* 0x000fc800078e020f */
[----:B------:R-:W-:-:S07]  /*4200*/  IMAD.MOV.U32 R15, RZ, RZ, R17 ;  /* 0x000000ffff0f7224 */ /* 0x000fce00078e0011 */
[----:B------:R-:W-:Y:S05]  /*4210*/  WARPSYNC.COLLECTIVE R8, `(.L_x_501) ;  /* 0x0000000008087348 */ /* 0x000fea0003c00000 */
[----:B------:R0:W1:Y:S02]  /*4220*/  SHFL.DOWN P2, R16, R15, R10, R9 ;  /* 0x0800000a0f107389 */ /* 0x0000640000040009 */
[----:B01----:R-:W-:Y:S05]  /*4230*/  ENDCOLLECTIVE ;  /* 0x000000000000791b */ /* 0x003fea0003800000 */
.L_x_501:
[----:B------:R-:W-:Y:S01]  /*4240*/  IMAD.MOV.U32 R10, RZ, RZ, 0x4 ;  /* 0x00000004ff0a7424 */ /* 0x000fe200078e00ff */
[----:B------:R-:W-:-:S04]  /*4250*/  ISETP.GT.AND P2, PT, R33, R38, PT ;  /* 0x000000262100720c */ /* 0x000fc80003f44270 */
[----:B------:R-:W-:-:S05]  /*4260*/  SEL R16, R16, RZ, !P2 ;  /* 0x000000ff10107207 */ /* 0x000fca0005000000 */
[----:B------:R-:W-:-:S04]  /*4270*/  IMAD.IADD R35, R17, 0x1, R16 ;  /* 0x0000000111237824 */ /* 0x000fc800078e0210 */
[----:B------:R-:W-:-:S07]  /*4280*/  IMAD.MOV.U32 R15, RZ, RZ, R35 ;  /* 0x000000ffff0f7224 */ /* 0x000fce00078e0023 */
[----:B------:R-:W-:Y:S05]  /*4290*/  WARPSYNC.COLLECTIVE R8, `(.L_x_502) ;  /* 0x0000000008087348 */ /* 0x000fea0003c00000 */
[----:B------:R0:W1:Y:S02]  /*42a0*/  SHFL.DOWN P2, R16, R15, R10, R9 ;  /* 0x0800000a0f107389 */ /* 0x0000640000040009 */
[----:B01----:R-:W-:Y:S05]  /*42b0*/  ENDCOLLECTIVE ;  /* 0x000000000000791b */ /* 0x003fea0003800000 */
.L_x_502:
        /* <DEDUP_REMOVED lines=8> */
.L_x_503:
        /* <DEDUP_REMOVED lines=8> */
.L_x_504:
[----:B------:R-:W0:Y:S01]  /*43c0*/  LDC.64 R8, c[0x0][0x390] ;  /* 0x0000e400ff087b82 */ /* 0x000e220000000a00 */
[----:B------:R-:W-:-:S04]  /*43d0*/  ISETP.GT.AND P2, PT, R34, R38, PT ;  /* 0x000000262200720c */ /* 0x000fc80003f44270 */
[----:B------:R-:W-:-:S05]  /*43e0*/  SEL R16, R16, RZ, !P2 ;  /* 0x000000ff10107207 */ /* 0x000fca0005000000 */
[----:B------:R-:W-:Y:S01]  /*43f0*/  IMAD.IADD R36, R17, 0x1, R16 ;  /* 0x0000000111247824 */ /* 0x000fe200078e0210 */
[----:B0-----:R-:W-:Y:S01]  /*4400*/  IADD3 R35, P2, PT, R8, 0x100, RZ ;  /* 0x0000010008237810 */ /* 0x001fe20007f5e0ff */
[----:B------:R-:W-:-:S04]  /*4410*/  IMAD.MOV.U32 R8, RZ, RZ, -0x1 ;  /* 0xffffffffff087424 */ /* 0x000fc800078e00ff */
[----:B------:R-:W-:-:S08]  /*4420*/  IMAD.X R37, RZ, RZ, R9, P2 ;  /* 0x000000ffff257224 */ /* 0x000fd000010e0609 */
[----:B------:R-:W-:Y:S05]  /*4430*/  WARPSYNC.COLLECTIVE R8, `(.L_x_505) ;  /* 0x0000000008087348 */ /* 0x000fea0003c00000 */
[----:B------:R-:W-:Y:S01]  /*4440*/  VOTE.ALL P0, P0 ;  /* 0x0000000000ff7806 */ /* 0x000fe20000000000 */
[----:B------:R-:W-:-:S12]  /*4450*/  ENDCOLLECTIVE ;  /* 0x000000000000791b */ /* 0x000fd80003800000 */
.L_x_505:
[----:B------:R-:W-:Y:S05]  /*4460*/  BRA `(.L_x_506) ;  /* 0xffffffcc00907947 */ /* 0x000fea000383ffff */
.L_x_471:
[----:B------:R-:W-:Y:S01]  /*4470*/  BSSY B1, `(.L_x_507) ;  /* 0x0000006000017945 */ /* 0x000fe20003800000 */
[----:B------:R-:W-:Y:S01]  /*4480*/  PLOP3.LUT P0, PT, P0, PT, PT, 0x8, 0x80 ;  /* 0x000000000080781c */ /* 0x000fe2000070e170 */
[----:B------:R-:W-:-:S12]  /*4490*/  IMAD.MOV.U32 R8, RZ, RZ, -0x1 ;  /* 0xffffffffff087424 */ /* 0x000fd800078e00ff */
[----:B------:R-:W-:Y:S05]  /*44a0*/  WARPSYNC.COLLECTIVE R8, `(.L_x_508) ;  /* 0x0000000008087348 */ /* 0x000fea0003c00000 */
[----:B------:R-:W-:Y:S01]  /*44b0*/  VOTE.ANY P0, P0 ;  /* 0x0000000000ff7806 */ /* 0x000fe20000000100 */
[----:B------:R-:W-:-:S12]  /*44c0*/  ENDCOLLECTIVE ;  /* 0x000000000000791b */ /* 0x000fd80003800000 */
.L_x_508:
[----:B------:R-:W-:Y:S05]  /*44d0*/  BSYNC B1 ;  /* 0x0000000000017941 */ /* 0x000fea0003800000 */
.L_x_507:
[----:B------:R-:W-:Y:S05]  /*44e0*/  BRA `(.L_x_509) ;  /* 0xffffffcc00a07947 */ /* 0x000fea000383ffff */
.L_x_473:
[----:B------:R-:W-:Y:S01]  /*44f0*/  BSSY B1, `(.L_x_510) ;  /* 0x0000006000017945 */ /* 0x000fe20003800000 */
[----:B------:R-:W-:Y:S01]  /*4500*/  PLOP3.LUT P0, PT, P0, PT, PT, 0x8, 0x80 ;  /* 0x000000000080781c */ /* 0x000fe2000070e170 */
[----:B------:R-:W-:-:S12]  /*4510*/  IMAD.MOV.U32 R8, RZ, RZ, -0x1 ;  /* 0xffffffffff087424 */ /* 0x000fd800078e00ff */
[----:B------:R-:W-:Y:S05]  /*4520*/  WARPSYNC.COLLECTIVE R8, `(.L_x_511) ;  /* 0x0000000008087348 */ /* 0x000fea0003c00000 */
[----:B------:R-:W-:Y:S01]  /*4530*/  VOTE.ANY P0, P0 ;  /* 0x0000000000ff7806 */ /* 0x000fe20000000100 */
[----:B------:R-:W-:-:S12]  /*4540*/  ENDCOLLECTIVE ;  /* 0x000000000000791b */ /* 0x000fd80003800000 */
.L_x_511:
[----:B------:R-:W-:Y:S05]  /*4550*/  BSYNC B1 ;  /* 0x0000000000017941 */ /* 0x000fea0003800000 */
.L_x_510:
[----:B------:R-:W-:Y:S05]  /*4560*/  BRA `(.L_x_512) ;  /* 0xffffffcc00a47947 */ /* 0x000fea000383ffff */
.L_x_475:
[----:B------:R-:W-:Y:S01]  /*4570*/  BSSY B1, `(.L_x_513) ;  /* 0x0000006000017945 */ /* 0x000fe20003800000 */
[----:B------:R-:W-:Y:S01]  /*4580*/  PLOP3.LUT P2, PT, P0, PT, PT, 0x8, 0x80 ;  /* 0x000000000080781c */ /* 0x000fe2000074e170 */
[----:B------:R-:W-:-:S12]  /*4590*/  IMAD.MOV.U32 R8, RZ, RZ, -0x1 ;  /* 0xffffffffff087424 */ /* 0x000fd800078e00ff */
[----:B------:R-:W-:Y:S05]  /*45a0*/  WARPSYNC.COLLECTIVE R8, `(.L_x_514) ;  /* 0x0000000008087348 */ /* 0x000fea0003c00000 */
[----:B------:R-:W-:Y:S01]  /*45b0*/  VOTE.ANY R8, PT, P2 ;  /* 0x0000000000087806 */ /* 0x000fe200010e0100 */
[----:B------:R-:W-:Y:S06]  /*45c0*/  ENDCOLLECTIVE ;  /* 0x000000000000791b */ /* 0x000fec0003800000 */
.L_x_514:
[----:B------:R-:W-:Y:S05]  /*45d0*/  BSYNC B1 ;  /* 0x0000000000017941 */ /* 0x000fea0003800000 */
.L_x_513:
[----:B------:R-:W-:Y:S01]  /*45e0*/  LOP3.LUT R8, R8, 0x80000000, R45, 0xec, !PT ;  /* 0x8000000008087812 */ /* 0x000fe200078eec2d */
[----:B------:R-:W-:Y:S02]  /*45f0*/  IMAD.MOV.U32 R10, RZ, RZ, 0x1 ;  /* 0x00000001ff0a7424 */ /* 0x000fe400078e00ff */
[----:B------:R-:W-:Y:S02]  /*4600*/  VIADD R18, R18, 0xffffffe0 ;  /* 0xffffffe012127836 */ /* 0x000fe40000000000 */
[----:B------:R-:W-:-:S05]  /*4610*/  VIADD R9, R8, 0xffffffff ;  /* 0xffffffff08097836 */ /* 0x000fca0000000000 */
[----:B------:R-:W-:Y:S01]  /*4620*/  LOP3.LUT R17, R8, R9, RZ, 0xc, !PT ;  /* 0x0000000908117212 */ /* 0x000fe200078e0cff */
[----:B------:R-:W-:-:S03]  /*4630*/  IMAD.MOV.U32 R8, RZ, RZ, -0x1 ;  /* 0xffffffffff087424 */ /* 0x000fc600078e00ff */
[----:B------:R0:W1:Y:S04]  /*4640*/  POPC R9, R17 ;  /* 0x0000001100097309 */ /* 0x0000680000000000 */
[----:B01----:R-:W-:Y:S05]  /*4650*/  WARPSYNC.COLLECTIVE R8, `(.L_x_515) ;  /* 0x0000000008087348 */ /* 0x003fea0003c00000 */
[----:B-1----:R1:W2:Y:S02]  /*4660*/  SHFL.DOWN P2, R16, R15, R10, R9 ;  /* 0x0800000a0f107389 */ /* 0x0022a40000040009 */
[----:B012---:R-:W-:Y:S05]  /*4670*/  ENDCOLLECTIVE ;  /* 0x000000000000791b */ /* 0x007fea0003800000 */
.L_x_515:
[----:B------:R-:W-:Y:S01]  /*4680*/  ISETP.GE.AND P0, PT, R44, R9, PT ;  /* 0x000000092c00720c */ /* 0x000fe20003f06270 */
[----:B------:R-:W-:-:S03]  /*4690*/  IMAD.MOV.U32 R10, RZ, RZ, 0x2 ;  /* 0x00000002ff0a7424 */ /* 0x000fc600078e00ff */
[----:B------:R-:W-:Y:S02]  /*46a0*/  SEL R16, R16, RZ, !P0 ;  /* 0x000000ff10107207 */ /* 0x000fe40004000000 */
[----:B------:R-:W-:-:S03]  /*46b0*/  ISETP.GT.AND P0, PT, R33, R9, PT ;  /* 0x000000092100720c */ /* 0x000fc60003f04270 */
[----:B------:R-:W-:-:S10]  /*46c0*/  IMAD.IADD R15, R16, 0x1, R15 ;  /* 0x00000001100f7824 */ /* 0x000fd400078e020f */
[----:B------:R-:W-:Y:S05]  /*46d0*/  WARPSYNC.COLLECTIVE R8, `(.L_x_516) ;  /* 0x0000000008087348 */ /* 0x000fea0003c00000 */
[----:B------:R0:W1:Y:S02]  /*46e0*/  SHFL.DOWN P2, R16, R15, R10, R9 ;  /* 0x0800000a0f107389 */ /* 0x0000640000040009 */
[----:B01----:R-:W-:Y:S05]  /*46f0*/  ENDCOLLECTIVE ;  /* 0x000000000000791b */ /* 0x003fea0003800000 */
.L_x_516:
[----:B------:R-:W-:Y:S01]  /*4700*/  IMAD.MOV.U32 R10, RZ, RZ, 0x4 ;  /* 0x00000004ff0a7424 */ /* 0x000fe200078e00ff */
[----:B------:R-:W-:Y:S02]  /*4710*/  SEL R16, R16, RZ, !P0 ;  /* 0x000000ff10107207 */ /* 0x000fe40004000000 */
[----:B------:R-:W-:-:S03]  /*4720*/  ISETP.GT.AND P0, PT, R32, R9, PT ;  /* 0x000000092000720c */ /* 0x000fc60003f04270 */
[----:B------:R-:W-:-:S10]  /*4730*/  IMAD.IADD R15, R15, 0x1, R16 ;  /* 0x000000010f0f7824 */ /* 0x000fd400078e0210 */
[----:B------:R-:W-:Y:S05]  /*4740*/  WARPSYNC.COLLECTIVE R8, `(.L_x_517) ;  /* 0x0000000008087348 */ /* 0x000fea0003c00000 */
[----:B------:R0:W1:Y:S02]  /*4750*/  SHFL.DOWN P2, R16, R15, R10, R9 ;  /* 0x0800000a0f107389 */ /* 0x0000640000040009 */
[----:B01----:R-:W-:Y:S05]  /*4760*/  ENDCOLLECTIVE ;  /* 0x000000000000791b */ /* 0x003fea0003800000 */
.L_x_517:
[----:B------:R-:W-:Y:S01]  /*4770*/  IMAD.MOV.U32 R10, RZ, RZ, 0x8 ;  /* 0x00000008ff0a7424 */ /* 0x000fe200078e00ff */
[----:B------:R-:W-:Y:S02]  /*4780*/  SEL R16, R16, RZ, !P0 ;  /* 0x000000ff10107207 */ /* 0x000fe40004000000 */
[----:B------:R-:W-:-:S03]  /*4790*/  ISETP.GT.AND P0, PT, R19, R9, PT ;  /* 0x000000091300720c */ /* 0x000fc60003f04270 */
[----:B------:R-:W-:-:S10]  /*47a0*/  IMAD.IADD R15, R15, 0x1, R16 ;  /* 0x000000010f0f7824 */ /* 0x000fd400078e0210 */
[----:B------:R-:W-:Y:S05]  /*47b0*/  WARPSYNC.COLLECTIVE R8, `(.L_x_518) ;  /* 0x0000000008087348 */ /* 0x000fea0003c00000 */
[----:B------:R0:W1:Y:S02]  /*47c0*/  SHFL.DOWN P2, R16, R15, R10, R9 ;  /* 0x0800000a0f107389 */ /* 0x0000640000040009 */
[----:B01----:R-:W-:Y:S05]  /*47d0*/  ENDCOLLECTIVE ;  /* 0x000000000000791b */ /* 0x003fea0003800000 */
.L_x_518:
[----:B------:R-:W-:Y:S01]  /*47e0*/  IMAD.MOV.U32 R10, RZ, RZ, 0x10 ;  /* 0x00000010ff0a7424 */ /* 0x000fe200078e00ff */
[----:B------:R-:W-:Y:S02]  /*47f0*/  SEL R16, R16, RZ, !P0 ;  /* 0x000000ff10107207 */ /* 0x000fe40004000000 */
[----:B------:R-:W-:-:S03]  /*4800*/  ISETP.GT.AND P0, PT, R34, R9, PT ;  /* 0x000000092200720c */ /* 0x000fc60003f04270 */
[----:B------:R-:W-:-:S10]  /*4810*/  IMAD.IADD R15, R15, 0x1, R16 ;  /* 0x000000010f0f7824 */ /* 0x000fd400078e0210 */
[----:B------:R-:W-:Y:S05]  /*4820*/  WARPSYNC.COLLECTIVE R8, `(.L_x_519) ;  /* 0x0000000008087348 */ /* 0x000fea0003c00000 */
[----:B------:R0:W1:Y:S02]  /*4830*/  SHFL.DOWN P2, R16, R15, R10, R9 ;  /* 0x0800000a0f107389 */ /* 0x0000640000040009 */
[----:B01----:R-:W-:Y:S05]  /*4840*/  ENDCOLLECTIVE ;  /* 0x000000000000791b */ /* 0x003fea0003800000 */
.L_x_519:
[----:B------:R-:W-:Y:S02]  /*4850*/  SEL R16, R16, RZ, !P0 ;  /* 0x000000ff10107207 */ /* 0x000fe40004000000 */
[----:B------:R-:W-:Y:S02]  /*4860*/  ISETP.NE.AND P0, PT, R14, 0x65, PT ;  /* 0x000000650e00780c */ /* 0x000fe40003f05270 */
[----:B------:R-:W-:-:S11]  /*4870*/  IADD3 R36, PT, PT, R15, R16, R36 ;  /* 0x000000100f247210 */ /* 0x000fd60007ffe024 */
[----:B------:R-:W-:Y:S05]  /*4880*/  WARPSYNC.COLLECTIVE R8, `(.L_x_520) ;  /* 0x0000000008087348 */ /* 0x000fea0003c00000 */
[----:B------:R-:W-:Y:S01]  /*4890*/  VOTE.ALL P0, P0 ;  /* 0x0000000000ff7806 */ /* 0x000fe20000000000 */
[----:B------:R-:W-:-:S12]  /*48a0*/  ENDCOLLECTIVE ;  /* 0x000000000000791b */ /* 0x000fd80003800000 */
.L_x_520:
[----:B------:R-:W-:Y:S05]  /*48b0*/  BRA `(.L_x_521) ;  /* 0xffffffcc00507947 */ /* 0x000fea000383ffff */
.L_x_480:
[----:B------:R-:W-:Y:S01]  /*48c0*/  BSSY B0, `(.L_x_522) ;  /* 0x0000006000007945 */ /* 0x000fe20003800000 */
[----:B------:R-:W-:Y:S01]  /*48d0*/  PLOP3.LUT P0, PT, P0, PT, PT, 0x8, 0x80 ;  /* 0x000000000080781c */ /* 0x000fe2000070e170 */
[----:B------:R-:W-:-:S12]  /*48e0*/  IMAD.MOV.U32 R8, RZ, RZ, -0x1 ;  /* 0xffffffffff087424 */ /* 0x000fd800078e00ff */
[----:B------:R-:W-:Y:S05]  /*48f0*/  WARPSYNC.COLLECTIVE R8, `(.L_x_523) ;  /* 0x0000000008087348 */ /* 0x000fea0003c00000 */
[----:B------:R-:W-:Y:S01]  /*4900*/  VOTE.ANY P0, P0 ;  /* 0x0000000000ff7806 */ /* 0x000fe20000000100 */
[----:B------:R-:W-:-:S12]  /*4910*/  ENDCOLLECTIVE ;  /* 0x000000000000791b */ /* 0x000fd80003800000 */
.L_x_523:
[----:B------:R-:W-:Y:S05]  /*4920*/  BSYNC B0 ;  /* 0x0000000000007941 */ /* 0x000fea0003800000 */
.L_x_522:
[----:B------:R-:W-:Y:S05]  /*4930*/  BRA `(.L_x_524) ;  /* 0xffffffe400687947 */ /* 0x000fea000383ffff */
.L_x_482:
[----:B------:R-:W-:Y:S01]  /*4940*/  BSSY B0, `(.L_x_525) ;  /* 0x0000006000007945 */ /* 0x000fe20003800000 */
[----:B------:R-:W-:Y:S01]  /*4950*/  PLOP3.LUT P0, PT, P0, PT, PT, 0x8, 0x80 ;  /* 0x000000000080781c */ /* 0x000fe2000070e170 */
[----:B------:R-:W-:-:S12]  /*4960*/  IMAD.MOV.U32 R8, RZ, RZ, -0x1 ;  /* 0xffffffffff087424 */ /* 0x000fd800078e00ff */
[----:B------:R-:W-:Y:S05]  /*4970*/  WARPSYNC.COLLECTIVE R8, `(.L_x_526) ;  /* 0x0000000008087348 */ /* 0x000fea0003c00000 */
[----:B------:R-:W-:Y:S01]  /*4980*/  VOTE.ANY P0, P0 ;  /* 0x0000000000ff7806 */ /* 0x000fe20000000100 */
[----:B------:R-:W-:-:S12]  /*4990*/  ENDCOLLECTIVE ;  /* 0x000000000000791b */ /* 0x000fd80003800000 */
.L_x_526:
[----:B------:R-:W-:Y:S05]  /*49a0*/  BSYNC B0 ;  /* 0x0000000000007941 */ /* 0x000fea0003800000 */
.L_x_525:
[----:B------:R-:W-:Y:S05]  /*49b0*/  BRA `(.L_x_527) ;  /* 0xffffffe4006c7947 */ /* 0x000fea000383ffff */
.L_x_484:
        /* <DEDUP_REMOVED lines=8> */
.L_x_529:
[----:B------:R-:W-:Y:S05]  /*4a40*/  BSYNC B0 ;  /* 0x0000000000007941 */ /* 0x000fea0003800000 */
.L_x_528:
[----:B------:R-:W-:Y:S01]  /*4a50*/  LOP3.LUT R8, R8, 0x80000000, R42, 0xec, !PT ;  /* 0x8000000008087812 */ /* 0x000fe200078eec2a */
[----:B------:R-:W-:Y:S02]  /*4a60*/  IMAD.MOV.U32 R10, RZ, RZ, 0x1 ;  /* 0x00000001ff0a7424 */ /* 0x000fe400078e00ff */
[----:B------:R-:W-:Y:S02]  /*4a70*/  VIADD R19, R33, 0x2 ;  /* 0x0000000221137836 */ /* 0x000fe40000000000 */
[----:B------:R-:W-:-:S05]  /*4a80*/  VIADD R9, R8, 0xffffffff ;  /* 0xffffffff08097836 */ /* 0x000fca0000000000 */
[----:B------:R-:W-:Y:S01]  /*4a90*/  LOP3.LUT R38, R8, R9, RZ, 0xc, !PT ;  /* 0x0000000908267212 */ /* 0x000fe200078e0cff */
[----:B------:R-:W-:-:S05]  /*4aa0*/  IMAD.MOV.U32 R8, RZ, RZ, -0x1 ;  /* 0xffffffffff087424 */ /* 0x000fca00078e00ff */
[----:B------:R-:W0:Y:S02]  /*4ab0*/  POPC R38, R38 ;  /* 0x0000002600267309 */ /* 0x000e240000000000 */
[----:B0-----:R-:W-:Y:S01]  /*4ac0*/  IMAD.MOV.U32 R9, RZ, RZ, R38 ;  /* 0x000000ffff097224 */ /* 0x001fe200078e0026 */
[----:B------:R-:W-:-:S13]  /*4ad0*/  ISETP.GT.AND P3, PT, R19, R38, PT ;  /* 0x000000261300720c */ /* 0x000fda0003f64270 */
[----:B------:R-:W-:Y:S05]  /*4ae0*/  WARPSYNC.COLLECTIVE R8, `(.L_x_530) ;  /* 0x0000000008087348 */ /* 0x000fea0003c00000 */
[----:B------:R0:W1:Y:S02]  /*4af0*/  SHFL.DOWN P2, R16, R15, R10, R9 ;  /* 0x0800000a0f107389 */ /* 0x0000640000040009 */
[----:B01----:R-:W-:Y:S05]  /*4b00*/  ENDCOLLECTIVE ;  /* 0x000000000000791b */ /* 0x003fea0003800000 */
.L_x_530:
        /* <DEDUP_REMOVED lines=8> */
.L_x_531:
[----:B------:R-:W-:Y:S01]  /*4b90*/  IMAD.MOV.U32 R10, RZ, RZ, 0x4 ;  /* 0x00000004ff0a7424 */ /* 0x000fe200078e00ff */
[----:B------:R-:W-:-:S05]  /*4ba0*/  SEL R16, R16, RZ, !P3 ;  /* 0x000000ff10107207 */ /* 0x000fca0005800000 */
[----:B------:R-:W-:Y:S02]  /*4bb0*/  IMAD.IADD R19, R17, 0x1, R16 ;  /* 0x0000000111137824 */ /* 0x000fe400078e0210 */
[----:B------:R-:W-:Y:S02]  /*4bc0*/  VIADD R17, R33, 0x4 ;  /* 0x0000000421117836 */ /* 0x000fe40000000000 */
[----:B------:R-:W-:-:S03]  /*4bd0*/  IMAD.MOV.U32 R15, RZ, RZ, R19 ;  /* 0x000000ffff0f7224 */ /* 0x000fc600078e0013 */
[----:B------:R-:W-:Y:S01]  /*4be0*/  ISETP.GT.AND P3, PT, R17, R38, PT ;  /* 0x000000261100720c */ /* 0x000fe20003f64270 */
[----:B------:R-:W-:-:S12]  /*4bf0*/  VIADD R17, R33, 0x8 ;  /* 0x0000000821117836 */ /* 0x000fd80000000000 */
[----:B------:R-:W-:Y:S05]  /*4c00*/  WARPSYNC.COLLECTIVE R8, `(.L_x_532) ;  /* 0x0000000008087348 */ /* 0x000fea0003c00000 */
[----:B------:R0:W1:Y:S02]  /*4c10*/  SHFL.DOWN P2, R16, R15, R10, R9 ;  /* 0x0800000a0f107389 */ /* 0x0000640000040009 */
[----:B01----:R-:W-:Y:S05]  /*4c20*/  ENDCOLLECTIVE ;  /* 0x000000000000791b */ /* 0x003fea0003800000 */
.L_x_532:
[----:B------:R-:W-:Y:S01]  /*4c30*/  IMAD.MOV.U32 R10, RZ, RZ, 0x8 ;  /* 0x00000008ff0a7424 */ /* 0x000fe200078e00ff */
[----:B------:R-:W-:Y:S02]  /*4c40*/  SEL R16, R16, RZ, !P3 ;  /* 0x000000ff10107207 */ /* 0x000fe40005800000 */
[----:B------:R-:W-:-:S03]  /*4c50*/  ISETP.GT.AND P3, PT, R17, R38, PT ;  /* 0x000000261100720c */ /* 0x000fc60003f64270 */
[----:B------:R-:W-:Y:S02]  /*4c60*/  IMAD.IADD R37, R19, 0x1, R16 ;  /* 0x0000000113257824 */ /* 0x000fe400078e0210 */
[----:B------:R-:W-:Y:S02]  /*4c70*/  VIADD R19, R33, 0x10 ;  /* 0x0000001021137836 */ /* 0x000fe40000000000 */
[----:B------:R-:W-:-:S07]  /*4c80*/  IMAD.MOV.U32 R15, RZ, RZ, R37 ;  /* 0x000000ffff0f7224 */ /* 0x000fce00078e0025 */
[----:B------:R-:W-:Y:S05]  /*4c90*/  WARPSYNC.COLLECTIVE R8, `(.L_x_533) ;  /* 0x0000000008087348 */ /* 0x000fea0003c00000 */
[----:B------:R0:W1:Y:S02]  /*4ca0*/  SHFL.DOWN P2, R16, R15, R10, R9 ;  /* 0x0800000a0f107389 */ /* 0x0000640000040009 */
[----:B01----:R-:W-:Y:S05]  /*4cb0*/  ENDCOLLECTIVE ;  /* 0x000000000000791b */ /* 0x003fea0003800000 */
.L_x_533:
[----:B------:R-:W-:Y:S01]  /*4cc0*/  IMAD.MOV.U32 R10, RZ, RZ, 0x10 ;  /* 0x00000010ff0a7424 */ /* 0x000fe200078e00ff */
[----:B------:R-:W-:-:S05]  /*4cd0*/  SEL R16, R16, RZ, !P3 ;  /* 0x000000ff10107207 */ /* 0x000fca0005800000 */
[----:B------:R-:W-:-:S04]  /*4ce0*/  IMAD.IADD R17, R37, 0x1, R16 ;  /* 0x0000000125117824 */ /* 0x000fc800078e0210 */
[----:B------:R-:W-:-:S07]  /*4cf0*/  IMAD.MOV.U32 R15, RZ, RZ, R17 ;  /* 0x000000ffff0f7224 */ /* 0x000fce00078e0011 */
[----:B------:R-:W-:Y:S05]  /*4d00*/  WARPSYNC.COLLECTIVE R8, `(.L_x_534) ;  /* 0x0000000008087348 */ /* 0x000fea0003c00000 */
[----:B------:R0:W1:Y:S02]  /*4d10*/  SHFL.DOWN P2, R16, R15, R10, R9 ;  /* 0x0800000a0f107389 */ /* 0x0000640000040009 */
[----:B01----:R-:W-:Y:S05]  /*4d20*/  ENDCOLLECTIVE ;  /* 0x000000000000791b */ /* 0x003fea0003800000 */
.L_x_534:
        /* <DEDUP_REMOVED lines=10> */
.L_x_535:
[----:B------:R-:W-:Y:S05]  /*4dd0*/  BRA `(.L_x_536) ;  /* 0xffffffe400007947 */ /* 0x000fea000383ffff */
.L_x_486:
[----:B------:R-:W-:Y:S01]  /*4de0*/  BSSY B0, `(.L_x_537) ;  /* 0x0000006000007945 */ /* 0x000fe20003800000 */
[----:B------:R-:W-:Y:S01]  /*4df0*/  PLOP3.LUT P0, PT, P0, PT, PT, 0x8, 0x80 ;  /* 0x000000000080781c */ /* 0x000fe2000070e170 */
[----:B------:R-:W-:-:S12]  /*4e00*/  IMAD.MOV.U32 R8, RZ, RZ, -0x1 ;  /* 0xffffffffff087424 */ /* 0x000fd800078e00ff */
[----:B------:R-:W-:Y:S05]  /*4e10*/  WARPSYNC.COLLECTIVE R8, `(.L_x_538) ;  /* 0x0000000008087348 */ /* 0x000fea0003c00000 */
[----:B------:R-:W-:Y:S01]  /*4e20*/  VOTE.ANY P0, P0 ;  /* 0x0000000000ff7806 */ /* 0x000fe20000000100 */
[----:B------:R-:W-:-:S12]  /*4e30*/  ENDCOLLECTIVE ;  /* 0x000000000000791b */ /* 0x000fd80003800000 */
.L_x_538:
[----:B------:R-:W-:Y:S05]  /*4e40*/  BSYNC B0 ;  /* 0x0000000000007941 */ /* 0x000fea0003800000 */
.L_x_537:
[----:B------:R-:W-:Y:S05]  /*4e50*/  BRA `(.L_x_539) ;  /* 0xffffffe400107947 */ /* 0x000fea000383ffff */
.L_x_488:
[----:B------:R-:W-:Y:S01]  /*4e60*/  BSSY B0, `(.L_x_540) ;  /* 0x0000006000007945 */ /* 0x000fe20003800000 */
[----:B------:R-:W-:Y:S01]  /*4e70*/  PLOP3.LUT P0, PT, P0, PT, PT, 0x8, 0x80 ;  /* 0x000000000080781c */ /* 0x000fe2000070e170 */
[----:B------:R-:W-:-:S12]  /*4e80*/  IMAD.MOV.U32 R8, RZ, RZ, -0x1 ;  /* 0xffffffffff087424 */ /* 0x000fd800078e00ff */
[----:B------:R-:W-:Y:S05]  /*4e90*/  WARPSYNC.COLLECTIVE R8, `(.L_x_541) ;  /* 0x0000000008087348 */ /* 0x000fea0003c00000 */
[----:B------:R-:W-:Y:S01]  /*4ea0*/  VOTE.ANY P0, P0 ;  /* 0x0000000000ff7806 */ /* 0x000fe20000000100 */
[----:B------:R-:W-:-:S12]  /*4eb0*/  ENDCOLLECTIVE ;  /* 0x000000000000791b */ /* 0x000fd80003800000 */
.L_x_541:
[----:B------:R-:W-:Y:S05]  /*4ec0*/  BSYNC B0 ;  /* 0x0000000000007941 */ /* 0x000fea0003800000 */
.L_x_540:
[----:B------:R-:W-:Y:S05]  /*4ed0*/  BRA `(.L_x_542) ;  /* 0xffffffe400147947 */ /* 0x000fea000383ffff */
.L_x_490:
[----:B------:R-:W-:Y:S01]  /*4ee0*/  BSSY B0, `(.L_x_543) ;  /* 0x0000006000007945 */ /* 0x000fe20003800000 */
[----:B------:R-:W-:Y:S01]  /*4ef0*/  PLOP3.LUT P2, PT, P0, PT, PT, 0x8, 0x80 ;  /* 0x000000000080781c */ /* 0x000fe2000074e170 */
[----:B------:R-:W-:-:S12]  /*4f00*/  IMAD.MOV.U32 R8, RZ, RZ, -0x1 ;  /* 0xffffffffff087424 */ /* 0x000fd800078e00ff */
[----:B------:R-:W-:Y:S05]  /*4f10*/  WARPSYNC.COLLECTIVE R8, `(.L_x_544) ;  /* 0x0000000008087348 */ /* 0x000fea0003c00000 */
[----:B------:R-:W-:Y:S01]  /*4f20*/  VOTE.ANY R8, PT, P2 ;  /* 0x0000000000087806 */ /* 0x000fe200010e0100 */
[----:B------:R-:W-:Y:S06]  /*4f30*/  ENDCOLLECTIVE ;  /* 0x000000000000791b */ /* 0x000fec0003800000 */
.L_x_544:
[----:B------:R-:W-:Y:S05]  /*4f40*/  BSYNC B0 ;  /* 0x0000000000007941 */ /* 0x000fea0003800000 */
.L_x_543:
        /* <DEDUP_REMOVED lines=10> */
.L_x_545:
[----:B------:R-:W-:Y:S01]  /*4ff0*/  ISETP.GE.AND P0, PT, R33, R9, PT ;  /* 0x000000092100720c */ /* 0x000fe20003f06270 */
[----:B------:R-:W-:-:S03]  /*5000*/  IMAD.MOV.U32 R10, RZ, RZ, 0x2 ;  /* 0x00000002ff0a7424 */ /* 0x000fc600078e00ff */
[----:B------:R-:W-:-:S05]  /*5010*/  SEL R16, R16, RZ, !P0 ;  /* 0x000000ff10107207 */ /* 0x000fca0004000000 */
[----:B------:R-:W-:Y:S02]  /*5020*/  IMAD.IADD R44, R16, 0x1, R15 ;  /* 0x00000001102c7824 */ /* 0x000fe400078e020f */
[----:B------:R-:W-:Y:S02]  /*5030*/  VIADD R16, R33, 0x2 ;  /* 0x0000000221107836 */ /* 0x000fe40000000000 */
[----:B------:R-:W-:-:S03]  /*5040*/  IMAD.MOV.U32 R15, RZ, RZ, R44 ;  /* 0x000000ffff0f7224 */ /* 0x000fc600078e002c */
[----:B------:R-:W-:-:S13]  /*5050*/  ISETP.GT.AND P0, PT, R16, R9, PT ;  /* 0x000000091000720c */ /* 0x000fda0003f04270 */
[----:B------:R-:W-:Y:S05]  /*5060*/  WARPSYNC.COLLECTIVE R8, `(.L_x_546) ;  /* 0x0000000008087348 */ /* 0x000fea0003c00000 */
[----:B------:R0:W1:Y:S02]  /*5070*/  SHFL.DOWN P2, R16, R15, R10, R9 ;  /* 0x0800000a0f107389 */ /* 0x0000640000040009 */
[----:B01----:R-:W-:Y:S05]  /*5080*/  ENDCOLLECTIVE ;  /* 0x000000000000791b */ /* 0x003fea0003800000 */
.L_x_546:
[----:B------:R-:W-:Y:S01]  /*5090*/  IMAD.MOV.U32 R10, RZ, RZ, 0x4 ;  /* 0x00000004ff0a7424 */ /* 0x000fe200078e00ff */
[----:B------:R-:W-:Y:S01]  /*50a0*/  SEL R17, R16, RZ, !P0 ;  /* 0x000000ff10117207 */ /* 0x000fe20004000000 */
[----:B------:R-:W-:-:S04]  /*50b0*/  VIADD R16, R33, 0x4 ;  /* 0x0000000421107836 */ /* 0x000fc80000000000 */
[----:B------:R-:W-:Y:S01]  /*50c0*/  IMAD.IADD R17, R44, 0x1, R17 ;  /* 0x000000012c117824 */ /* 0x000fe200078e0211 */
[----:B------:R-:W-:-:S03]  /*50d0*/  ISETP.GT.AND P0, PT, R16, R9, PT ;  /* 0x000000091000720c */ /* 0x000fc60003f04270 */
[----:B------:R-:W-:-:S10]  /*50e0*/  IMAD.MOV.U32 R15, RZ, RZ, R17 ;  /* 0x000000ffff0f7224 */ /* 0x000fd400078e0011 */
[----:B------:R-:W-:Y:S05]  /*50f0*/  WARPSYNC.COLLECTIVE R8, `(.L_x_547) ;  /* 0x0000000008087348 */ /* 0x000fea0003c00000 */
[----:B------:R0:W1:Y:S02]  /*5100*/  SHFL.DOWN P2, R16, R15, R10, R9 ;  /* 0x0800000a0f107389 */ /* 0x0000640000040009 */
[----:B01----:R-:W-:Y:S05]  /*5110*/  ENDCOLLECTIVE ;  /* 0x000000000000791b */ /* 0x003fea0003800000 */
.L_x_547:
[----:B------:R-:W-:Y:S01]  /*5120*/  IMAD.MOV.U32 R10, RZ, RZ, 0x8 ;  /* 0x00000008ff0a7424 */ /* 0x000fe200078e00ff */
[----:B------:R-:W-:-:S05]  /*5130*/  SEL R16, R16, RZ, !P0 ;  /* 0x000000ff10107207 */ /* 0x000fca0004000000 */
[----:B------:R-:W-:Y:S02]  /*5140*/  IMAD.IADD R45, R17, 0x1, R16 ;  /* 0x00000001112d7824 */ /* 0x000fe400078e0210 */
[C---:B------:R-:W-:Y:S02]  /*5150*/  VIADD R16, R33.reuse, 0x8 ;  /* 0x0000000821107836 */ /* 0x040fe40000000000 */
[----:B------:R-:W-:Y:S02]  /*5160*/  IMAD.MOV.U32 R15, RZ, RZ, R45 ;  /* 0x000000ffff0f7224 */ /* 0x000fe400078e002d */
[----:B------:R-:W-:Y:S01]  /*5170*/  VIADD R17, R33, 0x10 ;  /* 0x0000001021117836 */ /* 0x000fe20000000000 */
[----:B------:R-:W-:-:S13]  /*5180*/  ISETP.GT.AND P0, PT, R16, R9, PT ;  /* 0x000000091000720c */ /* 0x000fda0003f04270 */
[----:B------:R-:W-:Y:S05]  /*5190*/  WARPSYNC.COLLECTIVE R8, `(.L_x_548) ;  /* 0x0000000008087348 */ /* 0x000fea0003c00000 */
[----:B------:R0:W1:Y:S02]  /*51a0*/  SHFL.DOWN P2, R16, R15, R10, R9 ;  /* 0x0800000a0f107389 */ /* 0x0000640000040009 */
[----:B01----:R-:W-:Y:S05]  /*51b0*/  ENDCOLLECTIVE ;  /* 0x000000000000791b */ /* 0x003fea0003800000 */
.L_x_548:
[----:B------:R-:W-:Y:S01]  /*51c0*/  IMAD.MOV.U32 R10, RZ, RZ, 0x10 ;  /* 0x00000010ff0a7424 */ /* 0x000fe200078e00ff */
[----:B------:R-:W-:Y:S02]  /*51d0*/  SEL R16, R16, RZ, !P0 ;  /* 0x000000ff10107207 */ /* 0x000fe40004000000 */
[----:B------:R-:W-:-:S03]  /*51e0*/  ISETP.GT.AND P0, PT, R17, R9, PT ;  /* 0x000000091100720c */ /* 0x000fc60003f04270 */
[----:B------:R-:W-:-:S04]  /*51f0*/  IMAD.IADD R44, R45, 0x1, R16 ;  /* 0x000000012d2c7824 */ /* 0x000fc800078e0210 */
[----:B------:R-:W-:-:S07]  /*5200*/  IMAD.MOV.U32 R15, RZ, RZ, R44 ;  /* 0x000000ffff0f7224 */ /* 0x000fce00078e002c */
[----:B------:R-:W-:Y:S05]  /*5210*/  WARPSYNC.COLLECTIVE R8, `(.L_x_549) ;  /* 0x0000000008087348 */ /* 0x000fea0003c00000 */
[----:B------:R0:W1:Y:S02]  /*5220*/  SHFL.DOWN P2, R16, R15, R10, R9 ;  /* 0x0800000a0f107389 */ /* 0x0000640000040009 */
[----:B01----:R-:W-:Y:S05]  /*5230*/  ENDCOLLECTIVE ;  /* 0x000000000000791b */ /* 0x003fea0003800000 */
.L_x_549:
[----:B------:R-:W-:Y:S02]  /*5240*/  SEL R16, R16, RZ, !P0 ;  /* 0x000000ff10107207 */ /* 0x000fe40004000000 */
[----:B------:R-:W-:Y:S02]  /*5250*/  ISETP.NE.AND P0, PT, R14, 0x65, PT ;  /* 0x000000650e00780c */ /* 0x000fe40003f05270 */
[----:B------:R-:W-:-:S11]  /*5260*/  IADD3 R19, PT, PT, R44, R16, R19 ;  /* 0x000000102c137210 */ /* 0x000fd60007ffe013 */
[----:B------:R-:W-:Y:S05]  /*5270*/  WARPSYNC.COLLECTIVE R8, `(.L_x_550) ;  /* 0x0000000008087348 */ /* 0x000fea0003c00000 */
[----:B------:R-:W-:Y:S01]  /*5280*/  VOTE.ALL P0, P0 ;  /* 0x0000000000ff7806 */ /* 0x000fe20000000000 */
[----:B------:R-:W-:-:S12]  /*5290*/  ENDCOLLECTIVE ;  /* 0x000000000000791b */ /* 0x000fd80003800000 */
.L_x_550:
[----:B------:R-:W-:Y:S05]  /*52a0*/  BRA `(.L_x_551) ;  /* 0xffffffe000b07947 */ /* 0x000fea000383ffff */
.L_x_552:
        /* <DEDUP_REMOVED lines=13> */
.L_x_760:


//--------------------- .text._ZN3cub18CUB_300001_SM_10006detail4scan16DeviceScanKernelINS2_10policy_hubIiiijN4cuda3std3__44plusIvEEE10Policy1000EPiSC_NS0_13ScanTileStateIiLb1EEES9_NS0_8NullTypeEjiLb0ESF_EEvT0_T1_T2_iT3_T4_T5_ --------------------------
	.section	.text._ZN3cub18CUB_300001_SM_10006detail4scan16DeviceScanKernelINS2_10policy_hubIiiijN4cuda3std3__44plusIvEEE10Policy1000EPiSC_NS0_13ScanTileStateIiLb1EEES9_NS0_8NullTypeEjiLb0ESF_EEvT0_T1_T2_iT3_T4_T5_,"ax",@progbits
	.align	128
        .global         _ZN3cub18CUB_300001_SM_10006detail4scan16DeviceScanKernelINS2_10policy_hubIiiijN4cuda3std3__44plusIvEEE10Policy1000EPiSC_NS0_13ScanTileStateIiLb1EEES9_NS0_8NullTypeEjiLb0ESF_EEvT0_T1_T2_iT3_T4_T5_
        .type           _ZN3cub18CUB_300001_SM_10006detail4scan16DeviceScanKernelINS2_10policy_hubIiiijN4cuda3std3__44plusIvEEE10Policy1000EPiSC_NS0_13ScanTileStateIiLb1EEES9_NS0_8NullTypeEjiLb0ESF_EEvT0_T1_T2_iT3_T4_T5_,@function
        .size           _ZN3cub18CUB_300001_SM_10006detail4scan16DeviceScanKernelINS2_10policy_hubIiiijN4cuda3std3__44plusIvEEE10Policy1000EPiSC_NS0_13ScanTileStateIiLb1EEES9_NS0_8NullTypeEjiLb0ESF_EEvT0_T1_T2_iT3_T4_T5_,(.L_x_761 - _ZN3cub18CUB_300001_SM_10006detail4scan16DeviceScanKernelINS2_10policy_hubIiiijN4cuda3std3__44plusIvEEE10Policy1000EPiSC_NS0_13ScanTileStateIiLb1EEES9_NS0_8NullTypeEjiLb0ESF_EEvT0_T1_T2_iT3_T4_T5_)
        .other          _ZN3cub18CUB_300001_SM_10006detail4scan16DeviceScanKernelINS2_10policy_hubIiiijN4cuda3std3__44plusIvEEE10Policy1000EPiSC_NS0_13ScanTileStateIiLb1EEES9_NS0_8NullTypeEjiLb0ESF_EEvT0_T1_T2_iT3_T4_T5_,@"STO_CUDA_ENTRY STV_DEFAULT"
_ZN3cub18CUB_300001_SM_10006detail4scan16DeviceScanKernelINS2_10policy_hubIiiijN4cuda3std3__44plusIvEEE10Policy1000EPiSC_NS0_13ScanTileStateIiLb1EEES9_NS0_8NullTypeEjiLb0ESF_EEvT0_T1_T2_iT3_T4_T5_:
.text._ZN3cub18CUB_300001_SM_10006detail4scan16DeviceScanKernelINS2_10policy_hubIiiijN4cuda3std3__44plusIvEEE10Policy1000EPiSC_NS0_13ScanTileStateIiLb1EEES9_NS0_8NullTypeEjiLb0ESF_EEvT0_T1_T2_iT3_T4_T5_:
[----:B------:R-:W-:Y:S08]  /*0000*/  LDC R1, c[0x0][0x37c] ;  /* 0x0000df00ff017b82 */ /* 0x000ff00000000800 */
[----:B------:R-:W0:Y:S01]  /*0010*/  S2UR UR4, SR_CTAID.X ;  /* 0x00000000000479c3 */ /* 0x000e220000002500 */
[----:B------:R-:W1:Y:S01]  /*0020*/  LDCU UR5, c[0x0][0x3a0] ;  /* 0x00007400ff0577ac */ /* 0x000e620008000800 */
[----:B------:R-:W2:Y:S06]  /*0030*/  LDCU.64 UR8, c[0x0][0x358] ;  /* 0x00006b00ff0877ac */ /* 0x000eac0008000a00 */
[----:B------:R-:W0:Y:S02]  /*0040*/  LDC R39, c[0x0][0x398] ;  /* 0x0000e600ff277b82 */ /* 0x000e240000000800 */
[----:B0-----:R-:W-:-:S04]  /*0050*/  VIADD R39, R39, UR4 ;  /* 0x0000000427277c36 */ /* 0x001fc80008000000 */
[----:B------:R-:W-:-:S05]  /*0060*/  IMAD R5, R39, 0x2100, RZ ;  /* 0x0000210027057824 */ /* 0x000fca00078e02ff */
[----:B-1----:R-:W-:-:S04]  /*0070*/  IADD3 R0, PT, PT, -R5, UR5, RZ ;  /* 0x0000000505007c10 */ /* 0x002fc8000fffe1ff */
[----:B------:R-:W-:-:S13]  /*0080*/  ISETP.GE.U32.AND P0, PT, R0, 0x2101, PT ;  /* 0x000021010000780c */ /* 0x000fda0003f06070 */
[----:B--2---:R-:W-:Y:S05]  /*0090*/  @!P0 BRA `(.L_x_553) ;  /* 0x0000001c00888947 */ /* 0x004fea0003800000 */
[----:B------:R-:W0:Y:S01]  /*00a0*/  S2R R50, SR_TID.X ;  /* 0x0000000000327919 */ /* 0x000e220000002100 */
[----:B------:R-:W1:Y:S01]  /*00b0*/  LDCU.64 UR4, c[0x0][0x380] ;  /* 0x00007000ff0477ac */ /* 0x000e620008000a00 */
[C---:B0-----:R-:W-:Y:S02]  /*00c0*/  LOP3.LUT R0, R50.reuse, 0x1f, RZ, 0xc0, !PT ;  /* 0x0000001f32007812 */ /* 0x041fe400078ec0ff */
[----:B------:R-:W-:-:S05]  /*00d0*/  LOP3.LUT R3, R50, 0x3e0, RZ, 0xc0, !PT ;  /* 0x000003e032037812 */ /* 0x000fca00078ec0ff */
[----:B------:R-:W-:-:S05]  /*00e0*/  IMAD R0, R3, 0x16, R0 ;  /* 0x0000001603007824 */ /* 0x000fca00078e0200 */
[----:B------:R-:W-:-:S05]  /*00f0*/  IADD3 R0, P0, PT, R5, R0, RZ ;  /* 0x0000000005007210 */ /* 0x000fca0007f1e0ff */
[----:B------:R-:W-:Y:S02]  /*0100*/  IMAD.X R45, RZ, RZ, RZ, P0 ;  /* 0x000000ffff2d7224 */ /* 0x000fe400000e06ff */
[----:B------:R-:W-:-:S03]  /*0110*/  IMAD.SHL.U32 R46, R0, 0x4, RZ ;  /* 0x00000004002e7824 */ /* 0x000fc600078e00ff */
[----:B------:R-:W-:Y:S02]  /*0120*/  SHF.L.U64.HI R45, R0, 0x2, R45 ;  /* 0x00000002002d7819 */ /* 0x000fe4000001022d */
[----:B-1----:R-:W-:-:S04]  /*0130*/  IADD3 R2, P0, PT, R46, UR4, RZ ;  /* 0x000000042e027c10 */ /* 0x002fc8000ff1e0ff */
[----:B------:R-:W-:-:S05]  /*0140*/  IADD3.X R3, PT, PT, R45, UR5, RZ, P0, !PT ;  /* 0x000000052d037c10 */ /* 0x000fca00087fe4ff */
[----:B------:R-:W2:Y:S04]  /*0150*/  LDG.E R5, desc[UR8][R2.64] ;  /* 0x0000000802057981 */ /* 0x000ea8000c1e1900 */
[----:B------:R-:W3:Y:S04]  /*0160*/  LDG.E R7, desc[UR8][R2.64+0x80] ;  /* 0x0000800802077981 */ /* 0x000ee8000c1e1900 */
[----:B------:R-:W4:Y:S04]  /*0170*/  LDG.E R9, desc[UR8][R2.64+0x100] ;  /* 0x0001000802097981 */ /* 0x000f28000c1e1900 */
[----:B------:R-:W5:Y:S04]  /*0180*/  LDG.E R11, desc[UR8][R2.64+0x180] ;  /* 0x00018008020b7981 */ /* 0x000f68000c1e1900 */
        /* <DEDUP_REMOVED lines=17> */
[----:B------:R-:W5:Y:S01]  /*02a0*/  LDG.E R4, desc[UR8][R2.64+0xa80] ;  /* 0x000a800802047981 */ /* 0x000f62000c1e1900 */
[----:B------:R-:W0:Y:S01]  /*02b0*/  S2UR UR5, SR_CgaCtaId ;  /* 0x00000000000579c3 */ /* 0x000e220000008800 */
[----:B------:R-:W-:Y:S01]  /*02c0*/  SHF.R.U32.HI R16, RZ, 0x5, R50 ;  /* 0x00000005ff107819 */ /* 0x000fe20000011632 */
[----:B------:R-:W-:Y:S01]  /*02d0*/  UMOV UR4, 0x400 ;  /* 0x0000040000047882 */ /* 0x000fe20000000000 */
[----:B------:R-:W1:Y:S01]  /*02e0*/  S2R R48, SR_LANEID ;  /* 0x0000000000307919 */ /* 0x000e620000000000 */
[----:B------:R-:W-:Y:S01]  /*02f0*/  ISETP.NE.AND P0, PT, R39, RZ, PT ;  /* 0x000000ff2700720c */ /* 0x000fe20003f05270 */
        /* <DEDUP_REMOVED lines=28> */
[----:B------:R0:W1:Y:S04]  /*04c0*/  LDS.64 R36, [R0] ;  /* 0x0000000000247984 */ /* 0x0000680000000a00 */
[----:B------:R0:W2:Y:S04]  /*04d0*/  LDS.64 R34, [R0+0x8] ;  /* 0x0000080000227984 */ /* 0x0000a80000000a00 */
[----:B------:R0:W3:Y:S04]  /*04e0*/  LDS.64 R32, [R0+0x10] ;  /* 0x0000100000207984 */ /* 0x0000e80000000a00 */
[----:B------:R0:W4:Y:S04]  /*04f0*/  LDS.64 R18, [R0+0x18] ;  /* 0x0000180000127984 */ /* 0x0001280000000a00 */
        /* <DEDUP_REMOVED lines=8> */
[----:B-1----:R-:W-:Y:S05]  /*0580*/  @P0 BRA `(.L_x_555) ;  /* 0x00000004001c0947 */ /* 0x002fea0003800000 */
[----:B0-2---:R-:W-:Y:S02]  /*0590*/  IADD3 R17, PT, PT, R34, R37, R36 ;  /* 0x0000002522117210 */ /* 0x005fe40007ffe024 */
[----:B------:R-:W-:Y:S02]  /*05a0*/  ISETP.NE.AND P1, PT, R48, 0x1f, PT ;  /* 0x0000001f3000780c */ /* 0x000fe40003f25270 */
[----:B---3--:R-:W-:Y:S02]  /*05b0*/  IADD3 R17, PT, PT, R32, R35, R17 ;  /* 0x0000002320117210 */ /* 0x008fe40007ffe011 */
[----:B------:R-:W-:Y:S02]  /*05c0*/  ISETP.GE.U32.AND P2, PT, R50, 0x20, PT ;  /* 0x000000203200780c */ /* 0x000fe40003f46070 */
[----:B----4-:R-:W-:Y:S02]  /*05d0*/  IADD3 R17, PT, PT, R18, R33, R17 ;  /* 0x0000002112117210 */ /* 0x010fe40007ffe011 */
[----:B------:R-:W-:-:S02]  /*05e0*/  ISETP.NE.AND P3, PT, R48, RZ, PT ;  /* 0x000000ff3000720c */ /* 0x000fc40003f65270 */
[----:B------:R-:W-:-:S03]  /*05f0*/  IADD3 R17, PT, PT, R14, R19, R17 ;  /* 0x000000130e117210 */ /* 0x000fc60007ffe011 */
[----:B------:R-:W-:Y:S02]  /*0600*/  @!P1 LEA R41, R16, UR4, 0x2 ;  /* 0x0000000410299c11 */ /* 0x000fe4000f8e10ff */
[----:B------:R-:W-:-:S04]  /*0610*/  IADD3 R17, PT, PT, R12, R15, R17 ;  /* 0x0000000f0c117210 */ /* 0x000fc80007ffe011 */
[----:B------:R-:W-:-:S04]  /*0620*/  IADD3 R17, PT, PT, R10, R13, R17 ;  /* 0x0000000d0a117210 */ /* 0x000fc80007ffe011 */
[----:B------:R-:W-:-:S04]  /*0630*/  IADD3 R17, PT, PT, R8, R11, R17 ;  /* 0x0000000b08117210 */ /* 0x000fc80007ffe011 */
[----:B------:R-:W-:-:S04]  /*0640*/  IADD3 R17, PT, PT, R6, R9, R17 ;  /* 0x0000000906117210 */ /* 0x000fc80007ffe011 */
[----:B------:R-:W-:-:S04]  /*0650*/  IADD3 R17, PT, PT, R4, R7, R17 ;  /* 0x0000000704117210 */ /* 0x000fc80007ffe011 */
[----:B------:R-:W-:-:S05]  /*0660*/  IADD3 R20, PT, PT, R2, R5, R17 ;  /* 0x0000000502147210 */ /* 0x000fca0007ffe011 */
        /* <DEDUP_REMOVED lines=20> */
[----:B------:R-:W-:Y:S01]  /*07b0*/  SEL R20, R21, R20, !P0 ;  /* 0x0000001415147207 */ /* 0x000fe20004000000 */
[----:B------:R-:W-:Y:S01]  /*07c0*/  IMAD.IADD R21, R40, 0x1, -R17 ;  /* 0x0000000128157824 */ /* 0x000fe200078e0a11 */
[----:B------:R-:W-:Y:S01]  /*07d0*/  ISETP.NE.AND P0, PT, R16, 0x3, PT ;  /* 0x000000031000780c */ /* 0x000fe20003f05270 */
[----:B------:R-:W-:-:S03]  /*07e0*/  IMAD.IADD R23, R23, 0x1, R22 ;  /* 0x0000000117177824 */ /* 0x000fc600078e0216 */
[----:B------:R-:W-:Y:S01]  /*07f0*/  SEL R20, R22, R20, !P0 ;  /* 0x0000001416147207 */ /* 0x000fe20004000000 */
[----:B-1----:R-:W-:Y:S01]  /*0800*/  IMAD.IADD R24, R23, 0x1, R24 ;  /* 0x0000000117187824 */ /* 0x002fe200078e0218 */
[C---:B------:R-:W-:Y:S02]  /*0810*/  ISETP.NE.AND P0, PT, R16.reuse, 0x4, PT ;  /* 0x000000041000780c */ /* 0x040fe40003f05270 */
[----:B------:R-:W-:Y:S01]  /*0820*/  SEL R17, R21, RZ, P3 ;  /* 0x000000ff15117207 */ /* 0x000fe20001800000 */
        /* <DEDUP_REMOVED lines=18> */
[----:B------:R-:W-:Y:S02]  /*0950*/  ISETP.NE.AND P1, PT, R16, 0xb, PT ;  /* 0x0000000b1000780c */ /* 0x000fe40003f25270 */
[----:B------:R-:W-:Y:S02]  /*0960*/  SEL R20, R29, R20, !P0 ;  /* 0x000000141d147207 */ /* 0x000fe40004000000 */
[----:B------:R-:W-:-:S02]  /*0970*/  ISETP.NE.AND P0, PT, R50, RZ, PT ;  /* 0x000000ff3200720c */ /* 0x000fc40003f05270 */
[----:B------:R-:W-:-:S05]  /*0980*/  SEL R20, R30, R20, !P1 ;  /* 0x000000141e147207 */ /* 0x000fca0004800000 */
[----:B------:R-:W-:-:S06]  /*0990*/  @P2 IMAD.IADD R21, R20, 0x1, R17 ;  /* 0x0000000114152824 */ /* 0x000fcc00078e0211 */
[----:B------:R-:W-:Y:S05]  /*09a0*/  @P0 BRA `(.L_x_556) ;  /* 0x0000000c00f40947 */ /* 0x000fea0003800000 */
[----:B------:R-:W0:Y:S01]  /*09b0*/  LDC.64 R16, c[0x0][0x390] ;  /* 0x0000e400ff107b82 */ /* 0x000e220000000a00 */
[----:B------:R-:W-:Y:S02]  /*09c0*/  IMAD.MOV.U32 R30, RZ, RZ, 0x65 ;  /* 0x00000065ff1e7424 */ /* 0x000fe400078e00ff */
[----:B------:R-:W-:-:S03]  /*09d0*/  IMAD.MOV.U32 R21, RZ, RZ, RZ ;  /* 0x000000ffff157224 */ /* 0x000fc600078e00ff */
[----:B0-----:R0:W-:Y:S01]  /*09e0*/  ST.E.64.STRONG.GPU desc[UR8][R16.64+0x100], R30 ;  /* 0x0001001e10007985 */ /* 0x0011e2000c10fb08 */
[----:B------:R-:W-:Y:S05]  /*09f0*/  BRA `(.L_x_556) ;  /* 0x0000000c00e07947 */ /* 0x000fea0003800000 */
.L_x_555:
[----:B0-2---:R-:W-:Y:S02]  /*0a00*/  IADD3 R17, PT, PT, R34, R37, R36 ;  /* 0x0000002522117210 */ /* 0x005fe40007ffe024 */
[----:B------:R-:W-:Y:S02]  /*0a10*/  ISETP.NE.AND P1, PT, R48, 0x1f, PT ;  /* 0x0000001f3000780c */ /* 0x000fe40003f25270 */
[----:B---3--:R-:W-:Y:S02]  /*0a20*/  IADD3 R17, PT, PT, R32, R35, R17 ;  /* 0x0000002320117210 */ /* 0x008fe40007ffe011 */
[----:B------:R-:W-:Y:S02]  /*0a30*/  ISETP.NE.AND P2, PT, R48, RZ, PT ;  /* 0x000000ff3000720c */ /* 0x000fe40003f45270 */
[----:B----4-:R-:W-:-:S04]  /*0a40*/  IADD3 R17, PT, PT, R18, R33, R17 ;  /* 0x0000002112117210 */ /* 0x010fc80007ffe011 */
        /* <DEDUP_REMOVED lines=56> */
[----:B------:R-:W-:-:S02]  /*0dd0*/  ISETP.GT.U32.AND P0, PT, R50, 0x1f, PT ;  /* 0x0000001f3200780c */ /* 0x000fc40003f04070 */
[----:B------:R-:W-:Y:S02]  /*0de0*/  SEL R20, R30, R20, !P1 ;  /* 0x000000141e147207 */ /* 0x000fe40004800000 */
[----:B------:R-:W-:-:S03]  /*0df0*/  ISETP.GE.U32.AND P1, PT, R50, 0x20, PT ;  /* 0x000000203200780c */ /* 0x000fc60003f26070 */
[----:B------:R-:W-:-:S05]  /*0e00*/  IMAD.IADD R20, R20, 0x1, R21 ;  /* 0x0000000114147824 */ /* 0x000fca00078e0215 */
[----:B------:R-:W-:Y:S01]  /*0e10*/  SEL R47, R17, R20, !P1 ;  /* 0x00000014112f7207 */ /* 0x000fe20004800000 */
[----:B------:R-:W-:Y:S06]  /*0e20*/  @P0 BRA `(.L_x_557) ;  /* 0x0000000800b00947 */ /* 0x000fec0003800000 */
[----:B------:R-:W0:Y:S01]  /*0e30*/  LDC.64 R16, c[0x0][0x390] ;  /* 0x0000e400ff107b82 */ /* 0x000e220000000a00 */
[----:B------:R-:W-:Y:S02]  /*0e40*/  ISETP.NE.AND P1, PT, R50, RZ, PT ;  /* 0x000000ff3200720c */ /* 0x000fe40003f25270 */
[----:B------:R-:W-:-:S05]  /*0e50*/  LOP3.LUT R20, RZ, R50, RZ, 0x33, !PT ;  /* 0x00000032ff147212 */ /* 0x000fca00078e33ff */
[----:B------:R-:W-:-:S06]  /*0e60*/  IMAD.IADD R23, R39, 0x1, R20 ;  /* 0x0000000127177824 */ /* 0x000fcc00078e0214 */
        /* <DEDUP_REMOVED lines=11> */
.L_x_587:
[----:B------:R-:W-:Y:S05]  /*0f20*/  @!P0 BRA `(.L_x_559) ;  /* 0x0000000000748947 */ /* 0x000fea0003800000 */
[----:B------:R-:W-:-:S07]  /*0f30*/  IMAD.MOV.U32 R22, RZ, RZ, 0x3b8 ;  /* 0x000003b8ff167424 */ /* 0x000fce00078e00ff */
.L_x_561:
[----:B------:R-:W-:Y:S02]  /*0f40*/  VIADD R24, R22, 0x1 ;  /* 0x0000000116187836 */ /* 0x000fe40000000000 */
[----:B------:R-:W-:Y:S02]  /*0f50*/  IMAD R39, R39, 0x41a7, RZ ;  /* 0x000041a727277824 */ /* 0x000fe400078e02ff */
[----:B------:R-:W0:Y:S01]  /*0f60*/  I2F.U32.RP R25, R24 ;  /* 0x0000001800197306 */ /* 0x000e220000209000 */
[----:B------:R-:W-:Y:S01]  /*0f70*/  IMAD.MOV R29, RZ, RZ, -R24 ;  /* 0x000000ffff1d7224 */ /* 0x000fe200078e0a18 */
[----:B------:R-:W-:Y:S02]  /*0f80*/  ISETP.NE.U32.AND P2, PT, R24, RZ, PT ;  /* 0x000000ff1800720c */ /* 0x000fe40003f45070 */
[----:B------:R-:W-:-:S04]  /*0f90*/  LOP3.LUT R39, R39, 0x7fffffff, RZ, 0xc0, !PT ;  /* 0x7fffffff27277812 */ /* 0x000fc800078ec0ff */
[----:B0-----:R-:W0:Y:S02]  /*0fa0*/  MUFU.RCP R25, R25 ;  /* 0x0000001900197308 */ /* 0x001e240000001000 */
[----:B0-----:R-:W-:-:S06]  /*0fb0*/  VIADD R20, R25, 0xffffffe ;  /* 0x0ffffffe19147836 */ /* 0x001fcc0000000000 */
[----:B------:R0:W1:Y:S02]  /*0fc0*/  F2I.FTZ.U32.TRUNC.NTZ R21, R20 ;  /* 0x0000001400157305 */ /* 0x000064000021f000 */
[----:B0-----:R-:W-:Y:S02]  /*0fd0*/  IMAD.MOV.U32 R20, RZ, RZ, RZ ;  /* 0x000000ffff147224 */ /* 0x001fe400078e00ff */
[----:B-1----:R-:W-:-:S04]  /*0fe0*/  IMAD R29, R29, R21, RZ ;  /* 0x000000151d1d7224 */ /* 0x002fc800078e02ff */
[----:B------:R-:W-:-:S06]  /*0ff0*/  IMAD.HI.U32 R28, R21, R29, R20 ;  /* 0x0000001d151c7227 */ /* 0x000fcc00078e0014 */
[----:B------:R-:W-:-:S04]  /*1000*/  IMAD.HI.U32 R28, R28, R39, RZ ;  /* 0x000000271c1c7227 */ /* 0x000fc800078e00ff */
[----:B------:R-:W-:-:S04]  /*1010*/  IMAD.MOV R28, RZ, RZ, -R28 ;  /* 0x000000ffff1c7224 */ /* 0x000fc800078e0a1c */
[----:B------:R-:W-:-:S05]  /*1020*/  IMAD R21, R24, R28, R39 ;  /* 0x0000001c18157224 */ /* 0x000fca00078e0227 */
[----:B------:R-:W-:-:S13]  /*1030*/  ISETP.GE.U32.AND P0, PT, R21, R24, PT ;  /* 0x000000181500720c */ /* 0x000fda0003f06070 */
[----:B------:R-:W-:-:S05]  /*1040*/  @P0 IMAD.IADD R21, R21, 0x1, -R24 ;  /* 0x0000000115150824 */ /* 0x000fca00078e0a18 */
[----:B------:R-:W-:-:S13]  /*1050*/  ISETP.GE.U32.AND P0, PT, R21, R24, PT ;  /* 0x000000181500720c */ /* 0x000fda0003f06070 */
[----:B------:R-:W-:Y:S01]  /*1060*/  @P0 IMAD.IADD R21, R21, 0x1, -R24 ;  /* 0x0000000115150824 */ /* 0x000fe200078e0a18 */
[----:B------:R-:W-:-:S04]  /*1070*/  @!P2 LOP3.LUT R21, RZ, R24, RZ, 0x33, !PT ;  /* 0x00000018ff15a212 */ /* 0x000fc800078e33ff */
[----:B------:R-:W-:Y:S05]  /*1080*/  NANOSLEEP R21 ;  /* 0x000000150000735d */ /* 0x000fea0003800000 */
[----:B------:R-:W2:Y:S01]  /*1090*/  LD.E.64.STRONG.GPU R28, desc[UR8][R16.64+0x100] ;  /* 0x00010008101c7980 */ /* 0x000ea2000c10fb00 */
[----:B------:R-:W-:Y:S01]  /*10a0*/  UMOV UR5, 0xffffffff ;  /* 0xffffffff00057882 */ /* 0x000fe20000000000 */
[----:B------:R-:W-:Y:S02]  /*10b0*/  SHF.R.U32.HI R22, RZ, 0x1, R22 ;  /* 0x00000001ff167819 */ /* 0x000fe40000011616 */
[----:B--2---:R-:W-:Y:S01]  /*10c0*/  ISETP.NE.AND P0, PT, R28, 0x63, PT ;  /* 0x000000631c00780c */ /* 0x004fe20003f05270 */
[----:B------:R-:W-:-:S12]  /*10d0*/  BRA.DIV UR5, `(.L_x_560) ;  /* 0x0000003205f47947 */ /* 0x000fd8000b800000 */
[----:B------:R-:W-:-:S13]  /*10e0*/  VOTE.ANY P0, !P0 ;  /* 0x0000000000ff7806 */ /* 0x000fda0004000100 */
.L_x_590:
[----:B------:R-:W-:Y:S05]  /*10f0*/  @P0 BRA `(.L_x_561) ;  /* 0xfffffffc00900947 */ /* 0x000fea000383ffff */
.L_x_559:
        /* <DEDUP_REMOVED lines=22> */
[----:B------:R-:W-:Y:S02]  /*1260*/  IMAD.IADD R43, R41, 0x1, R22 ;  /* 0x00000001292b7824 */ /* 0x000fe400078e0216 */
[----:B------:R-:W0:Y:S03]  /*1270*/  LDC.64 R40, c[0x0][0x390] ;  /* 0x0000e400ff287b82 */ /* 0x000e260000000a00 */
[----:B------:R-:W1:Y:S01]  /*1280*/  SHFL.DOWN PT, R22, R43, 0x4, R16 ;  /* 0x088000002b167989 */ /* 0x000e6200000e0010 */
[----:B0-----:R-:W-:Y:S02]  /*1290*/  IADD3 R40, P3, PT, R40, 0x100, RZ ;  /* 0x0000010028287810 */ /* 0x001fe40007f7e0ff */
[----:B-1----:R-:W-:Y:S02]  /*12a0*/  SEL R22, R22, RZ, !P0 ;  /* 0x000000ff16167207 */ /* 0x002fe40004000000 */
[----:B------:R-:W-:Y:S01]  /*12b0*/  ISETP.GT.AND P0, PT, R24, R16, PT ;  /* 0x000000101800720c */ /* 0x000fe20003f04270 */
[----:B------:R-:W-:-:S02]  /*12c0*/  IMAD.X R41, RZ, RZ, R41, P3 ;  /* 0x000000ffff297224 */ /* 0x000fc400018e0629 */
[----:B------:R-:W-:-:S05]  /*12d0*/  IMAD.IADD R51, R43, 0x1, R22 ;  /* 0x000000012b337824 */ /* 0x000fca00078e0216 */
[----:B------:R-:W0:Y:S02]  /*12e0*/  SHFL.DOWN PT, R22, R51, 0x8, R16 ;  /* 0x0900000033167989 */ /* 0x000e2400000e0010 */
[----:B0-----:R-:W-:Y:S02]  /*12f0*/  SEL R22, R22, RZ, !P0 ;  /* 0x000000ff16167207 */ /* 0x001fe40004000000 */
[----:B------:R-:W-:-:S03]  /*1300*/  ISETP.NE.AND P0, PT, R28, 0x65, PT ;  /* 0x000000651c00780c */ /* 0x000fc60003f05270 */
[----:B------:R-:W-:-:S05]  /*1310*/  IMAD.IADD R29, R51, 0x1, R22 ;  /* 0x00000001331d7824 */ /* 0x000fca00078e0216 */
[----:B------:R-:W0:Y:S05]  /*1320*/  SHFL.DOWN PT, R22, R29, 0x10, R16 ;  /* 0x0a0000001d167989 */ /* 0x000e2a00000e0010 */
[----:B------:R-:W-:Y:S02]  /*1330*/  VOTE.ALL P0, P0 ;  /* 0x0000000000ff7806 */ /* 0x000fe40000000000 */
[----:B0-----:R-:W-:-:S05]  /*1340*/  SEL R22, R22, RZ, !P2 ;  /* 0x000000ff16167207 */ /* 0x001fca0005000000 */
[----:B------:R-:W-:-:S07]  /*1350*/  IMAD.IADD R43, R29, 0x1, R22 ;  /* 0x000000011d2b7824 */ /* 0x000fce00078e0216 */
.L_x_599:
[----:B------:R-:W-:Y:S05]  /*1360*/  @!P0 BRA `(.L_x_563) ;  /* 0x0000000400248947 */ /* 0x000fea0003800000 */
[----:B------:R-:W-:-:S07]  /*1370*/  IMAD.MOV.U32 R44, RZ, RZ, 0x3b8 ;  /* 0x000003b8ff2c7424 */ /* 0x000fce00078e00ff */
.L_x_569:
        /* <DEDUP_REMOVED lines=10> */
.L_x_602:
[----:B------:R-:W-:Y:S05]  /*1420*/  @!P0 BRA `(.L_x_565) ;  /* 0x0000000000748947 */ /* 0x000fea0003800000 */
[----:B------:R-:W-:-:S07]  /*1430*/  IMAD.MOV.U32 R22, RZ, RZ, R44 ;  /* 0x000000ffff167224 */ /* 0x000fce00078e002c */
.L_x_567:
[----:B------:R-:W-:Y:S02]  /*1440*/  VIADD R28, R22, 0x1 ;  /* 0x00000001161c7836 */ /* 0x000fe40000000000 */
[----:B------:R-:W-:Y:S02]  /*1450*/  IMAD R51, R39, 0x41a7, RZ ;  /* 0x000041a727337824 */ /* 0x000fe400078e02ff */
[----:B------:R-:W0:Y:S01]  /*1460*/  I2F.U32.RP R29, R28 ;  /* 0x0000001c001d7306 */ /* 0x000e220000209000 */
[----:B------:R-:W-:Y:S01]  /*1470*/  IMAD.MOV R53, RZ, RZ, -R28 ;  /* 0x000000ffff357224 */ /* 0x000fe200078e0a1c */
[----:B------:R-:W-:-:S06]  /*1480*/  ISETP.NE.U32.AND P2, PT, R28, RZ, PT ;  /* 0x000000ff1c00720c */ /* 0x000fcc0003f45070 */
[----:B0-----:R-:W0:Y:S02]  /*1490*/  MUFU.RCP R29, R29 ;  /* 0x0000001d001d7308 */ /* 0x001e240000001000 */
[----:B0-----:R-:W-:-:S06]  /*14a0*/  VIADD R20, R29, 0xffffffe ;  /* 0x0ffffffe1d147836 */ /* 0x001fcc0000000000 */
[----:B------:R0:W1:Y:S02]  /*14b0*/  F2I.FTZ.U32.TRUNC.NTZ R21, R20 ;  /* 0x0000001400157305 */ /* 0x000064000021f000 */
[----:B0-----:R-:W-:Y:S02]  /*14c0*/  IMAD.MOV.U32 R20, RZ, RZ, RZ ;  /* 0x000000ffff147224 */ /* 0x001fe400078e00ff */
[----:B-1----:R-:W-:-:S04]  /*14d0*/  IMAD R39, R53, R21, RZ ;  /* 0x0000001535277224 */ /* 0x002fc800078e02ff */
[----:B------:R-:W-:Y:S01]  /*14e0*/  IMAD.HI.U32 R52, R21, R39, R20 ;  /* 0x0000002715347227 */ /* 0x000fe200078e0014 */
[----:B------:R-:W-:-:S05]  /*14f0*/  LOP3.LUT R39, R51, 0x7fffffff, RZ, 0xc0, !PT ;  /* 0x7fffffff33277812 */ /* 0x000fca00078ec0ff */
        /* <DEDUP_REMOVED lines=15> */
.L_x_605:
[----:B------:R-:W-:Y:S05]  /*15f0*/  @P0 BRA `(.L_x_567) ;  /* 0xfffffffc00900947 */ /* 0x000fea000383ffff */
.L_x_565:
        /* <DEDUP_REMOVED lines=31> */
.L_x_614:
[----:B------:R-:W-:Y:S05]  /*17f0*/  @P0 BRA `(.L_x_569) ;  /* 0xfffffff800e00947 */ /* 0x000fea000383ffff */
.L_x_563:
        /* <DEDUP_REMOVED lines=8> */
[----:B0-----:R-:W-:-:S05]  /*1880*/  @!P1 LEA R16, R17, R16, 0x18 ;  /* 0x0000001011109211 */ /* 0x001fca00078ec0ff */
[----:B------:R1:W-:Y:S04]  /*1890*/  @!P1 STS [R16+0x8], R31 ;  /* 0x0000081f10009388 */ /* 0x0003e80000000800 */
[----:B------:R1:W-:Y:S01]  /*18a0*/  @!P1 STS [R16+0x4], R43 ;  /* 0x0000042b10009388 */ /* 0x0003e20000000800 */
[----:B--2---:R-:W-:Y:S01]  /*18b0*/  @!P0 LEA R22, R21, R20, 0x18 ;  /* 0x0000001415168211 */ /* 0x004fe200078ec0ff */
[----:B------:R-:W-:Y:S02]  /*18c0*/  IMAD.MOV.U32 R20, RZ, RZ, R47 ;  /* 0x000000ffff147224 */ /* 0x000fe400078e002f */
[----:B------:R-:W-:Y:S02]  /*18d0*/  @!P0 IMAD.MOV.U32 R20, RZ, RZ, R43 ;  /* 0x000000ffff148224 */ /* 0x000fe400078e002b */
[----:B------:R1:W-:Y:S05]  /*18e0*/  @!P0 STS [R22+0x4c], R43 ;  /* 0x00004c2b16008388 */ /* 0x0003ea0000000800 */
.L_x_557:
[----:B------:R-:W-:Y:S05]  /*18f0*/  WARPSYNC.ALL ;  /* 0x0000000000007948 */ /* 0x000fea0003800000 */
[----:B------:R-:W0:Y:S08]  /*1900*/  S2UR UR6, SR_CgaCtaId ;  /* 0x00000000000679c3 */ /* 0x000e300000008800 */
[----:B------:R-:W-:Y:S01]  /*1910*/  BAR.SYNC.DEFER_BLOCKING 0x0 ;  /* 0x0000000000007b1d */ /* 0x000fe20000010000 */
[----:B------:R-:W-:-:S05]  /*1920*/  ISETP.NE.AND P0, PT, R50, RZ, PT ;  /* 0x000000ff3200720c */ /* 0x000fca0003f05270 */
[----:B------:R-:W-:Y:S02]  /*1930*/  UMOV UR5, 0x400 ;  /* 0x0000040000057882 */ /* 0x000fe40000000000 */
[----:B0-----:R-:W-:-:S09]  /*1940*/  ULEA UR5, UR6, UR5, 0x18 ;  /* 0x0000000506057291 */ /* 0x001fd2000f8ec0ff */
[----:B-1----:R-:W0:Y:S02]  /*1950*/  LDS R16, [UR5+0x4c] ;  /* 0x00004c05ff107984 */ /* 0x002e240008000800 */
[----:B0-----:R-:W-:-:S05]  /*1960*/  SEL R21, R16, RZ, P0 ;  /* 0x000000ff10157207 */ /* 0x001fca0000000000 */
[----:B------:R-:W-:-:S07]  /*1970*/  IMAD.IADD R21, R21, 0x1, R20 ;  /* 0x0000000115157824 */ /* 0x000fce00078e0214 */
.L_x_556:
[----:B------:R-:W-:Y:S05]  /*1980*/  BSYNC.RECONVERGENT B0 ;  /* 0x0000000000007941 */ /* 0x000fea0003800200 */
.L_x_554:
[----:B------:R-:W-:Y:S01]  /*1990*/  IMAD.IADD R36, R36, 0x1, R21 ;  /* 0x0000000124247824 */ /* 0x000fe200078e0215 */
[----:B------:R-:W-:Y:S03]  /*19a0*/  BAR.SYNC.DEFER_BLOCKING 0x0 ;  /* 0x0000000000007b1d */ /* 0x000fe60000010000 */
[----:B------:R-:W-:-:S03]  /*19b0*/  IMAD.IADD R37, R37, 0x1, R36 ;  /* 0x0000000125257824 */ /* 0x000fc600078e0224 */
[----:B------:R-:W1:Y:S01]  /*19c0*/  LDCU.64 UR6, c[0x0][0x388] ;  /* 0x00007100ff0677ac */ /* 0x000e620008000a00 */
[----:B------:R-:W-:-:S04]  /*19d0*/  IMAD.IADD R34, R34, 0x1, R37 ;  /* 0x0000000122227824 */ /* 0x000fc800078e0225 */
[----:B------:R-:W-:-:S04]  /*19e0*/  IMAD.IADD R35, R35, 0x1, R34 ;  /* 0x0000000123237824 */ /* 0x000fc800078e0222 */
[----:B------:R-:W-:-:S04]  /*19f0*/  IMAD.IADD R32, R32, 0x1, R35 ;  /* 0x0000000120207824 */ /* 0x000fc800078e0223 */
[----:B------:R-:W-:-:S04]  /*1a00*/  IMAD.IADD R33, R33, 0x1, R32 ;  /* 0x0000000121217824 */ /* 0x000fc800078e0220 */
[----:B------:R-:W-:Y:S01]  /*1a10*/  IMAD.IADD R18, R18, 0x1, R33 ;  /* 0x0000000112127824 */ /* 0x000fe200078e0221 */
[----:B------:R-:W-:Y:S01]  /*1a20*/  STS.64 [R0], R36 ;  /* 0x0000002400007388 */ /* 0x000fe20000000a00 */
[----:B-1----:R-:W-:Y:S02]  /*1a30*/  IADD3 R46, P0, PT, R46, UR6, RZ ;  /* 0x000000062e2e7c10 */ /* 0x002fe4000ff1e0ff */
[----:B------:R-:W-:Y:S01]  /*1a40*/  IMAD.IADD R19, R19, 0x1, R18 ;  /* 0x0000000113137824 */ /* 0x000fe200078e0212 */
[----:B------:R-:W-:Y:S01]  /*1a50*/  STS.64 [R0+0x8], R34 ;  /* 0x0000082200007388 */ /* 0x000fe20000000a00 */
[----:B------:R-:W-:Y:S02]  /*1a60*/  IADD3.X R47, PT, PT, R45, UR7, RZ, P0, !PT ;  /* 0x000000072d2f7c10 */ /* 0x000fe400087fe4ff */
[----:B------:R-:W-:Y:S01]  /*1a70*/  IMAD.IADD R14, R14, 0x1, R19 ;  /* 0x000000010e0e7824 */ /* 0x000fe200078e0213 */
[----:B------:R-:W-:Y:S03]  /*1a80*/  STS.64 [R0+0x10], R32 ;  /* 0x0000102000007388 */ /* 0x000fe60000000a00 */
[----:B------:R-:W-:Y:S01]  /*1a90*/  IMAD.IADD R15, R15, 0x1, R14 ;  /* 0x000000010f0f7824 */ /* 0x000fe200078e020e */
[----:B------:R-:W-:Y:S03]  /*1aa0*/  STS.64 [R0+0x18], R18 ;  /* 0x0000181200007388 */ /* 0x000fe60000000a00 */
[----:B------:R-:W-:Y:S01]  /*1ab0*/  IMAD.IADD R12, R12, 0x1, R15 ;  /* 0x000000010c0c7824 */ /* 0x000fe200078e020f */
[----:B------:R-:W-:Y:S03]  /*1ac0*/  STS.64 [R0+0x20], R14 ;  /* 0x0000200e00007388 */ /* 0x000fe60000000a00 */
[----:B------:R-:W-:-:S04]  /*1ad0*/  IMAD.IADD R13, R13, 0x1, R12 ;  /* 0x000000010d0d7824 */ /* 0x000fc800078e020c */
        /* <DEDUP_REMOVED lines=14> */
[----:B------:R-:W-:-:S05]  /*1bc0*/  IMAD.IADD R3, R3, 0x1, R2 ;  /* 0x0000000103037824 */ /* 0x000fca00078e0202 */
[----:B------:R-:W-:Y:S01]  /*1bd0*/  STS.64 [R0+0x50], R2 ;  /* 0x0000500200007388 */ /* 0x000fe20000000a00 */
[----:B------:R-:W-:-:S03]  /*1be0*/  NOP ;  /* 0x0000000000007918 */ /* 0x000fc60000000000 */
[----:B0-----:R-:W0:Y:S04]  /*1bf0*/  LDS R17, [R38] ;  /* 0x0000000026117984 */ /* 0x001e280000000800 */
        /* <DEDUP_REMOVED lines=44> */
.L_x_553:
[----:B------:R-:W-:-:S13]  /*1ec0*/  ISETP.NE.AND P0, PT, R0, RZ, PT ;  /* 0x000000ff0000720c */ /* 0x000fda0003f05270 */
[----:B------:R-:W-:Y:S05]  /*1ed0*/  @!P0 EXIT ;  /* 0x000000000000894d */ /* 0x000fea0003800000 */
[----:B------:R-:W0:Y:S02]  /*1ee0*/  LDC.64 R2, c[0x0][0x380] ;  /* 0x0000e000ff027b82 */ /* 0x000e240000000a00 */
[----:B0-----:R-:W-:-:S05]  /*1ef0*/  IMAD.WIDE.U32 R2, R5, 0x4, R2 ;  /* 0x0000000405027825 */ /* 0x001fca00078e0002 */
[----:B------:R0:W2:Y:S01]  /*1f00*/  LDG.E R7, desc[UR8][R2.64] ;  /* 0x0000000802077981 */ /* 0x0000a2000c1e1900 */
[----:B------:R-:W1:Y:S02]  /*1f10*/  S2R R52, SR_TID.X ;  /* 0x0000000000347919 */ /* 0x000e640000002100 */
[C---:B-1----:R-:W-:Y:S02]  /*1f20*/  LOP3.LUT R4, R52.reuse, 0x1f, RZ, 0xc0, !PT ;  /* 0x0000001f34047812 */ /* 0x042fe400078ec0ff */
[----:B------:R-:W-:-:S05]  /*1f30*/  LOP3.LUT R5, R52, 0x3e0, RZ, 0xc0, !PT ;  /* 0x000003e034057812 */ /* 0x000fca00078ec0ff */
[----:B------:R-:W-:-:S04]  /*1f40*/  IMAD R15, R5, 0x16, R4 ;  /* 0x00000016050f7824 */ /* 0x000fc800078e0204 */
[C---:B------:R-:W-:Y:S01]  /*1f50*/  VIADD R5, R15.reuse, 0x20 ;  /* 0x000000200f057836 */ /* 0x040fe20000000000 */
[C---:B------:R-:W-:Y:S01]  /*1f60*/  ISETP.GE.U32.AND P6, PT, R15.reuse, R0, PT ;  /* 0x000000000f00720c */ /* 0x040fe20003fc6070 */
[C---:B------:R-:W-:Y:S01]  /*1f70*/  VIADD R9, R15.reuse, 0x40 ;  /* 0x000000400f097836 */ /* 0x040fe20000000000 */
[C---:B------:R-:W-:Y:S01]  /*1f80*/  LEA R4, P1, R15.reuse, R2, 0x2 ;  /* 0x000000020f047211 */ /* 0x040fe200078210ff */
[----:B------:R-:W-:Y:S01]  /*1f90*/  VIADD R11, R15, 0xa0 ;  /* 0x000000a00f0b7836 */ /* 0x000fe20000000000 */
[-C--:B------:R-:W-:Y:S01]  /*1fa0*/  ISETP.GE.U32.AND P5, PT, R5, R0.reuse, PT ;  /* 0x000000000500720c */ /* 0x080fe20003fa6070 */
[----:B------:R-:W-:Y:S01]  /*1fb0*/  VIADD R5, R15, 0xc0 ;  /* 0x000000c00f057836 */ /* 0x000fe20000000000 */
[-C--:B------:R-:W-:Y:S01]  /*1fc0*/  ISETP.GE.U32.AND P0, PT, R9, R0.reuse, PT ;  /* 0x000000000900720c */ /* 0x080fe20003f06070 */
[----:B------:R-:W-:Y:S01]  /*1fd0*/  VIADD R9, R15, 0x100 ;  /* 0x000001000f097836 */ /* 0x000fe20000000000 */
[-C--:B------:R-:W-:Y:S01]  /*1fe0*/  ISETP.GE.U32.AND P4, PT, R11, R0.reuse, PT ;  /* 0x000000000b00720c */ /* 0x080fe20003f86070 */
[----:B------:R-:W-:Y:S01]  /*1ff0*/  VIADD R11, R15, 0x120 ;  /* 0x000001200f0b7836 */ /* 0x000fe20000000000 */
[-C--:B------:R-:W-:Y:S01]  /*2000*/  ISETP.GE.U32.AND P3, PT, R5, R0.reuse, PT ;  /* 0x000000000500720c */ /* 0x080fe20003f66070 */
[----:B------:R-:W-:Y:S01]  /*2010*/  IMAD.X R5, RZ, RZ, R3, P1 ;  /* 0x000000ffff057224 */ /* 0x000fe200008e0603 */
[-C--:B------:R-:W-:Y:S01]  /*2020*/  ISETP.GE.U32.AND P2, PT, R9, R0.reuse, PT ;  /* 0x000000000900720c */ /* 0x080fe20003f46070 */
[----:B0-----:R-:W-:Y:S01]  /*2030*/  VIADD R3, R15, 0x140 ;  /* 0x000001400f037836 */ /* 0x001fe20000000000 */
[----:B------:R-:W-:Y:S01]  /*2040*/  ISETP.GE.U32.AND P1, PT, R11, R0, PT ;  /* 0x000000000b00720c */ /* 0x000fe20003f26070 */
[----:B------:R-:W-:-:S02]  /*2050*/  VIADD R11, R15, 0x1e0 ;  /* 0x000001e00f0b7836 */ /* 0x000fc40000000000 */
[C---:B------:R-:W-:Y:S02]  /*2060*/  VIADD R13, R15.reuse, 0x240 ;  /* 0x000002400f0d7836 */ /* 0x040fe40000000000 */
[C---:B------:R-:W-:Y:S02]  /*2070*/  VIADD R51, R15.reuse, 0x60 ;  /* 0x000000600f337836 */ /* 0x040fe40000000000 */
[C---:B------:R-:W-:Y:S02]  /*2080*/  VIADD R50, R15.reuse, 0x80 ;  /* 0x000000800f327836 */ /* 0x040fe40000000000 */
[C---:B------:R-:W-:Y:S02]  /*2090*/  VIADD R49, R15.reuse, 0xe0 ;  /* 0x000000e00f317836 */ /* 0x040fe40000000000 */
[C---:B------:R-:W-:Y:S02]  /*20a0*/  VIADD R48, R15.reuse, 0x160 ;  /* 0x000001600f307836 */ /* 0x040fe40000000000 */
[----:B------:R-:W-:-:S02]  /*20b0*/  VIADD R47, R15, 0x180 ;  /* 0x000001800f2f7836 */ /* 0x000fc40000000000 */
[C---:B------:R-:W-:Y:S02]  /*20c0*/  VIADD R46, R15.reuse, 0x1a0 ;  /* 0x000001a00f2e7836 */ /* 0x040fe40000000000 */
[C---:B------:R-:W-:Y:S02]  /*20d0*/  VIADD R45, R15.reuse, 0x1c0 ;  /* 0x000001c00f2d7836 */ /* 0x040fe40000000000 */
[C---:B------:R-:W-:Y:S02]  /*20e0*/  VIADD R41, R15.reuse, 0x200 ;  /* 0x000002000f297836 */ /* 0x040fe40000000000 */
[C---:B------:R-:W-:Y:S02]  /*20f0*/  VIADD R40, R15.reuse, 0x260 ;  /* 0x000002600f287836 */ /* 0x040fe40000000000 */
[----:B------:R-:W-:Y:S02]  /*2100*/  VIADD R2, R15, 0x2a0 ;  /* 0x000002a00f027836 */ /* 0x000fe40000000000 */
[----:B--2---:R-:W-:-:S02]  /*2110*/  IMAD.MOV.U32 R17, RZ, RZ, R7 ;  /* 0x000000ffff117224 */ /* 0x004fc400078e0007 */
[----:B------:R-:W2:Y:S02]  /*2120*/  @!P6 LDG.E R7, desc[UR8][R4.64] ;  /* 0x000000080407e981 */ /* 0x000ea4000c1e1900 */
[----:B------:R-:W-:Y:S01]  /*2130*/  IMAD.MOV.U32 R9, RZ, RZ, R17 ;  /* 0x000000ffff097224 */ /* 0x000fe200078e0011 */
[----:B------:R-:W-:Y:S01]  /*2140*/  ISETP.GE.U32.AND P6, PT, R3, R0, PT ;  /* 0x000000000300720c */ /* 0x000fe20003fc6070 */
[----:B------:R-:W-:-:S04]  /*2150*/  VIADD R3, R15, 0x220 ;  /* 0x000002200f037836 */ /* 0x000fc80000000000 */
[----:B------:R-:W3:Y:S01]  /*2160*/  @!P5 LDG.E R9, desc[UR8][R4.64+0x80] ;  /* 0x000080080409d981 */ /* 0x000ee2000c1e1900 */
[-C--:B------:R-:W-:Y:S01]  /*2170*/  ISETP.GE.U32.AND P5, PT, R11, R0.reuse, PT ;  /* 0x000000000b00720c */ /* 0x080fe20003fa6070 */
[--C-:B------:R-:W-:Y:S02]  /*2180*/  IMAD.MOV.U32 R11, RZ, RZ, R17.reuse ;  /* 0x000000ffff0b7224 */ /* 0x100fe400078e0011 */
[--C-:B------:R-:W-:Y:S02]  /*2190*/  IMAD.MOV.U32 R19, RZ, RZ, R17.reuse ;  /* 0x000000ffff137224 */ /* 0x100fe400078e0011 */
[--C-:B------:R-:W-:Y:S02]  /*21a0*/  IMAD.MOV.U32 R21, RZ, RZ, R17.reuse ;  /* 0x000000ffff157224 */ /* 0x100fe400078e0011 */
[----:B------:R-:W4:Y:S01]  /*21b0*/  @!P0 LDG.E R11, desc[UR8][R4.64+0x100] ;  /* 0x00010008040b8981 */ /* 0x000f22000c1e1900 */
[--C-:B------:R-:W-:Y:S01]  /*21c0*/  IMAD.MOV.U32 R25, RZ, RZ, R17.reuse ;  /* 0x000000ffff197224 */ /* 0x100fe200078e0011 */
[----:B------:R-:W-:Y:S01]  /*21d0*/  ISETP.GE.U32.AND P0, PT, R3, R0, PT ;  /* 0x000000000300720c */ /* 0x000fe20003f06070 */
[--C-:B------:R-:W-:Y:S01]  /*21e0*/  IMAD.MOV.U32 R27, RZ, RZ, R17.reuse ;  /* 0x000000ffff1b7224 */ /* 0x100fe200078e0011 */
[----:B------:R-:W5:Y:S01]  /*21f0*/  @!P4 LDG.E R19, desc[UR8][R4.64+0x280] ;  /* 0x000280080413c981 */ /* 0x000f62000c1e1900 */
[----:B------:R-:W-:-:S02]  /*2200*/  IMAD.MOV.U32 R29, RZ, RZ, R17 ;  /* 0x000000ffff1d7224 */ /* 0x000fc400078e0011 */
[----:B------:R-:W-:Y:S01]  /*2210*/  VIADD R3, R15, 0x280 ;  /* 0x000002800f037836 */ /* 0x000fe20000000000 */
[----:B------:R-:W5:Y:S01]  /*2220*/  @!P3 LDG.E R21, desc[UR8][R4.64+0x300] ;  /* 0x000300080415b981 */ /* 0x000f62000c1e1900 */
[----:B------:R-:W-:-:S03]  /*2230*/  ISETP.GE.U32.AND P4, PT, R13, R0, PT ;  /* 0x000000000d00720c */ /* 0x000fc60003f86070 */
[----:B------:R-:W5:Y:S01]  /*2240*/  @!P2 LDG.E R25, desc[UR8][R4.64+0x400] ;  /* 0x000400080419a981 */ /* 0x000f62000c1e1900 */
[-C--:B------:R-:W-:Y:S02]  /*2250*/  ISETP.GE.U32.AND P3, PT, R3, R0.reuse, PT ;  /* 0x000000000300720c */ /* 0x080fe40003f66070 */
[-C--:B------:R-:W-:Y:S01]  /*2260*/  ISETP.GE.U32.AND P2, PT, R51, R0.reuse, PT ;  /* 0x000000003300720c */ /* 0x080fe20003f46070 */
[----:B------:R-:W5:Y:S01]  /*2270*/  @!P1 LDG.E R27, desc[UR8][R4.64+0x480] ;  /* 0x00048008041b9981 */ /* 0x000f62000c1e1900 */
[----:B------:R-:W-:-:S03]  /*2280*/  ISETP.GE.U32.AND P1, PT, R50, R0, PT ;  /* 0x000000003200720c */ /* 0x000fc60003f26070 */
[----:B------:R-:W5:Y:S01]  /*2290*/  @!P6 LDG.E R29, desc[UR8][R4.64+0x500] ;  /* 0x00050008041de981 */ /* 0x000f62000c1e1900 */
[----:B------:R-:W-:Y:S01]  /*22a0*/  ISETP.GE.U32.AND P6, PT, R49, R0, PT ;  /* 0x000000003100720c */ /* 0x000fe20003fc6070 */
[--C-:B------:R-:W-:Y:S02]  /*22b0*/  IMAD.MOV.U32 R43, RZ, RZ, R17.reuse ;  /* 0x000000ffff2b7224 */ /* 0x100fe400078e0011 */
[--C-:B------:R-:W-:Y:S02]  /*22c0*/  IMAD.MOV.U32 R6, RZ, RZ, R17.reuse ;  /* 0x000000ffff067224 */ /* 0x100fe400078e0011 */
[--C-:B------:R-:W-:Y:S02]  /*22d0*/  IMAD.MOV.U32 R8, RZ, RZ, R17.reuse ;  /* 0x000000ffff087224 */ /* 0x100fe400078e0011 */
[--C-:B------:R-:W-:Y:S01]  /*22e0*/  IMAD.MOV.U32 R10, RZ, RZ, R17.reuse ;  /* 0x000000ffff0a7224 */ /* 0x100fe200078e0011 */
[----:B------:R-:W5:Y:S01]  /*22f0*/  @!P5 LDG.E R43, desc[UR8][R4.64+0x780] ;  /* 0x00078008042bd981 */ /* 0x000f62000c1e1900 */
[----:B------:R-:W-:-:S02]  /*2300*/  IMAD.MOV.U32 R13, RZ, RZ, R17 ;  /* 0x000000ffff0d7224 */ /* 0x000fc400078e0011 */
[--C-:B------:R-:W-:Y:S01]  /*2310*/  IMAD.MOV.U32 R15, RZ, RZ, R17.reuse ;  /* 0x000000ffff0f7224 */ /* 0x100fe200078e0011 */
[----:B------:R-:W5:Y:S01]  /*2320*/  @!P0 LDG.E R6, desc[UR8][R4.64+0x880] ;  /* 0x0008800804068981 */ /* 0x000f62000c1e1900 */
[----:B------:R-:W-:Y:S01]  /*2330*/  IMAD.MOV.U32 R23, RZ, RZ, R17 ;  /* 0x000000ffff177224 */ /* 0x000fe200078e0011 */
[-C--:B------:R-:W-:Y:S02]  /*2340*/  ISETP.GE.U32.AND P5, PT, R48, R0.reuse, PT ;  /* 0x000000003000720c */ /* 0x080fe40003fa6070 */
[----:B------:R-:W5:Y:S01]  /*2350*/  @!P4 LDG.E R8, desc[UR8][R4.64+0x900] ;  /* 0x000900080408c981 */ /* 0x000f62000c1e1900 */
[-C--:B------:R-:W-:Y:S02]  /*2360*/  ISETP.GE.U32.AND P0, PT, R47, R0.reuse, PT ;  /* 0x000000002f00720c */ /* 0x080fe40003f06070 */
[-C--:B------:R-:W-:Y:S01]  /*2370*/  ISETP.GE.U32.AND P4, PT, R46, R0.reuse, PT ;  /* 0x000000002e00720c */ /* 0x080fe20003f86070 */
[----:B------:R-:W5:Y:S01]  /*2380*/  @!P3 LDG.E R10, desc[UR8][R4.64+0xa00] ;  /* 0x000a0008040ab981 */ /* 0x000f62000c1e1900 */
[----:B------:R-:W-:-:S03]  /*2390*/  ISETP.GE.U32.AND P3, PT, R45, R0, PT ;  /* 0x000000002d00720c */ /* 0x000fc60003f66070 */
[----:B------:R-:W5:Y:S01]  /*23a0*/  @!P2 LDG.E R13, desc[UR8][R4.64+0x180] ;  /* 0x00018008040da981 */ /* 0x000f62000c1e1900 */
[----:B------:R-:W-:-:S03]  /*23b0*/  ISETP.GE.U32.AND P2, PT, R41, R0, PT ;  /* 0x000000002900720c */ /* 0x000fc60003f46070 */
        /* <DEDUP_REMOVED lines=10> */
[----:B------:R-:W-:Y:S01]  /*2460*/  IMAD.MOV.U32 R16, RZ, RZ, R17 ;  /* 0x000000ffff107224 */ /* 0x000fe200078e0011 */
[----:B------:R-:W5:Y:S04]  /*2470*/  @!P0 LDG.E R33, desc[UR8][R4.64+0x600] ;  /* 0x0006000804218981 */ /* 0x000f68000c1e1900 */
[----:B------:R-:W5:Y:S04]  /*2480*/  @!P4 LDG.E R35, desc[UR8][R4.64+0x680] ;  /* 0x000680080423c981 */ /* 0x000f68000c1e1900 */
[----:B------:R-:W5:Y:S04]  /*2490*/  @!P3 LDG.E R37, desc[UR8][R4.64+0x700] ;  /* 0x000700080425b981 */ /* 0x000f68000c1e1900 */
[----:B------:R-:W5:Y:S04]  /*24a0*/  @!P2 LDG.E R53, desc[UR8][R4.64+0x800] ;  /* 0x000800080435a981 */ /* 0x000f68000c1e1900 */
[----:B------:R-:W5:Y:S04]  /*24b0*/  @!P1 LDG.E R16, desc[UR8][R4.64+0x980] ;  /* 0x0009800804109981 */ /* 0x000f68000c1e1900 */
[----:B------:R-:W5:Y:S01]  /*24c0*/  @!P6 LDG.E R17, desc[UR8][R4.64+0xa80] ;  /* 0x000a80080411e981 */ /* 0x000f62000c1e1900 */
[----:B------:R-:W0:Y:S01]  /*24d0*/  S2R R3, SR_LANEID ;  /* 0x0000000000037919 */ /* 0x000e220000000000 */
[----:B------:R-:W1:Y:S01]  /*24e0*/  S2UR UR5, SR_CgaCtaId ;  /* 0x00000000000579c3 */ /* 0x000e620000008800 */
[----:B------:R-:W-:Y:S01]  /*24f0*/  SHF.R.U32.HI R42, RZ, 0x5, R52 ;  /* 0x00000005ff2a7819 */ /* 0x000fe20000011634 */
[----:B------:R-:W-:Y:S01]  /*2500*/  UMOV UR4, 0x400 ;  /* 0x0000040000047882 */ /* 0x000fe20000000000 */
[----:B------:R-:W-:Y:S01]  /*2510*/  ISETP.NE.AND P0, PT, R39, RZ, PT ;  /* 0x000000ff2700720c */ /* 0x000fe20003f05270 */
[----:B-1----:R-:W-:-:S02]  /*2520*/  ULEA UR4, UR5, UR4, 0x18 ;  /* 0x0000000405047291 */ /* 0x002fc4000f8ec0ff */
[----:B0-----:R-:W-:-:S05]  /*2530*/  IMAD R38, R42, 0x2c0, R3 ;  /* 0x000002c02a267824 */ /* 0x001fca00078e0203 */
        /* <DEDUP_REMOVED lines=41> */
[----:B------:R-:W-:Y:S02]  /*27d0*/  ISETP.NE.AND P2, PT, R42, 0xb, PT ;  /* 0x0000000b2a00780c */ /* 0x000fe40003f45270 */
[----:B----4-:R-:W-:Y:S02]  /*27e0*/  IADD3 R16, PT, PT, R10, R9, R16 ;  /* 0x000000090a107210 */ /* 0x010fe40007ffe010 */
[----:B------:R-:W-:-:S02]  /*27f0*/  ISETP.GE.U32.AND P3, PT, R52, 0x20, PT ;  /* 0x000000203400780c */ /* 0x000fc40003f66070 */
        /* <DEDUP_REMOVED lines=46> */
[----:B------:R-:W-:Y:S02]  /*2ae0*/  SEL R16, R22, R16, !P0 ;  /* 0x0000001016107207 */ /* 0x000fe40004000000 */
[----:B------:R-:W-:-:S04]  /*2af0*/  ISETP.NE.AND P0, PT, R42, 0x8, PT ;  /* 0x000000082a00780c */ /* 0x000fc80003f05270 */
[----:B------:R-:W-:Y:S02]  /*2b00*/  SEL R16, R23, R16, !P0 ;  /* 0x0000001017107207 */ /* 0x000fe40004000000 */
[----:B------:R-:W-:Y:S02]  /*2b10*/  ISETP.NE.AND P0, PT, R42, 0xa, PT ;  /* 0x0000000a2a00780c */ /* 0x000fe40003f05270 */
[----:B------:R-:W-:Y:S02]  /*2b20*/  SEL R16, R24, R16, !P1 ;  /* 0x0000001018107207 */ /* 0x000fe40004800000 */
[----:B------:R-:W-:Y:S02]  /*2b30*/  ISETP.NE.AND P1, PT, R3, RZ, PT ;  /* 0x000000ff0300720c */ /* 0x000fe40003f25270 */
[----:B------:R-:W-:Y:S01]  /*2b40*/  SEL R16, R25, R16, !P0 ;  /* 0x0000001019107207 */ /* 0x000fe20004000000 */
[----:B------:R-:W-:Y:S01]  /*2b50*/  @!P2 IMAD.IADD R16, R26, 0x1, R25 ;  /* 0x000000011a10a824 */ /* 0x000fe200078e0219 */
[----:B------:R-:W-:-:S02]  /*2b60*/  SEL R3, R39, RZ, P1 ;  /* 0x000000ff27037207 */ /* 0x000fc40000800000 */
[----:B------:R-:W-:-:S03]  /*2b70*/  ISETP.NE.AND P0, PT, R52, RZ, PT ;  /* 0x000000ff3400720c */ /* 0x000fc60003f05270 */
[----:B------:R-:W-:-:S05]  /*2b80*/  @P3 IMAD.IADD R39, R16, 0x1, R3 ;  /* 0x0000000110273824 */ /* 0x000fca00078e0203 */
[----:B------:R-:W-:Y:S01]  /*2b90*/  SEL R39, R39, RZ, P0 ;  /* 0x000000ff27277207 */ /* 0x000fe20000000000 */
[----:B------:R-:W-:Y:S06]  /*2ba0*/  BRA `(.L_x_571) ;  /* 0x0000000c00f87947 */ /* 0x000fec0003800000 */
.L_x_570:
[----:B0-2---:R-:W-:Y:S02]  /*2bb0*/  IADD3 R16, PT, PT, R6, R5, R4 ;  /* 0x0000000506107210 */ /* 0x005fe40007ffe004 */
[C---:B------:R-:W-:Y:S02]  /*2bc0*/  ISETP.NE.AND P1, PT, R3.reuse, 0x1f, PT ;  /* 0x0000001f0300780c */ /* 0x040fe40003f25270 */
        /* <DEDUP_REMOVED lines=22> */
[----:B------:R-:W-:Y:S01]  /*2d30*/  ISETP.NE.AND P0, PT, R42, 0x2, PT ;  /* 0x000000022a00780c */ /* 0x000fe20003f05270 */
[----:B------:R-:W0:Y:S02]  /*2d40*/  S2R R53, SR_TID.X ;  /* 0x0000000000357919 */ /* 0x000e240000002100 */
[----:B------:R-:W-:Y:S01]  /*2d50*/  IMAD.IADD R43, R44, 0x1, -R43 ;  /* 0x000000012c2b7824 */ /* 0x000fe200078e0a2b */
[----:B------:R-:W-:Y:S01]  /*2d60*/  @!P1 STS [R52+0x10], R44 ;  /* 0x0000102c34009388 */ /* 0x000fe20000000800 */
[----:B------:R-:W-:Y:S01]  /*2d70*/  BAR.SYNC.DEFER_BLOCKING 0x0 ;  /* 0x0000000000007b1d */ /* 0x000fe20000010000 */
[----:B------:R-:W-:-:S05]  /*2d80*/  ISETP.NE.AND P1, PT, R42, 0x9, PT ;  /* 0x000000092a00780c */ /* 0x000fca0003f25270 */
[----:B------:R-:W1:Y:S04]  /*2d90*/  LDS.128 R16, [UR4+0x10] ;  /* 0x00001004ff107984 */ /* 0x000e680008000c00 */
[----:B------:R-:W2:Y:S04]  /*2da0*/  LDS.128 R20, [UR4+0x20] ;  /* 0x00002004ff147984 */ /* 0x000ea80008000c00 */
[----:B------:R-:W3:Y:S01]  /*2db0*/  LDS.128 R24, [UR4+0x30] ;  /* 0x00003004ff187984 */ /* 0x000ee20008000c00 */
[----:B-1----:R-:W-:-:S04]  /*2dc0*/  IMAD.IADD R17, R16, 0x1, R17 ;  /* 0x0000000110117824 */ /* 0x002fc800078e0211 */
[----:B------:R-:W-:Y:S01]  /*2dd0*/  IMAD.IADD R18, R18, 0x1, R17 ;  /* 0x0000000112127824 */ /* 0x000fe200078e0211 */
[----:B------:R-:W-:Y:S02]  /*2de0*/  SEL R16, R17, R16, !P0 ;  /* 0x0000001011107207 */ /* 0x000fe40004000000 */
[----:B------:R-:W-:Y:S01]  /*2df0*/  ISETP.NE.AND P0, PT, R42, 0x3, PT ;  /* 0x000000032a00780c */ /* 0x000fe20003f05270 */
[----:B------:R-:W-:Y:S01]  /*2e00*/  IMAD.IADD R19, R19, 0x1, R18 ;  /* 0x0000000113137824 */ /* 0x000fe200078e0212 */
[----:B------:R-:W-:Y:S02]  /*2e10*/  SEL R17, R43, RZ, P2 ;  /* 0x000000ff2b117207 */ /* 0x000fe40001000000 */
[----:B------:R-:W-:Y:S01]  /*2e20*/  SEL R16, R18, R16, !P0 ;  /* 0x0000001012107207 */ /* 0x000fe20004000000 */
[----:B--2---:R-:W-:Y:S01]  /*2e30*/  IMAD.IADD R20, R19, 0x1, R20 ;  /* 0x0000000113147824 */ /* 0x004fe200078e0214 */
        /* <DEDUP_REMOVED lines=8> */
[----:B---3--:R-:W-:Y:S01]  /*2ec0*/  IMAD.IADD R24, R23, 0x1, R24 ;  /* 0x0000000117187824 */ /* 0x008fe200078e0218 */
        /* <DEDUP_REMOVED lines=12> */
[----:B0-----:R-:W-:-:S02]  /*2f90*/  ISETP.GT.U32.AND P0, PT, R53, 0x1f, PT ;  /* 0x0000001f3500780c */ /* 0x001fc40003f04070 */
        /* <DEDUP_REMOVED lines=20> */
.L_x_617:
[----:B------:R-:W-:Y:S05]  /*30e0*/  @!P0 BRA `(.L_x_574) ;  /* 0x0000000000748947 */ /* 0x000fea0003800000 */
[----:B------:R-:W-:-:S07]  /*30f0*/  IMAD.MOV.U32 R22, RZ, RZ, 0x3b8 ;  /* 0x000003b8ff167424 */ /* 0x000fce00078e00ff */
.L_x_576:
        /* <DEDUP_REMOVED lines=27> */
.L_x_620:
[----:B------:R-:W-:Y:S05]  /*32b0*/  @P0 BRA `(.L_x_576) ;  /* 0xfffffffc00900947 */ /* 0x000fea000383ffff */
.L_x_574:
        /* <DEDUP_REMOVED lines=8> */
[----:B------:R-:W-:-:S06]  /*3340*/  LOP3.LUT R16, R21, R16, RZ, 0xc, !PT ;  /* 0x0000001015107212 */ /* 0x000fcc00078e0cff */
        /* <DEDUP_REMOVED lines=11> */
[----:B------:R-:W-:Y:S02]  /*3400*/  IMAD.IADD R26, R43, 0x1, R22 ;  /* 0x000000012b1a7824 */ /* 0x000fe400078e0216 */
[----:B------:R-:W0:Y:S03]  /*3410*/  LDC.64 R42, c[0x0][0x390] ;  /* 0x0000e400ff2a7b82 */ /* 0x000e260000000a00 */
[----:B------:R-:W1:Y:S02]  /*3420*/  SHFL.DOWN PT, R22, R26, 0x4, R16 ;  /* 0x088000001a167989 */ /* 0x000e6400000e0010 */
[----:B-1----:R-:W-:-:S02]  /*3430*/  SEL R25, R22, RZ, !P0 ;  /* 0x000000ff16197207 */ /* 0x002fc40004000000 */
[-C--:B------:R-:W-:Y:S01]  /*3440*/  ISETP.GT.AND P0, PT, R17, R16.reuse, PT ;  /* 0x000000101100720c */ /* 0x080fe20003f04270 */
[----:B------:R-:W-:Y:S02]  /*3450*/  VIADD R17, R3, 0x10 ;  /* 0x0000001003117836 */ /* 0x000fe40000000000 */
[----:B------:R-:W-:Y:S01]  /*3460*/  IMAD.IADD R25, R26, 0x1, R25 ;  /* 0x000000011a197824 */ /* 0x000fe200078e0219 */
[----:B0-----:R-:W-:Y:S02]  /*3470*/  IADD3 R26, P3, PT, R42, 0x100, RZ ;  /* 0x000001002a1a7810 */ /* 0x001fe40007f7e0ff */
[----:B------:R-:W-:Y:S02]  /*3480*/  ISETP.GT.AND P2, PT, R17, R16, PT ;  /* 0x000000101100720c */ /* 0x000fe40003f44270 */
[----:B------:R-:W0:Y:S01]  /*3490*/  SHFL.DOWN PT, R22, R25, 0x8, R16 ;  /* 0x0900000019167989 */ /* 0x000e2200000e0010 */
[----:B------:R-:W-:Y:S01]  /*34a0*/  IMAD.X R43, RZ, RZ, R43, P3 ;  /* 0x000000ffff2b7224 */ /* 0x000fe200018e062b */
[----:B0-----:R-:W-:-:S02]  /*34b0*/  SEL R20, R22, RZ, !P0 ;  /* 0x000000ff16147207 */ /* 0x001fc40004000000 */
[----:B------:R-:W-:-:S03]  /*34c0*/  ISETP.NE.AND P0, PT, R24, 0x65, PT ;  /* 0x000000651800780c */ /* 0x000fc60003f05270 */
[----:B------:R-:W-:-:S05]  /*34d0*/  IMAD.IADD R20, R25, 0x1, R20 ;  /* 0x0000000119147824 */ /* 0x000fca00078e0214 */
[----:B------:R-:W0:Y:S05]  /*34e0*/  SHFL.DOWN PT, R22, R20, 0x10, R16 ;  /* 0x0a00000014167989 */ /* 0x000e2a00000e0010 */
[----:B------:R-:W-:Y:S02]  /*34f0*/  VOTE.ALL P0, P0 ;  /* 0x0000000000ff7806 */ /* 0x000fe40000000000 */
[----:B0-----:R-:W-:-:S05]  /*3500*/  SEL R17, R22, RZ, !P2 ;  /* 0x000000ff16117207 */ /* 0x001fca0005000000 */
[----:B------:R-:W-:-:S07]  /*3510*/  IMAD.IADD R42, R20, 0x1, R17 ;  /* 0x00000001142a7824 */ /* 0x000fce00078e0211 */
.L_x_629:
[----:B------:R-:W-:Y:S05]  /*3520*/  @!P0 BRA `(.L_x_578) ;  /* 0x0000000400348947 */ /* 0x000fea0003800000 */
[----:B------:R-:W-:-:S07]  /*3530*/  IMAD.MOV.U32 R44, RZ, RZ, 0x3b8 ;  /* 0x000003b8ff2c7424 */ /* 0x000fce00078e00ff */
.L_x_584:
        /* <DEDUP_REMOVED lines=10> */
.L_x_632:
[----:B------:R-:W-:Y:S05]  /*35e0*/  @!P0 BRA `(.L_x_580) ;  /* 0x0000000000748947 */ /* 0x000fea0003800000 */
[----:B------:R-:W-:-:S07]  /*35f0*/  IMAD.MOV.U32 R22, RZ, RZ, R44 ;  /* 0x000000ffff167224 */ /* 0x000fce00078e002c */
.L_x_582:
        /* <DEDUP_REMOVED lines=8> */
[----:B------:R-:W0:Y:S02]  /*3680*/  F2I.FTZ.U32.TRUNC.NTZ R21, R21 ;  /* 0x0000001500157305 */ /* 0x000e24000021f000 */
[----:B0-----:R-:W-:Y:S02]  /*3690*/  IMAD R25, R20, R21, RZ ;  /* 0x0000001514197224 */ /* 0x001fe400078e02ff */
[----:B------:R-:W-:-:S04]  /*36a0*/  IMAD.MOV.U32 R20, RZ, RZ, RZ ;  /* 0x000000ffff147224 */ /* 0x000fc800078e00ff */
        /* <DEDUP_REMOVED lines=16> */
.L_x_635:
[----:B------:R-:W-:Y:S05]  /*37b0*/  @P0 BRA `(.L_x_582) ;  /* 0xfffffffc00900947 */ /* 0x000fea000383ffff */
.L_x_580:
[----:B------:R-:W-:Y:S01]  /*37c0*/  UMOV UR5, 0xffffffff ;  /* 0xffffffff00057882 */ /* 0x000fe20000000000 */
[----:B------:R-:W-:Y:S02]  /*37d0*/  ISETP.NE.AND P0, PT, R24, 0x65, PT ;  /* 0x000000651800780c */ /* 0x000fe40003f05270 */
[----:B------:R-:W-:Y:S11]  /*37e0*/  BRA.DIV UR5, `(.L_x_583) ;  /* 0x0000001a05fc7947 */ /* 0x000ff6000b800000 */
[----:B------:R-:W-:Y:S01]  /*37f0*/  VOTE.ANY R21, PT, !P0 ;  /* 0x0000000000157806 */ /* 0x000fe200040e0100 */
[----:B------:R-:W-:Y:S02]  /*3800*/  VIADD R17, R3, 0x2 ;  /* 0x0000000203117836 */ /* 0x000fe40000000000 */
[----:B------:R-:W-:Y:S01]  /*3810*/  VIADD R23, R23, 0xffffffe0 ;  /* 0xffffffe017177836 */ /* 0x000fe20000000000 */
[----:B------:R-:W-:-:S05]  /*3820*/  LOP3.LUT R21, R21, 0x80000000, R53, 0xec, !PT ;  /* 0x8000000015157812 */ /* 0x000fca00078eec35 */
        /* <DEDUP_REMOVED lines=28> */
.L_x_644:
[----:B------:R-:W-:Y:S05]  /*39f0*/  @P0 BRA `(.L_x_584) ;  /* 0xfffffff800d00947 */ /* 0x000fea000383ffff */
.L_x_578:
        /* <DEDUP_REMOVED lines=15> */
.L_x_572:
        /* <DEDUP_REMOVED lines=10> */
.L_x_571:
[----:B------:R-:W-:Y:S01]  /*3b90*/  IMAD.IADD R4, R4, 0x1, R39 ;  /* 0x0000000104047824 */ /* 0x000fe200078e0227 */
[----:B------:R-:W0:Y:S01]  /*3ba0*/  S2R R16, SR_TID.X ;  /* 0x0000000000107919 */ /* 0x000e220000002100 */
[----:B------:R-:W1:Y:S01]  /*3bb0*/  S2UR UR5, SR_CTAID.X ;  /* 0x00000000000579c3 */ /* 0x000e620000002500 */
[----:B------:R-:W2:Y:S01]  /*3bc0*/  LDCU.64 UR6, c[0x0][0x388] ;  /* 0x00007100ff0677ac */ /* 0x000ea20008000a00 */
[----:B------:R-:W-:Y:S01]  /*3bd0*/  IMAD.IADD R5, R5, 0x1, R4 ;  /* 0x0000000105057824 */ /* 0x000fe200078e0204 */
[----:B------:R-:W3:Y:S03]  /*3be0*/  S2R R3, SR_LANEID ;  /* 0x0000000000037919 */ /* 0x000ee60000000000 */
[----:B------:R-:W-:Y:S02]  /*3bf0*/  IMAD.IADD R6, R6, 0x1, R5 ;  /* 0x0000000106067824 */ /* 0x000fe400078e0205 */
[----:B------:R-:W-:Y:S02]  /*3c00*/  BAR.SYNC.DEFER_BLOCKING 0x0 ;  /* 0x0000000000007b1d */ /* 0x000fe40000010000 */
[----:B------:R-:W-:-:S04]  /*3c10*/  IMAD.IADD R7, R7, 0x1, R6 ;  /* 0x0000000107077824 */ /* 0x000fc800078e0206 */
[----:B------:R-:W-:Y:S01]  /*3c20*/  IMAD.IADD R8, R8, 0x1, R7 ;  /* 0x0000000108087824 */ /* 0x000fe200078e0207 */
[----:B------:R-:W4:Y:S03]  /*3c30*/  S2R R18, SR_TID.X ;  /* 0x0000000000127919 */ /* 0x000f260000002100 */
[----:B------:R-:W-:-:S04]  /*3c40*/  IMAD.IADD R9, R9, 0x1, R8 ;  /* 0x0000000109097824 */ /* 0x000fc800078e0208 */
[----:B------:R-:W-:-:S04]  /*3c50*/  IMAD.IADD R10, R10, 0x1, R9 ;  /* 0x000000010a0a7824 */ /* 0x000fc800078e0209 */
[----:B------:R-:W-:-:S04]  /*3c60*/  IMAD.IADD R11, R11, 0x1, R10 ;  /* 0x000000010b0b7824 */ /* 0x000fc800078e020a */
[----:B------:R-:W-:Y:S01]  /*3c70*/  IMAD.IADD R12, R12, 0x1, R11 ;  /* 0x000000010c0c7824 */ /* 0x000fe200078e020b */
[----:B0-----:R-:W-:-:S03]  /*3c80*/  ISETP.NE.AND P0, PT, R16, RZ, PT ;  /* 0x000000ff1000720c */ /* 0x001fc60003f05270 */
[----:B------:R-:W-:Y:S02]  /*3c90*/  IMAD.IADD R13, R13, 0x1, R12 ;  /* 0x000000010d0d7824 */ /* 0x000fe400078e020c */
[----:B---3--:R-:W-:Y:S02]  /*3ca0*/  IMAD R3, R3, 0x54, R38 ;  /* 0x0000005403037824 */ /* 0x008fe400078e0226 */
[----:B------:R-:W-:-:S03]  /*3cb0*/  IMAD.IADD R14, R14, 0x1, R13 ;  /* 0x000000010e0e7824 */ /* 0x000fc600078e020d */
[----:B------:R0:W-:Y:S01]  /*3cc0*/  STS.64 [R3], R4 ;  /* 0x0000000403007388 */ /* 0x0001e20000000a00 */
[----:B------:R-:W-:-:S03]  /*3cd0*/  IMAD.IADD R15, R15, 0x1, R14 ;  /* 0x000000010f0f7824 */ /* 0x000fc600078e020e */
[----:B------:R-:W-:Y:S01]  /*3ce0*/  STS.64 [R3+0x8], R6 ;  /* 0x0000080603007388 */ /* 0x000fe20000000a00 */
[----:B------:R-:W-:-:S03]  /*3cf0*/  IMAD.IADD R28, R28, 0x1, R15 ;  /* 0x000000011c1c7824 */ /* 0x000fc600078e020f */
[----:B------:R-:W-:Y:S01]  /*3d00*/  STS.64 [R3+0x10], R8 ;  /* 0x0000100803007388 */ /* 0x000fe20000000a00 */
[----:B------:R-:W-:-:S03]  /*3d10*/  IMAD.IADD R29, R29, 0x1, R28 ;  /* 0x000000011d1d7824 */ /* 0x000fc600078e021c */
[----:B------:R-:W-:Y:S01]  /*3d20*/  STS.64 [R3+0x18], R10 ;  /* 0x0000180a03007388 */ /* 0x000fe20000000a00 */
[----:B------:R-:W-:Y:S01]  /*3d30*/  IMAD.IADD R30, R30, 0x1, R29 ;  /* 0x000000011e1e7824 */ /* 0x000fe200078e021d */
[----:B0-----:R-:W1:Y:S02]  /*3d40*/  LDC R4, c[0x0][0x398] ;  /* 0x0000e600ff047b82 */ /* 0x001e640000000800 */
[----:B------:R4:W-:Y:S01]  /*3d50*/  STS.64 [R3+0x20], R12 ;  /* 0x0000200c03007388 */ /* 0x0009e20000000a00 */
[----:B------:R-:W-:-:S03]  /*3d60*/  IMAD.IADD R31, R31, 0x1, R30 ;  /* 0x000000011f1f7824 */ /* 0x000fc600078e021e */
[----:B------:R0:W-:Y:S01]  /*3d70*/  STS.64 [R3+0x28], R14 ;  /* 0x0000280e03007388 */ /* 0x0001e20000000a00 */
[----:B------:R-:W-:-:S03]  /*3d80*/  IMAD.IADD R32, R32, 0x1, R31 ;  /* 0x0000000120207824 */ /* 0x000fc600078e021f */
[----:B------:R-:W-:Y:S01]  /*3d90*/  STS.64 [R3+0x30], R28 ;  /* 0x0000301c03007388 */ /* 0x000fe20000000a00 */
[----:B------:R-:W-:-:S03]  /*3da0*/  IMAD.IADD R33, R33, 0x1, R32 ;  /* 0x0000000121217824 */ /* 0x000fc600078e0220 */
[----:B------:R-:W-:Y:S01]  /*3db0*/  STS.64 [R3+0x38], R30 ;  /* 0x0000381e03007388 */ /* 0x000fe20000000a00 */
[----:B------:R-:W-:Y:S01]  /*3dc0*/  IMAD.IADD R34, R34, 0x1, R33 ;  /* 0x0000000122227824 */ /* 0x000fe200078e0221 */
[C---:B----4-:R-:W-:Y:S02]  /*3dd0*/  LOP3.LUT R12, R18.reuse, 0x1f, RZ, 0xc0, !PT ;  /* 0x0000001f120c7812 */ /* 0x050fe400078ec0ff */
[----:B------:R-:W-:Y:S01]  /*3de0*/  STS.64 [R3+0x40], R32 ;  /* 0x0000402003007388 */ /* 0x000fe20000000a00 */
[----:B------:R-:W-:Y:S01]  /*3df0*/  IMAD.IADD R35, R35, 0x1, R34 ;  /* 0x0000000123237824 */ /* 0x000fe200078e0222 */
[----:B------:R-:W-:Y:S01]  /*3e00*/  LOP3.LUT R18, R18, 0x3e0, RZ, 0xc0, !PT ;  /* 0x000003e012127812 */ /* 0x000fe200078ec0ff */
[----:B------:R-:W3:Y:S02]  /*3e10*/  S2R R5, SR_TID.X ;  /* 0x0000000000057919 */ /* 0x000ee40000002100 */
[----:B------:R-:W-:Y:S02]  /*3e20*/  IMAD.IADD R16, R36, 0x1, R35 ;  /* 0x0000000124107824 */ /* 0x000fe400078e0223 */
[----:B-1----:R-:W-:Y:S01]  /*3e30*/  VIADD R4, R4, UR5 ;  /* 0x0000000504047c36 */ /* 0x002fe20008000000 */
[----:B------:R-:W-:Y:S01]  /*3e40*/  STS.64 [R3+0x48], R34 ;  /* 0x0000482203007388 */ /* 0x000fe20000000a00 */
[----:B------:R-:W-:-:S02]  /*3e50*/  IMAD.IADD R17, R37, 0x1, R16 ;  /* 0x0000000125117824 */ /* 0x000fc400078e0210 */
[----:B------:R-:W-:Y:S02]  /*3e60*/  IMAD R18, R18, 0x16, R12 ;  /* 0x0000001612127824 */ /* 0x000fe400078e020c */
[----:B------:R-:W-:Y:S01]  /*3e70*/  IMAD R12, R4, 0x2100, RZ ;  /* 0x00002100040c7824 */ /* 0x000fe200078e02ff */
[----:B------:R-:W-:Y:S01]  /*3e80*/  STS.64 [R3+0x50], R16 ;  /* 0x0000501003007388 */ /* 0x000fe20000000a00 */
[----:B------:R-:W-:-:S03]  /*3e90*/  NOP ;  /* 0x0000000000007918 */ /* 0x000fc60000000000 */
[----:B------:R-:W-:Y:S01]  /*3ea0*/  LDS R10, [R38] ;  /* 0x00000000260a7984 */ /* 0x000fe20000000800 */
[----:B0-----:R-:W-:-:S03]  /*3eb0*/  VIADD R14, R18, 0x40 ;  /* 0x00000040120e7836 */ /* 0x001fc60000000000 */
[----:B------:R-:W-:Y:S04]  /*3ec0*/  LDS R39, [R38+0x80] ;  /* 0x0000800026277984 */ /* 0x000fe80000000800 */
[----:B------:R-:W-:Y:S04]  /*3ed0*/  LDS R8, [R38+0x100] ;  /* 0x0001000026087984 */ /* 0x000fe80000000800 */
[----:B------:R-:W-:Y:S01]  /*3ee0*/  LDS R43, [R38+0x180] ;  /* 0x00018000262b7984 */ /* 0x000fe20000000800 */
[----:B---3--:R-:W-:-:S03]  /*3ef0*/  LOP3.LUT R4, R5, 0x3e0, RZ, 0xc0, !PT ;  /* 0x000003e005047812 */ /* 0x008fc600078ec0ff */
[----:B------:R-:W-:Y:S01]  /*3f00*/  LDS R53, [R38+0x200] ;  /* 0x0002000026357984 */ /* 0x000fe20000000800 */
[----:B------:R-:W-:-:S03]  /*3f10*/  LOP3.LUT R5, R5, 0x1f, RZ, 0xc0, !PT ;  /* 0x0000001f05057812 */ /* 0x000fc600078ec0ff */
        /* <DEDUP_REMOVED lines=17> */
[----:B------:R0:W-:Y:S01]  /*4030*/  @!P0 STS [UR4+0x8400], R0 ;  /* 0x00840000ff008988 */ /* 0x0001e20008000804 */
[----:B------:R-:W-:Y:S01]  /*4040*/  BAR.SYNC.DEFER_BLOCKING 0x0 ;  /* 0x0000000000007b1d */ /* 0x000fe20000010000 */
[----:B0-----:R-:W-:Y:S01]  /*4050*/  IADD3 R0, P0, PT, R12, R18, RZ ;  /* 0x000000120c007210 */ /* 0x001fe20007f1e0ff */
[----:B------:R-:W-:-:S04]  /*4060*/  IMAD R12, R4, 0x16, R5 ;  /* 0x00000016040c7824 */ /* 0x000fc800078e0205 */
[----:B------:R-:W-:Y:S01]  /*4070*/  IMAD.X R5, RZ, RZ, RZ, P0 ;  /* 0x000000ffff057224 */ /* 0x000fe200000e06ff */
[----:B--2---:R-:W-:-:S04]  /*4080*/  LEA R4, P0, R0, UR6, 0x2 ;  /* 0x0000000600047c11 */ /* 0x004fc8000f8010ff */
[----:B------:R-:W-:Y:S01]  /*4090*/  LEA.HI.X R5, R0, UR7, R5, 0x2, P0 ;  /* 0x0000000700057c11 */ /* 0x000fe200080f1405 */
[----:B------:R-:W-:Y:S01]  /*40a0*/  VIADD R0, R12, 0xa0 ;  /* 0x000000a00c007836 */ /* 0x000fe20000000000 */
[----:B------:R-:W0:Y:S02]  /*40b0*/  LDS R6, [UR4+0x8400] ;  /* 0x00840004ff067984 */ /* 0x000e240008000800 */
[-C--:B0-----:R-:W-:Y:S02]  /*40c0*/  ISETP.GE.AND P6, PT, R18, R6.reuse, PT ;  /* 0x000000061200720c */ /* 0x081fe40003fc6270 */
[-C--:B------:R-:W-:Y:S01]  /*40d0*/  ISETP.GE.AND P5, PT, R14, R6.reuse, PT ;  /* 0x000000060e00720c */ /* 0x080fe20003fa6270 */
[C---:B------:R-:W-:Y:S01]  /*40e0*/  VIADD R14, R12.reuse, 0xc0 ;  /* 0x000000c00c0e7836 */ /* 0x040fe20000000000 */
[-C--:B------:R-:W-:Y:S01]  /*40f0*/  ISETP.GE.AND P0, PT, R51, R6.reuse, PT ;  /* 0x000000063300720c */ /* 0x080fe20003f06270 */
[----:B------:R-:W-:Y:S01]  /*4100*/  VIADD R51, R12, 0x20 ;  /* 0x000000200c337836 */ /* 0x000fe20000000000 */
[----:B------:R-:W-:-:S02]  /*4110*/  ISETP.GE.AND P4, PT, R50, R6, PT ;  /* 0x000000063200720c */ /* 0x000fc40003f86270 */
[-C--:B------:R-:W-:Y:S02]  /*4120*/  ISETP.GE.AND P2, PT, R0, R6.reuse, PT ;  /* 0x000000060000720c */ /* 0x080fe40003f46270 */
[-C--:B------:R-:W-:Y:S01]  /*4130*/  ISETP.GE.AND P3, PT, R51, R6.reuse, PT ;  /* 0x000000063300720c */ /* 0x080fe20003f66270 */
[----:B------:R-:W-:Y:S01]  /*4140*/  VIADD R51, R12, 0x100 ;  /* 0x000001000c337836 */ /* 0x000fe20000000000 */
[-C--:B------:R-:W-:Y:S01]  /*4150*/  ISETP.GE.AND P1, PT, R14, R6.reuse, PT ;  /* 0x000000060e00720c */ /* 0x080fe20003f26270 */
[----:B------:R-:W-:Y:S01]  /*4160*/  @!P6 STG.E desc[UR8][R4.64], R10 ;  /* 0x0000000a0400e986 */ /* 0x000fe2000c101908 */
[-C--:B------:R-:W-:Y:S01]  /*4170*/  ISETP.GE.AND P6, PT, R49, R6.reuse, PT ;  /* 0x000000063100720c */ /* 0x080fe20003fc6270 */
[C---:B------:R-:W-:Y:S02]  /*4180*/  VIADD R49, R12.reuse, 0x120 ;  /* 0x000001200c317836 */ /* 0x040fe40000000000 */
[----:B------:R-:W-:Y:S01]  /*4190*/  @!P5 STG.E desc[UR8][R4.64+0x100], R8 ;  /* 0x000100080400d986 */ /* 0x000fe2000c101908 */
[----:B------:R-:W-:Y:S01]  /*41a0*/  ISETP.GE.AND P5, PT, R51, R6, PT ;  /* 0x000000063300720c */ /* 0x000fe20003fa6270 */
[----:B------:R-:W-:-:S02]  /*41b0*/  VIADD R51, R12, 0x140 ;  /* 0x000001400c337836 */ /* 0x000fc40000000000 */
[----:B------:R-:W-:Y:S01]  /*41c0*/  @!P0 STG.E desc[UR8][R4.64+0x180], R43 ;  /* 0x0001802b04008986 */ /* 0x000fe2000c101908 */
[----:B------:R-:W-:-:S03]  /*41d0*/  ISETP.GE.AND P0, PT, R49, R6, PT ;  /* 0x000000063100720c */ /* 0x000fc60003f06270 */
[----:B------:R-:W-:Y:S01]  /*41e0*/  @!P4 STG.E desc[UR8][R4.64+0x200], R53 ;  /* 0x000200350400c986 */ /* 0x000fe2000c101908 */
[----:B------:R-:W-:-:S03]  /*41f0*/  ISETP.GE.AND P4, PT, R51, R6, PT ;  /* 0x000000063300720c */ /* 0x000fc60003f86270 */
[----:B------:R0:W-:Y:S01]  /*4200*/  @!P3 STG.E desc[UR8][R4.64+0x80], R39 ;  /* 0x000080270400b986 */ /* 0x0001e2000c101908 */
[----:B------:R-:W-:-:S03]  /*4210*/  ISETP.GE.AND P3, PT, R48, R6, PT ;  /* 0x000000063000720c */ /* 0x000fc60003f66270 */
[----:B------:R1:W-:Y:S01]  /*4220*/  @!P2 STG.E desc[UR8][R4.64+0x280], R37 ;  /* 0x000280250400a986 */ /* 0x0003e2000c101908 */
[-C--:B------:R-:W-:Y:S01]  /*4230*/  ISETP.GE.AND P2, PT, R47, R6.reuse, PT ;  /* 0x000000062f00720c */ /* 0x080fe20003f46270 */
[----:B------:R-:W-:Y:S02]  /*4240*/  VIADD R47, R12, 0x1e0 ;  /* 0x000001e00c2f7836 */ /* 0x000fe40000000000 */
[----:B------:R-:W-:Y:S01]  /*4250*/  @!P1 STG.E desc[UR8][R4.64+0x300], R35 ;  /* 0x0003002304009986 */ /* 0x000fe2000c101908 */
[----:B------:R-:W-:-:S03]  /*4260*/  ISETP.GE.AND P1, PT, R46, R6, PT ;  /* 0x000000062e00720c */ /* 0x000fc60003f26270 */
[----:B------:R2:W-:Y:S01]  /*4270*/  @!P6 STG.E desc[UR8][R4.64+0x380], R31 ;  /* 0x0003801f0400e986 */ /* 0x0005e2000c101908 */
[-C--:B------:R-:W-:Y:S01]  /*4280*/  ISETP.GE.AND P6, PT, R45, R6.reuse, PT ;  /* 0x000000062d00720c */ /* 0x080fe20003fc6270 */
[C---:B0-----:R-:W-:Y:S02]  /*4290*/  VIADD R39, R12.reuse, 0x220 ;  /* 0x000002200c277836 */ /* 0x041fe40000000000 */
[----:B-1----:R-:W-:Y:S01]  /*42a0*/  VIADD R37, R12, 0x240 ;  /* 0x000002400c257836 */ /* 0x002fe20000000000 */
[----:B------:R0:W-:Y:S01]  /*42b0*/  @!P5 STG.E desc[UR8][R4.64+0x400], R33 ;  /* 0x000400210400d986 */ /* 0x0001e2000c101908 */
[----:B------:R-:W-:-:S03]  /*42c0*/  ISETP.GE.AND P5, PT, R47, R6, PT ;  /* 0x000000062f00720c */ /* 0x000fc60003fa6270 */
[----:B------:R0:W-:Y:S01]  /*42d0*/  @!P0 STG.E desc[UR8][R4.64+0x480], R29 ;  /* 0x0004801d04008986 */ /* 0x0001e2000c101908 */
[-C--:B------:R-:W-:Y:S01]  /*42e0*/  ISETP.GE.AND P0, PT, R41, R6.reuse, PT ;  /* 0x000000062900720c */ /* 0x080fe20003f06270 */
[----:B--2---:R-:W-:Y:S02]  /*42f0*/  VIADD R31, R12, 0x280 ;  /* 0x000002800c1f7836 */ /* 0x004fe40000000000 */
        /* <DEDUP_REMOVED lines=19> */
.L_x_558:
[----:B------:R-:W-:Y:S01]  /*4430*/  BSSY B1, `(.L_x_585) ;  /* 0x0000006000017945 */ /* 0x000fe20003800000 */
[----:B------:R-:W-:Y:S01]  /*4440*/  PLOP3.LUT P0, PT, P0, PT, PT, 0x8, 0x80 ;  /* 0x000000000080781c */ /* 0x000fe2000070e170 */
[----:B------:R-:W-:-:S12]  /*4450*/  IMAD.MOV.U32 R21, RZ, RZ, -0x1 ;  /* 0xffffffffff157424 */ /* 0x000fd800078e00ff */
[----:B------:R-:W-:Y:S05]  /*4460*/  WARPSYNC.COLLECTIVE R21, `(.L_x_586) ;  /* 0x0000000015087348 */ /* 0x000fea0003c00000 */
[----:B------:R-:W-:Y:S01]  /*4470*/  VOTE.ANY P0, P0 ;  /* 0x0000000000ff7806 */ /* 0x000fe20000000100 */
[----:B------:R-:W-:-:S12]  /*4480*/  ENDCOLLECTIVE ;  /* 0x000000000000791b */ /* 0x000fd80003800000 */
.L_x_586:
[----:B------:R-:W-:Y:S05]  /*4490*/  BSYNC B1 ;  /* 0x0000000000017941 */ /* 0x000fea0003800000 */
.L_x_585:
[----:B------:R-:W-:Y:S05]  /*44a0*/  BRA `(.L_x_587) ;  /* 0xffffffc8009c7947 */ /* 0x000fea000383ffff */
.L_x_560:
[----:B------:R-:W-:Y:S01]  /*44b0*/  BSSY B1, `(.L_x_588) ;  /* 0x0000006000017945 */ /* 0x000fe20003800000 */
[----:B------:R-:W-:Y:S01]  /*44c0*/  PLOP3.LUT P0, PT, P0, PT, PT, 0x8, 0x80 ;  /* 0x000000000080781c */ /* 0x000fe2000070e170 */
[----:B------:R-:W-:-:S12]  /*44d0*/  IMAD.MOV.U32 R21, RZ, RZ, -0x1 ;  /* 0xffffffffff157424 */ /* 0x000fd800078e00ff */
[----:B------:R-:W-:Y:S05]  /*44e0*/  WARPSYNC.COLLECTIVE R21, `(.L_x_589) ;  /* 0x0000000015087348 */ /* 0x000fea0003c00000 */
[----:B------:R-:W-:Y:S01]  /*44f0*/  VOTE.ANY P0, P0 ;  /* 0x0000000000ff7806 */ /* 0x000fe20000000100 */
[----:B------:R-:W-:-:S12]  /*4500*/  ENDCOLLECTIVE ;  /* 0x000000000000791b */ /* 0x000fd80003800000 */
.L_x_589:
[----:B------:R-:W-:Y:S05]  /*4510*/  BSYNC B1 ;  /* 0x0000000000017941 */ /* 0x000fea0003800000 */
.L_x_588:
[----:B------:R-:W-:Y:S05]  /*4520*/  BRA `(.L_x_590) ;  /* 0xffffffc800f07947 */ /* 0x000fea000383ffff */
.L_x_562:
[----:B------:R-:W0:Y:S01]  /*4530*/  S2R R49, SR_GEMASK ;  /* 0x0000000000317919 */ /* 0x000e220000003c00 */
[----:B------:R-:W-:Y:S01]  /*4540*/  BSSY B1, `(.L_x_591) ;  /* 0x0000006000017945 */ /* 0x000fe20003800000 */
[----:B------:R-:W-:Y:S01]  /*4550*/  PLOP3.LUT P0, PT, P0, PT, PT, 0x8, 0x80 ;  /* 0x000000000080781c */ /* 0x000fe2000070e170 */
[----:B------:R-:W-:-:S12]  /*4560*/  IMAD.MOV.U32 R21, RZ, RZ, -0x1 ;  /* 0xffffffffff157424 */ /* 0x000fd800078e00ff */
[----:B0-----:R-:W-:Y:S05]  /*4570*/  WARPSYNC.COLLECTIVE R21, `(.L_x_592) ;  /* 0x0000000015087348 */ /* 0x001fea0003c00000 */
[----:B------:R-:W-:Y:S01]  /*4580*/  VOTE.ANY R21, PT, P0 ;  /* 0x0000000000157806 */ /* 0x000fe200000e0100 */
[----:B0-----:R-:W-:Y:S06]  /*4590*/  ENDCOLLECTIVE ;  /* 0x000000000000791b */ /* 0x001fec0003800000 */
.L_x_592:
[----:B------:R-:W-:Y:S05]  /*45a0*/  BSYNC B1 ;  /* 0x0000000000017941 */ /* 0x000fea0003800000 */
.L_x_591:
[----:B------:R-:W-:Y:S01]  /*45b0*/  LOP3.LUT R21, R21, 0x80000000, R49, 0xec, !PT ;  /* 0x8000000015157812 */ /* 0x000fe200078eec31 */
[----:B------:R-:W-:Y:S02]  /*45c0*/  IMAD.MOV.U32 R20, RZ, RZ, R29 ;  /* 0x000000ffff147224 */ /* 0x000fe400078e001d */
[----:B------:R-:W-:Y:S02]  /*45d0*/  IMAD.MOV.U32 R17, RZ, RZ, 0x1 ;  /* 0x00000001ff117424 */ /* 0x000fe400078e00ff */
[C---:B------:R-:W-:Y:S02]  /*45e0*/  VIADD R16, R21.reuse, 0xffffffff ;  /* 0xffffffff15107836 */ /* 0x040fe40000000000 */
[C---:B------:R-:W-:Y:S02]  /*45f0*/  VIADD R30, R48.reuse, 0x2 ;  /* 0x00000002301e7836 */ /* 0x040fe40000000000 */
[----:B------:R-:W-:Y:S01]  /*4600*/  VIADD R25, R48, 0x4 ;  /* 0x0000000430197836 */ /* 0x000fe20000000000 */
[----:B------:R-:W-:Y:S01]  /*4610*/  LOP3.LUT R24, R21, R16, RZ, 0xc, !PT ;  /* 0x0000001015187212 */ /* 0x000fe200078e0cff */
[----:B------:R-:W-:-:S02]  /*4620*/  IMAD.MOV.U32 R21, RZ, RZ, -0x1 ;  /* 0xffffffffff157424 */ /* 0x000fc400078e00ff */
[C---:B------:R-:W-:Y:S01]  /*4630*/  VIADD R42, R48.reuse, 0x10 ;  /* 0x00000010302a7836 */ /* 0x040fe20000000000 */
[----:B------:R0:W1:Y:S02]  /*4640*/  POPC R16, R24 ;  /* 0x0000001800107309 */ /* 0x0000640000000000 */
[----:B0-----:R-:W-:-:S07]  /*4650*/  VIADD R24, R48, 0x8 ;  /* 0x0000000830187836 */ /* 0x001fce0000000000 */
[----:B-1----:R-:W-:Y:S05]  /*4660*/  WARPSYNC.COLLECTIVE R21, `(.L_x_593) ;  /* 0x0000000015087348 */ /* 0x002fea0003c00000 */
[----:B-1----:R0:W1:Y:S02]  /*4670*/  SHFL.DOWN P2, R22, R20, R17, R16 ;  /* 0x0800001114167389 */ /* 0x0020640000040010 */
[----:B01----:R-:W-:Y:S05]  /*4680*/  ENDCOLLECTIVE ;  /* 0x000000000000791b */ /* 0x003fea0003800000 */
.L_x_593:
[----:B------:R-:W-:Y:S01]  /*4690*/  ISETP.GE.AND P0, PT, R48, R16, PT ;  /* 0x000000103000720c */ /* 0x000fe20003f06270 */
[----:B------:R-:W-:-:S03]  /*46a0*/  IMAD.MOV.U32 R17, RZ, RZ, 0x2 ;  /* 0x00000002ff117424 */ /* 0x000fc600078e00ff */
[----:B------:R-:W-:Y:S02]  /*46b0*/  SEL R22, R22, RZ, !P0 ;  /* 0x000000ff16167207 */ /* 0x000fe40004000000 */
[----:B------:R-:W-:-:S03]  /*46c0*/  ISETP.GT.AND P0, PT, R30, R16, PT ;  /* 0x000000101e00720c */ /* 0x000fc60003f04270 */
[----:B------:R-:W-:-:S04]  /*46d0*/  IMAD.IADD R41, R22, 0x1, R29 ;  /* 0x0000000116297824 */ /* 0x000fc800078e021d */
[----:B------:R-:W-:-:S07]  /*46e0*/  IMAD.MOV.U32 R20, RZ, RZ, R41 ;  /* 0x000000ffff147224 */ /* 0x000fce00078e0029 */
[----:B------:R-:W-:Y:S05]  /*46f0*/  WARPSYNC.COLLECTIVE R21, `(.L_x_594) ;  /* 0x0000000015087348 */ /* 0x000fea0003c00000 */
[----:B------:R0:W1:Y:S02]  /*4700*/  SHFL.DOWN P2, R22, R20, R17, R16 ;  /* 0x0800001114167389 */ /* 0x0000640000040010 */
[----:B01----:R-:W-:Y:S05]  /*4710*/  ENDCOLLECTIVE ;  /* 0x000000000000791b */ /* 0x003fea0003800000 */
.L_x_594:
[----:B------:R-:W-:Y:S01]  /*4720*/  IMAD.MOV.U32 R17, RZ, RZ, 0x4 ;  /* 0x00000004ff117424 */ /* 0x000fe200078e00ff */
[----:B------:R-:W-:Y:S02]  /*4730*/  SEL R22, R22, RZ, !P0 ;  /* 0x000000ff16167207 */ /* 0x000fe40004000000 */
[----:B------:R-:W-:-:S03]  /*4740*/  ISETP.GT.AND P0, PT, R25, R16, PT ;  /* 0x000000101900720c */ /* 0x000fc60003f04270 */
[----:B------:R-:W-:Y:S02]  /*4750*/  IMAD.IADD R43, R41, 0x1, R22 ;  /* 0x00000001292b7824 */ /* 0x000fe400078e0216 */
[----:B------:R-:W0:Y:S02]  /*4760*/  LDC.64 R40, c[0x0][0x390] ;  /* 0x0000e400ff287b82 */ /* 0x000e240000000a00 */
[----:B------:R-:W-:-:S07]  /*4770*/  IMAD.MOV.U32 R20, RZ, RZ, R43 ;  /* 0x000000ffff147224 */ /* 0x000fce00078e002b */
[----:B0-----:R-:W-:Y:S05]  /*4780*/  WARPSYNC.COLLECTIVE R21, `(.L_x_595) ;  /* 0x0000000015087348 */ /* 0x001fea0003c00000 */
[----:B------:R1:W2:Y:S02]  /*4790*/  SHFL.DOWN P2, R22, R20, R17, R16 ;  /* 0x0800001114167389 */ /* 0x0002a40000040010 */
[----:B012---:R-:W-:Y:S05]  /*47a0*/  ENDCOLLECTIVE ;  /* 0x000000000000791b */ /* 0x007fea0003800000 */
.L_x_595:
[----:B------:R-:W-:Y:S01]  /*47b0*/  IMAD.MOV.U32 R17, RZ, RZ, 0x8 ;  /* 0x00000008ff117424 */ /* 0x000fe200078e00ff */
[----:B------:R-:W-:-:S05]  /*47c0*/  IADD3 R40, P3, PT, R40, 0x100, RZ ;  /* 0x0000010028287810 */ /* 0x000fca0007f7e0ff */
[----:B------:R-:W-:Y:S01]  /*47d0*/  IMAD.X R41, RZ, RZ, R41, P3 ;  /* 0x000000ffff297224 */ /* 0x000fe200018e0629 */
[----:B------:R-:W-:Y:S02]  /*47e0*/  SEL R22, R22, RZ, !P0 ;  /* 0x000000ff16167207 */ /* 0x000fe40004000000 */
[----:B------:R-:W-:-:S03]  /*47f0*/  ISETP.GT.AND P0, PT, R24, R16, PT ;  /* 0x000000101800720c */ /* 0x000fc60003f04270 */
[----:B------:R-:W-:-:S04]  /*4800*/  IMAD.IADD R51, R43, 0x1, R22 ;  /* 0x000000012b337824 */ /* 0x000fc800078e0216 */
[----:B------:R-:W-:-:S07]  /*4810*/  IMAD.MOV.U32 R20, RZ, RZ, R51 ;  /* 0x000000ffff147224 */ /* 0x000fce00078e0033 */
[----:B------:R-:W-:Y:S05]  /*4820*/  WARPSYNC.COLLECTIVE R21, `(.L_x_596) ;  /* 0x0000000015087348 */ /* 0x000fea0003c00000 */
[----:B------:R0:W1:Y:S02]  /*4830*/  SHFL.DOWN P2, R22, R20, R17, R16 ;  /* 0x0800001114167389 */ /* 0x0000640000040010 */
[----:B01----:R-:W-:Y:S05]  /*4840*/  ENDCOLLECTIVE ;  /* 0x000000000000791b */ /* 0x003fea0003800000 */
.L_x_596:
[----:B------:R-:W-:Y:S01]  /*4850*/  IMAD.MOV.U32 R17, RZ, RZ, 0x10 ;  /* 0x00000010ff117424 */ /* 0x000fe200078e00ff */
[----:B------:R-:W-:Y:S02]  /*4860*/  SEL R22, R22, RZ, !P0 ;  /* 0x000000ff16167207 */ /* 0x000fe40004000000 */
[----:B------:R-:W-:-:S03]  /*4870*/  ISETP.NE.AND P0, PT, R28, 0x65, PT ;  /* 0x000000651c00780c */ /* 0x000fc60003f05270 */
[----:B------:R-:W-:-:S04]  /*4880*/  IMAD.IADD R29, R51, 0x1, R22 ;  /* 0x00000001331d7824 */ /* 0x000fc800078e0216 */
[----:B------:R-:W-:-:S07]  /*4890*/  IMAD.MOV.U32 R20, RZ, RZ, R29 ;  /* 0x000000ffff147224 */ /* 0x000fce00078e001d */
[----:B------:R-:W-:Y:S05]  /*48a0*/  WARPSYNC.COLLECTIVE R21, `(.L_x_597) ;  /* 0x0000000015087348 */ /* 0x000fea0003c00000 */
[----:B------:R0:W1:Y:S02]  /*48b0*/  SHFL.DOWN P2, R22, R20, R17, R16 ;  /* 0x0800001114167389 */ /* 0x0000640000040010 */
[----:B01----:R-:W-:Y:S05]  /*48c0*/  ENDCOLLECTIVE ;  /* 0x000000000000791b */ /* 0x003fea0003800000 */
.L_x_597:
[----:B------:R-:W-:Y:S05]  /*48d0*/  WARPSYNC.COLLECTIVE R21, `(.L_x_598) ;  /* 0x0000000015087348 */ /* 0x000fea0003c00000 */
[----:B------:R-:W-:Y:S01]  /*48e0*/  VOTE.ALL P0, P0 ;  /* 0x0000000000ff7806 */ /* 0x000fe20000000000 */
[----:B------:R-:W-:-:S12]  /*48f0*/  ENDCOLLECTIVE ;  /* 0x000000000000791b */ /* 0x000fd80003800000 */
.L_x_598:
[----:B------:R-:W-:-:S04]  /*4900*/  ISETP.GT.AND P2, PT, R42, R16, PT ;  /* 0x000000102a00720c */ /* 0x000fc80003f44270 */
[----:B------:R-:W-:-:S05]  /*4910*/  SEL R22, R22, RZ, !P2 ;  /* 0x000000ff16167207 */ /* 0x000fca0005000000 */
[----:B------:R-:W-:Y:S01]  /*4920*/  IMAD.IADD R43, R29, 0x1, R22 ;  /* 0x000000011d2b7824 */ /* 0x000fe200078e0216 */
[----:B------:R-:W-:Y:S06]  /*4930*/  BRA `(.L_x_599) ;  /* 0xffffffc800887947 */ /* 0x000fec000383ffff */
.L_x_564:
[----:B------:R-:W-:Y:S01]  /*4940*/  BSSY B1, `(.L_x_600) ;  /* 0x0000006000017945 */ /* 0x000fe20003800000 */
[----:B------:R-:W-:Y:S01]  /*4950*/  PLOP3.LUT P0, PT, P0, PT, PT, 0x8, 0x80 ;  /* 0x000000000080781c */ /* 0x000fe2000070e170 */
[----:B------:R-:W-:-:S12]  /*4960*/  IMAD.MOV.U32 R21, RZ, RZ, -0x1 ;  /* 0xffffffffff157424 */ /* 0x000fd800078e00ff */
[----:B------:R-:W-:Y:S05]  /*4970*/  WARPSYNC.COLLECTIVE R21, `(.L_x_601) ;  /* 0x0000000015087348 */ /* 0x000fea0003c00000 */
[----:B------:R-:W-:Y:S01]  /*4980*/  VOTE.ANY P0, P0 ;  /* 0x0000000000ff7806 */ /* 0x000fe20000000100 */
[----:B------:R-:W-:-:S12]  /*4990*/  ENDCOLLECTIVE ;  /* 0x000000000000791b */ /* 0x000fd80003800000 */
.L_x_601:
[----:B------:R-:W-:Y:S05]  /*49a0*/  BSYNC B1 ;  /* 0x0000000000017941 */ /* 0x000fea0003800000 */
.L_x_600:
[----:B------:R-:W-:Y:S05]  /*49b0*/  BRA `(.L_x_602) ;  /* 0xffffffc800987947 */ /* 0x000fea000383ffff */
.L_x_566:
[----:B------:R-:W-:Y:S01]  /*49c0*/  BSSY B1, `(.L_x_603) ;  /* 0x0000006000017945 */ /* 0x000fe20003800000 */
[----:B------:R-:W-:Y:S01]  /*49d0*/  PLOP3.LUT P0, PT, P0, PT, PT, 0x8, 0x80 ;  /* 0x000000000080781c */ /* 0x000fe2000070e170 */
[----:B------:R-:W-:-:S12]  /*49e0*/  IMAD.MOV.U32 R21, RZ, RZ, -0x1 ;  /* 0xffffffffff157424 */ /* 0x000fd800078e00ff */
[----:B------:R-:W-:Y:S05]  /*49f0*/  WARPSYNC.COLLECTIVE R21, `(.L_x_604) ;  /* 0x0000000015087348 */ /* 0x000fea0003c00000 */
[----:B------:R-:W-:Y:S01]  /*4a00*/  VOTE.ANY P0, P0 ;  /* 0x0000000000ff7806 */ /* 0x000fe20000000100 */
[----:B------:R-:W-:-:S12]  /*4a10*/  ENDCOLLECTIVE ;  /* 0x000000000000791b */ /* 0x000fd80003800000 */
.L_x_604:
[----:B------:R-:W-:Y:S05]  /*4a20*/  BSYNC B1 ;  /* 0x0000000000017941 */ /* 0x000fea0003800000 */
.L_x_603:
[----:B------:R-:W-:Y:S05]  /*4a30*/  BRA `(.L_x_605) ;  /* 0xffffffc800ec7947 */ /* 0x000fea000383ffff */
.L_x_568:
[----:B------:R-:W-:Y:S01]  /*4a40*/  BSSY B1, `(.L_x_606) ;  /* 0x0000006000017945 */ /* 0x000fe20003800000 */
[----:B------:R-:W-:Y:S01]  /*4a50*/  PLOP3.LUT P0, PT, P0, PT, PT, 0x8, 0x80 ;  /* 0x000000000080781c */ /* 0x000fe2000070e170 */
[----:B------:R-:W-:-:S12]  /*4a60*/  IMAD.MOV.U32 R21, RZ, RZ, -0x1 ;  /* 0xffffffffff157424 */ /* 0x000fd800078e00ff */
[----:B------:R-:W-:Y:S05]  /*4a70*/  WARPSYNC.COLLECTIVE R21, `(.L_x_607) ;  /* 0x0000000015087348 */ /* 0x000fea0003c00000 */
[----:B------:R-:W-:Y:S01]  /*4a80*/  VOTE.ANY R21, PT, P0 ;  /* 0x0000000000157806 */ /* 0x000fe200000e0100 */
[----:B------:R-:W-:Y:S06]  /*4a90*/  ENDCOLLECTIVE ;  /* 0x000000000000791b */ /* 0x000fec0003800000 */
.L_x_607:
[----:B------:R-:W-:Y:S05]  /*4aa0*/  BSYNC B1 ;  /* 0x0000000000017941 */ /* 0x000fea0003800000 */
.L_x_606:
[----:B------:R-:W-:Y:S01]  /*4ab0*/  LOP3.LUT R21, R21, 0x80000000, R49, 0xec, !PT ;  /* 0x8000000015157812 */ /* 0x000fe200078eec31 */
[----:B------:R-:W-:Y:S02]  /*4ac0*/  IMAD.MOV.U32 R20, RZ, RZ, R29 ;  /* 0x000000ffff147224 */ /* 0x000fe400078e001d */
[----:B------:R-:W-:Y:S02]  /*4ad0*/  IMAD.MOV.U32 R17, RZ, RZ, 0x1 ;  /* 0x00000001ff117424 */ /* 0x000fe400078e00ff */
[----:B------:R-:W-:Y:S02]  /*4ae0*/  VIADD R16, R21, 0xffffffff ;  /* 0xffffffff15107836 */ /* 0x000fe40000000000 */
[----:B------:R-:W-:-:S03]  /*4af0*/  VIADD R23, R23, 0xffffffe0 ;  /* 0xffffffe017177836 */ /* 0x000fc60000000000 */
[----:B------:R-:W-:Y:S01]  /*4b00*/  LOP3.LUT R52, R21, R16, RZ, 0xc, !PT ;  /* 0x0000001015347212 */ /* 0x000fe200078e0cff */
[----:B------:R-:W-:-:S03]  /*4b10*/  IMAD.MOV.U32 R21, RZ, RZ, -0x1 ;  /* 0xffffffffff157424 */ /* 0x000fc600078e00ff */
[----:B------:R0:W1:Y:S04]  /*4b20*/  POPC R16, R52 ;  /* 0x0000003400107309 */ /* 0x0000680000000000 */
[----:B01----:R-:W-:Y:S05]  /*4b30*/  WARPSYNC.COLLECTIVE R21, `(.L_x_608) ;  /* 0x0000000015087348 */ /* 0x003fea0003c00000 */
[----:B-1----:R1:W2:Y:S02]  /*4b40*/  SHFL.DOWN P2, R22, R20, R17, R16 ;  /* 0x0800001114167389 */ /* 0x0022a40000040010 */
[----:B012---:R-:W-:Y:S05]  /*4b50*/  ENDCOLLECTIVE ;  /* 0x000000000000791b */ /* 0x007fea0003800000 */
.L_x_608:
        /* <DEDUP_REMOVED lines=9> */
.L_x_609:
        /* <DEDUP_REMOVED lines=8> */
.L_x_610:
        /* <DEDUP_REMOVED lines=8> */
.L_x_611:
        /* <DEDUP_REMOVED lines=8> */
.L_x_612:
[----:B------:R-:W-:Y:S05]  /*4d70*/  WARPSYNC.COLLECTIVE R21, `(.L_x_613) ;  /* 0x0000000015087348 */ /* 0x000fea0003c00000 */
[----:B------:R-:W-:Y:S01]  /*4d80*/  VOTE.ALL P0, P0 ;  /* 0x0000000000ff7806 */ /* 0x000fe20000000000 */
[----:B------:R-:W-:-:S12]  /*4d90*/  ENDCOLLECTIVE ;  /* 0x000000000000791b */ /* 0x000fd80003800000 */
.L_x_613:
[----:B------:R-:W-:-:S04]  /*4da0*/  ISETP.GT.AND P2, PT, R42, R16, PT ;  /* 0x000000102a00720c */ /* 0x000fc80003f44270 */
[----:B------:R-:W-:-:S04]  /*4db0*/  SEL R22, R22, RZ, !P2 ;  /* 0x000000ff16167207 */ /* 0x000fc80005000000 */
[----:B------:R-:W-:Y:S01]  /*4dc0*/  IADD3 R43, PT, PT, R52, R22, R43 ;  /* 0x00000016342b7210 */ /* 0x000fe20007ffe02b */
[----:B------:R-:W-:Y:S06]  /*4dd0*/  BRA `(.L_x_614) ;  /* 0xffffffc800847947 */ /* 0x000fec000383ffff */
.L_x_573:
[----:B------:R-:W-:Y:S01]  /*4de0*/  BSSY B0, `(.L_x_615) ;  /* 0x0000006000007945 */ /* 0x000fe20003800000 */
[----:B------:R-:W-:Y:S01]  /*4df0*/  PLOP3.LUT P0, PT, P0, PT, PT, 0x8, 0x80 ;  /* 0x000000000080781c */ /* 0x000fe2000070e170 */
[----:B------:R-:W-:-:S12]  /*4e00*/  IMAD.MOV.U32 R21, RZ, RZ, -0x1 ;  /* 0xffffffffff157424 */ /* 0x000fd800078e00ff */
[----:B------:R-:W-:Y:S05]  /*4e10*/  WARPSYNC.COLLECTIVE R21, `(.L_x_616) ;  /* 0x0000000015087348 */ /* 0x000fea0003c00000 */
[----:B------:R-:W-:Y:S01]  /*4e20*/  VOTE.ANY P0, P0 ;  /* 0x0000000000ff7806 */ /* 0x000fe20000000100 */
[----:B------:R-:W-:-:S12]  /*4e30*/  ENDCOLLECTIVE ;  /* 0x000000000000791b */ /* 0x000fd80003800000 */
.L_x_616:
[----:B------:R-:W-:Y:S05]  /*4e40*/  BSYNC B0 ;  /* 0x0000000000007941 */ /* 0x000fea0003800000 */
.L_x_615:
[----:B------:R-:W-:Y:S05]  /*4e50*/  BRA `(.L_x_617) ;  /* 0xffffffe000a07947 */ /* 0x000fea000383ffff */
.L_x_575:
[----:B------:R-:W-:Y:S01]  /*4e60*/  BSSY B0, `(.L_x_618) ;  /* 0x0000006000007945 */ /* 0x000fe20003800000 */
[----:B------:R-:W-:Y:S01]  /*4e70*/  PLOP3.LUT P0, PT, P0, PT, PT, 0x8, 0x80 ;  /* 0x000000000080781c */ /* 0x000fe2000070e170 */
[----:B------:R-:W-:-:S12]  /*4e80*/  IMAD.MOV.U32 R21, RZ, RZ, -0x1 ;  /* 0xffffffffff157424 */ /* 0x000fd800078e00ff */
[----:B------:R-:W-:Y:S05]  /*4e90*/  WARPSYNC.COLLECTIVE R21, `(.L_x_619) ;  /* 0x0000000015087348 */ /* 0x000fea0003c00000 */
[----:B------:R-:W-:Y:S01]  /*4ea0*/  VOTE.ANY P0, P0 ;  /* 0x0000000000ff7806 */ /* 0x000fe20000000100 */
[----:B------:R-:W-:-:S12]  /*4eb0*/  ENDCOLLECTIVE ;  /* 0x000000000000791b */ /* 0x000fd80003800000 */
.L_x_619:
[----:B------:R-:W-:Y:S05]  /*4ec0*/  BSYNC B0 ;  /* 0x0000000000007941 */ /* 0x000fea0003800000 */
.L_x_618:
[----:B------:R-:W-:Y:S05]  /*4ed0*/  BRA `(.L_x_620) ;  /* 0xffffffe000f47947 */ /* 0x000fea000383ffff */
.L_x_577:
[----:B------:R-:W0:Y:S01]  /*4ee0*/  S2R R53, SR_GEMASK ;  /* 0x0000000000357919 */ /* 0x000e220000003c00 */
[----:B------:R-:W-:Y:S01]  /*4ef0*/  BSSY B0, `(.L_x_621) ;  /* 0x0000006000007945 */ /* 0x000fe20003800000 */
[----:B------:R-:W-:Y:S01]  /*4f00*/  PLOP3.LUT P0, PT, P0, PT, PT, 0x8, 0x80 ;  /* 0x000000000080781c */ /* 0x000fe2000070e170 */
[----:B------:R-:W-:-:S12]  /*4f10*/  IMAD.MOV.U32 R21, RZ, RZ, -0x1 ;  /* 0xffffffffff157424 */ /* 0x000fd800078e00ff */
[----:B0-----:R-:W-:Y:S05]  /*4f20*/  WARPSYNC.COLLECTIVE R21, `(.L_x_622) ;  /* 0x0000000015087348 */ /* 0x001fea0003c00000 */
[----:B------:R-:W-:Y:S01]  /*4f30*/  VOTE.ANY R21, PT, P0 ;  /* 0x0000000000157806 */ /* 0x000fe200000e0100 */
[----:B0-----:R-:W-:Y:S06]  /*4f40*/  ENDCOLLECTIVE ;  /* 0x000000000000791b */ /* 0x001fec0003800000 */
.L_x_622:
[----:B------:R-:W-:Y:S05]  /*4f50*/  BSYNC B0 ;  /* 0x0000000000007941 */ /* 0x000fea0003800000 */
.L_x_621:
[----:B------:R-:W-:Y:S01]  /*4f60*/  LOP3.LUT R21, R21, 0x80000000, R53, 0xec, !PT ;  /* 0x8000000015157812 */ /* 0x000fe200078eec35 */
[----:B------:R-:W-:Y:S02]  /*4f70*/  IMAD.MOV.U32 R20, RZ, RZ, R25 ;  /* 0x000000ffff147224 */ /* 0x000fe400078e0019 */
[----:B------:R-:W-:Y:S02]  /*4f80*/  IMAD.MOV.U32 R17, RZ, RZ, 0x1 ;  /* 0x00000001ff117424 */ /* 0x000fe400078e00ff */
[----:B------:R-:W-:-:S05]  /*4f90*/  VIADD R16, R21, 0xffffffff ;  /* 0xffffffff15107836 */ /* 0x000fca0000000000 */
[----:B------:R-:W-:Y:S01]  /*4fa0*/  LOP3.LUT R26, R21, R16, RZ, 0xc, !PT ;  /* 0x00000010151a7212 */ /* 0x000fe200078e0cff */
[----:B------:R-:W-:-:S03]  /*4fb0*/  IMAD.MOV.U32 R21, RZ, RZ, -0x1 ;  /* 0xffffffffff157424 */ /* 0x000fc600078e00ff */
[----:B------:R0:W1:Y:S04]  /*4fc0*/  POPC R16, R26 ;  /* 0x0000001a00107309 */ /* 0x0000680000000000 */
[----:B01----:R-:W-:Y:S05]  /*4fd0*/  WARPSYNC.COLLECTIVE R21, `(.L_x_623) ;  /* 0x0000000015087348 */ /* 0x003fea0003c00000 */
[----:B-1----:R1:W2:Y:S02]  /*4fe0*/  SHFL.DOWN P2, R22, R20, R17, R16 ;  /* 0x0800001114167389 */ /* 0x0022a40000040010 */
[----:B012---:R-:W-:Y:S05]  /*4ff0*/  ENDCOLLECTIVE ;  /* 0x000000000000791b */ /* 0x007fea0003800000 */
.L_x_623:
[----:B------:R-:W-:Y:S01]  /*5000*/  ISETP.GE.AND P0, PT, R3, R16, PT ;  /* 0x000000100300720c */ /* 0x000fe20003f06270 */
[----:B------:R-:W-:-:S03]  /*5010*/  IMAD.MOV.U32 R17, RZ, RZ, 0x2 ;  /* 0x00000002ff117424 */ /* 0x000fc600078e00ff */
        /* <DEDUP_REMOVED lines=9> */
.L_x_624:
        /* <DEDUP_REMOVED lines=9> */
.L_x_625:
[----:B------:R-:W-:Y:S01]  /*5140*/  IMAD.MOV.U32 R17, RZ, RZ, 0x8 ;  /* 0x00000008ff117424 */ /* 0x000fe200078e00ff */
[----:B------:R-:W-:Y:S02]  /*5150*/  SEL R25, R22, RZ, !P0 ;  /* 0x000000ff16197207 */ /* 0x000fe40004000000 */
[----:B------:R-:W-:Y:S02]  /*5160*/  ISETP.GT.AND P0, PT, R43, R16, PT ;  /* 0x000000102b00720c */ /* 0x000fe40003f04270 */
[----:B------:R-:W0:Y:S01]  /*5170*/  LDC.64 R42, c[0x0][0x390] ;  /* 0x0000e400ff2a7b82 */ /* 0x000e220000000a00 */
[----:B------:R-:W-:-:S04]  /*5180*/  IMAD.IADD R25, R26, 0x1, R25 ;  /* 0x000000011a197824 */ /* 0x000fc800078e0219 */
[----:B------:R-:W-:-:S07]  /*5190*/  IMAD.MOV.U32 R20, RZ, RZ, R25 ;  /* 0x000000ffff147224 */ /* 0x000fce00078e0019 */
[----:B0-----:R-:W-:Y:S05]  /*51a0*/  WARPSYNC.COLLECTIVE R21, `(.L_x_626) ;  /* 0x0000000015087348 */ /* 0x001fea0003c00000 */
[----:B------:R1:W2:Y:S02]  /*51b0*/  SHFL.DOWN P2, R22, R20, R17, R16 ;  /* 0x0800001114167389 */ /* 0x0002a40000040010 */
[----:B012---:R-:W-:Y:S05]  /*51c0*/  ENDCOLLECTIVE ;  /* 0x000000000000791b */ /* 0x007fea0003800000 */
.L_x_626:
[----:B------:R-:W-:Y:S01]  /*51d0*/  IMAD.MOV.U32 R17, RZ, RZ, 0x10 ;  /* 0x00000010ff117424 */ /* 0x000fe200078e00ff */
[----:B------:R-:W-:Y:S02]  /*51e0*/  SEL R22, R22, RZ, !P0 ;  /* 0x000000ff16167207 */ /* 0x000fe40004000000 */
[----:B------:R-:W-:-:S03]  /*51f0*/  ISETP.NE.AND P0, PT, R24, 0x65, PT ;  /* 0x000000651800780c */ /* 0x000fc60003f05270 */
[----:B------:R-:W-:Y:S02]  /*5200*/  IMAD.IADD R20, R25, 0x1, R22 ;  /* 0x0000000119147824 */ /* 0x000fe400078e0216 */
[----:B------:R-:W-:-:S08]  /*5210*/  VIADD R25, R3, 0x10 ;  /* 0x0000001003197836 */ /* 0x000fd00000000000 */
[----:B------:R-:W-:Y:S05]  /*5220*/  WARPSYNC.COLLECTIVE R21, `(.L_x_627) ;  /* 0x0000000015087348 */ /* 0x000fea0003c00000 */
[----:B------:R0:W1:Y:S02]  /*5230*/  SHFL.DOWN P2, R22, R20, R17, R16 ;  /* 0x0800001114167389 */ /* 0x0000640000040010 */
[----:B01----:R-:W-:Y:S05]  /*5240*/  ENDCOLLECTIVE ;  /* 0x000000000000791b */ /* 0x003fea0003800000 */
.L_x_627:
[----:B------:R-:W-:-:S13]  /*5250*/  ISETP.GT.AND P3, PT, R25, R16, PT ;  /* 0x000000101900720c */ /* 0x000fda0003f64270 */
[----:B------:R-:W-:Y:S05]  /*5260*/  WARPSYNC.COLLECTIVE R21, `(.L_x_628) ;  /* 0x0000000015087348 */ /* 0x000fea0003c00000 */
[----:B------:R-:W-:Y:S01]  /*5270*/  VOTE.ALL P0, P0 ;  /* 0x0000000000ff7806 */ /* 0x000fe20000000000 */
[----:B------:R-:W-:-:S12]  /*5280*/  ENDCOLLECTIVE ;  /* 0x000000000000791b */ /* 0x000fd80003800000 */
.L_x_628:
[----:B------:R-:W-:Y:S02]  /*5290*/  IADD3 R26, P2, PT, R42, 0x100, RZ ;  /* 0x000001002a1a7810 */ /* 0x000fe40007f5e0ff */
[----:B------:R-:W-:-:S03]  /*52a0*/  SEL R25, R22, RZ, !P3 ;  /* 0x000000ff16197207 */ /* 0x000fc60005800000 */
[----:B------:R-:W-:Y:S02]  /*52b0*/  IMAD.X R43, RZ, RZ, R43, P2 ;  /* 0x000000ffff2b7224 */ /* 0x000fe400010e062b */
[----:B------:R-:W-:Y:S01]  /*52c0*/  IMAD.IADD R42, R20, 0x1, R25 ;  /* 0x00000001142a7824 */ /* 0x000fe200078e0219 */
[----:B------:R-:W-:Y:S06]  /*52d0*/  BRA `(.L_x_629) ;  /* 0xffffffe000907947 */ /* 0x000fec000383ffff */
.L_x_579:
[----:B------:R-:W-:Y:S01]  /*52e0*/  BSSY B0, `(.L_x_630) ;  /* 0x0000006000007945 */ /* 0x000fe20003800000 */
[----:B------:R-:W-:Y:S01]  /*52f0*/  PLOP3.LUT P0, PT, P0, PT, PT, 0x8, 0x80 ;  /* 0x000000000080781c */ /* 0x000fe2000070e170 */
[----:B------:R-:W-:-:S12]  /*5300*/  IMAD.MOV.U32 R21, RZ, RZ, -0x1 ;  /* 0xffffffffff157424 */ /* 0x000fd800078e00ff */
[----:B------:R-:W-:Y:S05]  /*5310*/  WARPSYNC.COLLECTIVE R21, `(.L_x_631) ;  /* 0x0000000015087348 */ /* 0x000fea0003c00000 */
[----:B------:R-:W-:Y:S01]  /*5320*/  VOTE.ANY P0, P0 ;  /* 0x0000000000ff7806 */ /* 0x000fe20000000100 */
[----:B------:R-:W-:-:S12]  /*5330*/  ENDCOLLECTIVE ;  /* 0x000000000000791b */ /* 0x000fd80003800000 */
.L_x_631:
[----:B------:R-:W-:Y:S05]  /*5340*/  BSYNC B0 ;  /* 0x0000000000007941 */ /* 0x000fea0003800000 */
.L_x_630:
[----:B------:R-:W-:Y:S05]  /*5350*/  BRA `(.L_x_632) ;  /* 0xffffffe000a07947 */ /* 0x000fea000383ffff */
.L_x_581:
[----:B------:R-:W-:Y:S01]  /*5360*/  BSSY B0, `(.L_x_633) ;  /* 0x0000006000007945 */ /* 0x000fe20003800000 */
[----:B------:R-:W-:Y:S01]  /*5370*/  PLOP3.LUT P0, PT, P0, PT, PT, 0x8, 0x80 ;  /* 0x000000000080781c */ /* 0x000fe2000070e170 */
[----:B------:R-:W-:-:S12]  /*5380*/  IMAD.MOV.U32 R21, RZ, RZ, -0x1 ;  /* 0xffffffffff157424 */ /* 0x000fd800078e00ff */
[----:B------:R-:W-:Y:S05]  /*5390*/  WARPSYNC.COLLECTIVE R21, `(.L_x_634) ;  /* 0x0000000015087348 */ /* 0x000fea0003c00000 */
[----:B------:R-:W-:Y:S01]  /*53a0*/  VOTE.ANY P0, P0 ;  /* 0x0000000000ff7806 */ /* 0x000fe20000000100 */
[----:B------:R-:W-:-:S12]  /*53b0*/  ENDCOLLECTIVE ;  /* 0x000000000000791b */ /* 0x000fd80003800000 */
.L_x_634:
[----:B------:R-:W-:Y:S05]  /*53c0*/  BSYNC B0 ;  /* 0x0000000000007941 */ /* 0x000fea0003800000 */
.L_x_633:
[----:B------:R-:W-:Y:S05]  /*53d0*/  BRA `(.L_x_635) ;  /* 0xffffffe000f47947 */ /* 0x000fea000383ffff */
.L_x_583:
[----:B------:R-:W-:Y:S01]  /*53e0*/  BSSY B0, `(.L_x_636) ;  /* 0x0000006000007945 */ /* 0x000fe20003800000 */
[----:B------:R-:W-:Y:S01]  /*53f0*/  PLOP3.LUT P0, PT, P0, PT, PT, 0x8, 0x80 ;  /* 0x000000000080781c */ /* 0x000fe2000070e170 */
[----:B------:R-:W-:-:S12]  /*5400*/  IMAD.MOV.U32 R21, RZ, RZ, -0x1 ;  /* 0xffffffffff157424 */ /* 0x000fd800078e00ff */
[----:B------:R-:W-:Y:S05]  /*5410*/  WARPSYNC.COLLECTIVE R21, `(.L_x_637) ;  /* 0x0000000015087348 */ /* 0x000fea0003c00000 */
[----:B------:R-:W-:Y:S01]  /*5420*/  VOTE.ANY R21, PT, P0 ;  /* 0x0000000000157806 */ /* 0x000fe200000e0100 */
[----:B------:R-:W-:Y:S06]  /*5430*/  ENDCOLLECTIVE ;  /* 0x000000000000791b */ /* 0x000fec0003800000 */
.L_x_637:
[----:B------:R-:W-:Y:S05]  /*5440*/  BSYNC B0 ;  /* 0x0000000000007941 */ /* 0x000fea0003800000 */
.L_x_636:
[----:B------:R-:W-:Y:S01]  /*5450*/  LOP3.LUT R21, R21, 0x80000000, R53, 0xec, !PT ;  /* 0x8000000015157812 */ /* 0x000fe200078eec35 */
[----:B------:R-:W-:Y:S02]  /*5460*/  IMAD.MOV.U32 R20, RZ, RZ, R25 ;  /* 0x000000ffff147224 */ /* 0x000fe400078e0019 */
[----:B------:R-:W-:Y:S02]  /*5470*/  IMAD.MOV.U32 R17, RZ, RZ, 0x1 ;  /* 0x00000001ff117424 */ /* 0x000fe400078e00ff */
[----:B------:R-:W-:Y:S02]  /*5480*/  VIADD R16, R21, 0xffffffff ;  /* 0xffffffff15107836 */ /* 0x000fe40000000000 */
[----:B------:R-:W-:-:S03]  /*5490*/  VIADD R23, R23, 0xffffffe0 ;  /* 0xffffffe017177836 */ /* 0x000fc60000000000 */
[----:B------:R-:W-:Y:S01]  /*54a0*/  LOP3.LUT R16, R21, R16, RZ, 0xc, !PT ;  /* 0x0000001015107212 */ /* 0x000fe200078e0cff */
[----:B------:R-:W-:-:S05]  /*54b0*/  IMAD.MOV.U32 R21, RZ, RZ, -0x1 ;  /* 0xffffffffff157424 */ /* 0x000fca00078e00ff */
[----:B------:R-:W0:Y:S02]  /*54c0*/  POPC R16, R16 ;  /* 0x0000001000107309 */ /* 0x000e240000000000 */
[----:B0-----:R-:W-:Y:S05]  /*54d0*/  WARPSYNC.COLLECTIVE R21, `(.L_x_638) ;  /* 0x0000000015087348 */ /* 0x001fea0003c00000 */
[----:B0-----:R0:W1:Y:S02]  /*54e0*/  SHFL.DOWN P2, R22, R20, R17, R16 ;  /* 0x0800001114167389 */ /* 0x0010640000040010 */
[----:B01----:R-:W-:Y:S05]  /*54f0*/  ENDCOLLECTIVE ;  /* 0x000000000000791b */ /* 0x003fea0003800000 */
.L_x_638:
        /* <DEDUP_REMOVED lines=10> */
.L_x_639:
[----:B------:R-:W-:Y:S01]  /*55a0*/  IMAD.MOV.U32 R17, RZ, RZ, 0x4 ;  /* 0x00000004ff117424 */ /* 0x000fe200078e00ff */
        /* <DEDUP_REMOVED lines=8> */
.L_x_640:
        /* <DEDUP_REMOVED lines=9> */
.L_x_641:
[----:B------:R-:W-:Y:S01]  /*56c0*/  IMAD.MOV.U32 R17, RZ, RZ, 0x10 ;  /* 0x00000010ff117424 */ /* 0x000fe200078e00ff */
[----:B------:R-:W-:-:S05]  /*56d0*/  SEL R22, R22, RZ, !P0 ;  /* 0x000000ff16167207 */ /* 0x000fca0004000000 */
[----:B------:R-:W-:-:S04]  /*56e0*/  IMAD.IADD R25, R25, 0x1, R22 ;  /* 0x0000000119197824 */ /* 0x000fc800078e0216 */
[----:B------:R-:W-:-:S07]  /*56f0*/  IMAD.MOV.U32 R20, RZ, RZ, R25 ;  /* 0x000000ffff147224 */ /* 0x000fce00078e0019 */
[----:B------:R-:W-:Y:S05]  /*5700*/  WARPSYNC.COLLECTIVE R21, `(.L_x_642) ;  /* 0x0000000015087348 */ /* 0x000fea0003c00000 */
[----:B------:R0:W1:Y:S02]  /*5710*/  SHFL.DOWN P2, R22, R20, R17, R16 ;  /* 0x0800001114167389 */ /* 0x0000640000040010 */
[----:B01----:R-:W-:Y:S05]  /*5720*/  ENDCOLLECTIVE ;  /* 0x000000000000791b */ /* 0x003fea0003800000 */
.L_x_642:
[----:B------:R-:W-:-:S05]  /*5730*/  VIADD R17, R3, 0x10 ;  /* 0x0000001003117836 */ /* 0x000fca0000000000 */
[----:B------:R-:W-:-:S04]  /*5740*/  ISETP.GT.AND P0, PT, R17, R16, PT ;  /* 0x000000101100720c */ /* 0x000fc80003f04270 */
[----:B------:R-:W-:Y:S02]  /*5750*/  SEL R22, R22, RZ, !P0 ;  /* 0x000000ff16167207 */ /* 0x000fe40004000000 */
[----:B------:R-:W-:Y:S02]  /*5760*/  ISETP.NE.AND P0, PT, R24, 0x65, PT ;  /* 0x000000651800780c */ /* 0x000fe40003f05270 */
[----:B------:R-:W-:-:S11]  /*5770*/  IADD3 R42, PT, PT, R25, R22, R42 ;  /* 0x00000016192a7210 */ /* 0x000fd60007ffe02a */
[----:B------:R-:W-:Y:S05]  /*5780*/  WARPSYNC.COLLECTIVE R21, `(.L_x_643) ;  /* 0x0000000015087348 */ /* 0x000fea0003c00000 */
[----:B------:R-:W-:Y:S01]  /*5790*/  VOTE.ALL P0, P0 ;  /* 0x0000000000ff7806 */ /* 0x000fe20000000000 */
[----:B------:R-:W-:-:S12]  /*57a0*/  ENDCOLLECTIVE ;  /* 0x000000000000791b */ /* 0x000fd80003800000 */
.L_x_643:
[----:B------:R-:W-:Y:S05]  /*57b0*/  BRA `(.L_x_644) ;  /* 0xffffffe0008c7947 */ /* 0x000fea000383ffff */
.L_x_645:
        /* <DEDUP_REMOVED lines=12> */
.L_x_761:


//--------------------- .text._ZN3cub18CUB_300001_SM_10006detail4scan20DeviceScanInitKernelINS0_13ScanTileStateIiLb1EEEEEvT_i --------------------------
	.section	.text._ZN3cub18CUB_300001_SM_10006detail4scan20DeviceScanInitKernelINS0_13ScanTileStateIiLb1EEEEEvT_i,"ax",@progbits
	.align	128
        .global         _ZN3cub18CUB_300001_SM_10006detail4scan20DeviceScanInitKernelINS0_13ScanTileStateIiLb1EEEEEvT_i
        .type           _ZN3cub18CUB_300001_SM_10006detail4scan20DeviceScanInitKernelINS0_13ScanTileStateIiLb1EEEEEvT_i,@function
        .size           _ZN3cub18CUB_300001_SM_10006detail4scan20DeviceScanInitKernelINS0_13ScanTileStateIiLb1EEEEEvT_i,(.L_x_762 - _ZN3cub18CUB_300001_SM_10006detail4scan20DeviceScanInitKernelINS0_13ScanTileStateIiLb1EEEEEvT_i)
        .other          _ZN3cub18CUB_300001_SM_10006detail4scan20DeviceScanInitKernelINS0_13ScanTileStateIiLb1EEEEEvT_i,@"STO_CUDA_ENTRY STV_DEFAULT"
_ZN3cub18CUB_300001_SM_10006detail4scan20DeviceScanInitKernelINS0_13ScanTileStateIiLb1EEEEEvT_i:
.text._ZN3cub18CUB_300001_SM_10006detail4scan20DeviceScanInitKernelINS0_13ScanTileStateIiLb1EEEEEvT_i:
[----:B------:R-:W-:Y:S01]  /*0000*/  LDC R1, c[0x0][0x37c] ;  /* 0x0000df00ff017b82 */ /* 0x000fe20000000800 */
[----:B------:R-:W0:Y:S07]  /*0010*/  S2R R0, SR_TID.X ;  /* 0x0000000000007919 */ /* 0x000e2e0000002100 */
[----:B------:R-:W1:Y:S01]  /*0020*/  S2UR UR6, SR_CTAID.X ;  /* 0x00000000000679c3 */ /* 0x000e620000002500 */
[----:B------:R-:W2:Y:S07]  /*0030*/  LDCU UR4, c[0x0][0x388] ;  /* 0x00007100ff0477ac */ /* 0x000eae0008000800 */
[----:B------:R-:W1:Y:S01]  /*0040*/  LDC R5, c[0x0][0x360] ;  /* 0x0000d800ff057b82 */ /* 0x000e620000000800 */
[----:B0-----:R-:W-:Y:S01]  /*0050*/  ISETP.GT.U32.AND P0, PT, R0, 0x1f, PT ;  /* 0x0000001f0000780c */ /* 0x001fe20003f04070 */
[----:B-1----:R-:W-:-:S03]  /*0060*/  IMAD R5, R5, UR6, R0 ;  /* 0x0000000605057c24 */ /* 0x002fc6000f8e0200 */
[----:B------:R-:W-:Y:S02]  /*0070*/  ISETP.NE.OR P0, PT, RZ, UR6, P0 ;  /* 0x00000006ff007c0c */ /* 0x000fe40008705670 */
[----:B--2---:R-:W-:Y:S01]  /*0080*/  ISETP.GE.AND P1, PT, R5, UR4, PT ;  /* 0x0000000405007c0c */ /* 0x004fe2000bf26270 */
[----:B------:R-:W0:-:S12]  /*0090*/  LDCU.64 UR4, c[0x0][0x358] ;  /* 0x00006b00ff0477ac */ /* 0x000e180008000a00 */
[----:B------:R-:W1:Y:S01]  /*00a0*/  @!P1 LDC.64 R2, c[0x0][0x380] ;  /* 0x0000e000ff029b82 */ /* 0x000e620000000a00 */
[----:B------:R-:W-:Y:S01]  /*00b0*/  @!P1 MOV R4, 0x63 ;  /* 0x0000006300049802 */ /* 0x000fe20000000f00 */
[----:B-1----:R-:W-:-:S04]  /*00c0*/  @!P1 IMAD.WIDE R2, R5, 0x8, R2 ;  /* 0x0000000805029825 */ /* 0x002fc800078e0202 */
[----:B------:R-:W-:-:S05]  /*00d0*/  HFMA2 R5, -RZ, RZ, 0, 0 ;  /* 0x00000000ff057431 */ /* 0x000fca00000001ff */
[----:B0-----:R0:W-:Y:S01]  /*00e0*/  @!P1 STG.E.64 desc[UR4][R2.64+0x100], R4 ;  /* 0x0001000402009986 */ /* 0x0011e2000c101b04 */
[----:B------:R-:W-:Y:S05]  /*00f0*/  @P0 EXIT ;  /* 0x000000000000094d */ /* 0x000fea0003800000 */
[----:B0-----:R-:W0:Y:S02]  /*0100*/  LDC.64 R2, c[0x0][0x380] ;  /* 0x0000e000ff027b82 */ /* 0x001e240000000a00 */
[----:B0-----:R-:W-:-:S05]  /*0110*/  IMAD.WIDE.U32 R2, R0, 0x8, R2 ;  /* 0x0000000800027825 */ /* 0x001fca00078e0002 */
[----:B------:R-:W-:Y:S01]  /*0120*/  STG.E.64 desc[UR4][R2.64], RZ ;  /* 0x000000ff02007986 */ /* 0x000fe2000c101b04 */
[----:B------:R-:W-:Y:S05]  /*0130*/  EXIT ;  /* 0x000000000000794d */ /* 0x000fea0003800000 */
.L_x_646:
        /* <DEDUP_REMOVED lines=12> */
.L_x_762:


//--------------------- .text._ZN3cub18CUB_300001_SM_10006detail9transform16transform_kernelINS2_10policy_hubILb1EN4cuda3std3__45tupleIJN6thrust24THRUST_300001_SM_1000_NS6detail15normal_iteratorINSA_7pointerINS8_IJiiEEENSA_8cuda_cub5par_tENSA_11use_defaultESH_EEEEEEEE10policy1000ElNS7_10__identityENSA_12zip_iteratorINS8_IJPiSP_EEEEEJPSE_EEEvT0_iT1_T2_DpNS2_10kernel_argIT3_EE --------------------------
	.section	.text._ZN3cub18CUB_300001_SM_10006detail9transform16transform_kernelINS2_10policy_hubILb1EN4cuda3std3__45tupleIJN6thrust24THRUST_300001_SM_1000_NS6detail15normal_iteratorINSA_7pointerINS8_IJiiEEENSA_8cuda_cub5par_tENSA_11use_defaultESH_EEEEEEEE10policy1000ElNS7_10__identityENSA_12zip_iteratorINS8_IJPiSP_EEEEEJPSE_EEEvT0_iT1_T2_DpNS2_10kernel_argIT3_EE,"ax",@progbits
	.align	128
        .global         _ZN3cub18CUB_300001_SM_10006detail9transform16transform_kernelINS2_10policy_hubILb1EN4cuda3std3__45tupleIJN6thrust24THRUST_300001_SM_1000_NS6detail15normal_iteratorINSA_7pointerINS8_IJiiEEENSA_8cuda_cub5par_tENSA_11use_defaultESH_EEEEEEEE10policy1000ElNS7_10__identityENSA_12zip_iteratorINS8_IJPiSP_EEEEEJPSE_EEEvT0_iT1_T2_DpNS2_10kernel_argIT3_EE
        .type           _ZN3cub18CUB_300001_SM_10006detail9transform16transform_kernelINS2_10policy_hubILb1EN4cuda3std3__45tupleIJN6thrust24THRUST_300001_SM_1000_NS6detail15normal_iteratorINSA_7pointerINS8_IJiiEEENSA_8cuda_cub5par_tENSA_11use_defaultESH_EEEEEEEE10policy1000ElNS7_10__identityENSA_12zip_iteratorINS8_IJPiSP_EEEEEJPSE_EEEvT0_iT1_T2_DpNS2_10kernel_argIT3_EE,@function
        .size           _ZN3cub18CUB_300001_SM_10006detail9transform16transform_kernelINS2_10policy_hubILb1EN4cuda3std3__45tupleIJN6thrust24THRUST_300001_SM_1000_NS6detail15normal_iteratorINSA_7pointerINS8_IJiiEEENSA_8cuda_cub5par_tENSA_11use_defaultESH_EEEEEEEE10policy1000ElNS7_10__identityENSA_12zip_iteratorINS8_IJPiSP_EEEEEJPSE_EEEvT0_iT1_T2_DpNS2_10kernel_argIT3_EE,(.L_x_763 - _ZN3cub18CUB_300001_SM_10006detail9transform16transform_kernelINS2_10policy_hubILb1EN4cuda3std3__45tupleIJN6thrust24THRUST_300001_SM_1000_NS6detail15normal_iteratorINSA_7pointerINS8_IJiiEEENSA_8cuda_cub5par_tENSA_11use_defaultESH_EEEEEEEE10policy1000ElNS7_10__identityENSA_12zip_iteratorINS8_IJPiSP_EEEEEJPSE_EEEvT0_iT1_T2_DpNS2_10kernel_argIT3_EE)
        .other          _ZN3cub18CUB_300001_SM_10006detail9transform16transform_kernelINS2_10policy_hubILb1EN4cuda3std3__45tupleIJN6thrust24THRUST_300001_SM_1000_NS6detail15normal_iteratorINSA_7pointerINS8_IJiiEEENSA_8cuda_cub5par_tENSA_11use_defaultESH_EEEEEEEE10policy1000ElNS7_10__identityENSA_12zip_iteratorINS8_IJPiSP_EEEEEJPSE_EEEvT0_iT1_T2_DpNS2_10kernel_argIT3_EE,@"STO_CUDA_ENTRY STV_DEFAULT"
_ZN3cub18CUB_300001_SM_10006detail9transform16transform_kernelINS2_10policy_hubILb1EN4cuda3std3__45tupleIJN6thrust24THRUST_300001_SM_1000_NS6detail15normal_iteratorINSA_7pointerINS8_IJiiEEENSA_8cuda_cub5par_tENSA_11use_defaultESH_EEEEEEEE10policy1000ElNS7_10__identityENSA_12zip_iteratorINS8_IJPiSP_EEEEEJPSE_EEEvT0_iT1_T2_DpNS2_10kernel_argIT3_EE:
.text._ZN3cub18CUB_300001_SM_10006detail9transform16transform_kernelINS2_10policy_hubILb1EN4cuda3std3__45tupleIJN6thrust24THRUST_300001_SM_1000_NS6detail15normal_iteratorINSA_7pointerINS8_IJiiEEENSA_8cuda_cub5par_tENSA_11use_defaultESH_EEEEEEEE10policy1000ElNS7_10__identityENSA_12zip_iteratorINS8_IJPiSP_EEEEEJPSE_EEEvT0_iT1_T2_DpNS2_10kernel_argIT3_EE:
[----:B------:R-:W-:Y:S08]  /*0000*/  LDC R1, c[0x0][0x37c] ;  /* 0x0000df00ff017b82 */ /* 0x000ff00000000800 */
[----:B------:R-:W0:Y:S01]  /*0010*/  LDC R0, c[0x0][0x388] ;  /* 0x0000e200ff007b82 */ /* 0x000e220000000800 */
[----:B------:R-:W1:Y:S01]  /*0020*/  LDCU.64 UR6, c[0x0][0x380] ;  /* 0x00007000ff0677ac */ /* 0x000e620008000a00 */
[----:B------:R-:W2:Y:S01]  /*0030*/  S2R R21, SR_TID.X ;  /* 0x0000000000157919 */ /* 0x000ea20000002100 */
[----:B------:R-:W-:Y:S05]  /*0040*/  BSSY.RECONVERGENT B0, `(.L_x_647) ;  /* 0x000001b000007945 */ /* 0x000fea0003800200 */
[----:B------:R-:W3:Y:S01]  /*0050*/  S2UR UR4, SR_CTAID.X ;  /* 0x00000000000479c3 */ /* 0x000ee20000002500 */
[----:B0-----:R-:W-:-:S05]  /*0060*/  IMAD.SHL.U32 R5, R0, 0x80, RZ ;  /* 0x0000008000057824 */ /* 0x001fca00078e00ff */
[----:B------:R-:W-:Y:S01]  /*0070*/  SHF.R.S32.HI R4, RZ, 0x1f, R5 ;  /* 0x0000001fff047819 */ /* 0x000fe20000011405 */
[----:B---3--:R-:W-:-:S04]  /*0080*/  IMAD.WIDE.U32 R2, R5, UR4, RZ ;  /* 0x0000000405027c25 */ /* 0x008fc8000f8e00ff */
[----:B------:R-:W-:Y:S01]  /*0090*/  IMAD R13, R4, UR4, RZ ;  /* 0x00000004040d7c24 */ /* 0x000fe2000f8e02ff */
[----:B-1----:R-:W-:Y:S01]  /*00a0*/  IADD3 R10, P1, PT, -R2, UR6, RZ ;  /* 0x00000006020a7c10 */ /* 0x002fe2000ff3e1ff */
[----:B--2---:R-:W-:Y:S02]  /*00b0*/  IMAD.SHL.U32 R11, R21, 0x80, RZ ;  /* 0x00000080150b7824 */ /* 0x004fe400078e00ff */
[----:B------:R-:W-:Y:S01]  /*00c0*/  IMAD.IADD R13, R3, 0x1, R13 ;  /* 0x00000001030d7824 */ /* 0x000fe200078e020d */
[----:B------:R-:W-:-:S04]  /*00d0*/  ISETP.LT.U32.AND P0, PT, R10, R5, PT ;  /* 0x000000050a00720c */ /* 0x000fc80003f01070 */
[----:B------:R-:W-:-:S04]  /*00e0*/  IADD3.X R7, PT, PT, ~R13, UR7, RZ, P1, !PT ;  /* 0x000000070d077c10 */ /* 0x000fc80008ffe5ff */
[----:B------:R-:W-:Y:S02]  /*00f0*/  ISETP.LT.AND.EX P0, PT, R7, R4, PT, P0 ;  /* 0x000000040700720c */ /* 0x000fe40003f01300 */
[----:B------:R-:W0:Y:S02]  /*0100*/  LDC.64 R6, c[0x0][0x3a0] ;  /* 0x0000e800ff067b82 */ /* 0x000e240000000a00 */
[----:B------:R-:W-:-:S05]  /*0110*/  SEL R10, R10, R5, P0 ;  /* 0x000000050a0a7207 */ /* 0x000fca0000000000 */
[----:B------:R-:W-:-:S05]  /*0120*/  IMAD.SHL.U32 R4, R10, 0x8, RZ ;  /* 0x000000080a047824 */ /* 0x000fca00078e00ff */
[----:B------:R-:W-:-:S13]  /*0130*/  ISETP.GE.AND P0, PT, R11, R4, PT ;  /* 0x000000040b00720c */ /* 0x000fda0003f06270 */
[----:B------:R-:W-:Y:S05]  /*0140*/  @P0 BRA `(.L_x_648) ;  /* 0x0000000000280947 */ /* 0x000fea0003800000 */
[----:B------:R-:W1:Y:S02]  /*0150*/  LDC.64 R8, c[0x0][0x3a0] ;  /* 0x0000e800ff087b82 */ /* 0x000e640000000a00 */
[----:B-1----:R-:W-:-:S04]  /*0160*/  LEA R8, P0, R2, R8, 0x3 ;  /* 0x0000000802087211 */ /* 0x002fc800078018ff */
[----:B------:R-:W-:-:S03]  /*0170*/  LEA.HI.X R9, R2, R9, R13, 0x3, P0 ;  /* 0x0000000902097211 */ /* 0x000fc600000f1c0d */
[----:B------:R-:W-:-:S07]  /*0180*/  IMAD.WIDE.U32 R8, R21, 0x80, R8 ;  /* 0x0000008015087825 */ /* 0x000fce00078e0008 */
.L_x_649:
[----:B------:R-:W-:Y:S01]  /*0190*/  IADD3 R11, PT, PT, R11, 0x4000, RZ ;  /* 0x000040000b0b7810 */ /* 0x000fe20007ffe0ff */
[----:B------:R1:W-:Y:S03]  /*01a0*/  CCTL.E.PF2 [R8] ;  /* 0x000000000800798f */ /* 0x0003e60000800100 */
[----:B------:R-:W-:Y:S02]  /*01b0*/  ISETP.GE.AND P0, PT, R11, R4, PT ;  /* 0x000000040b00720c */ /* 0x000fe40003f06270 */
[----:B-1----:R-:W-:-:S05]  /*01c0*/  IADD3 R8, P1, PT, R8, 0x4000, RZ ;  /* 0x0000400008087810 */ /* 0x002fca0007f3e0ff */
[----:B------:R-:W-:-:S06]  /*01d0*/  IMAD.X R9, RZ, RZ, R9, P1 ;  /* 0x000000ffff097224 */ /* 0x000fcc00008e0609 */
[----:B------:R-:W-:Y:S05]  /*01e0*/  @!P0 BRA `(.L_x_649) ;  /* 0xfffffffc00e88947 */ /* 0x000fea000383ffff */
.L_x_648:
[----:B------:R-:W-:Y:S05]  /*01f0*/  BSYNC.RECONVERGENT B0 ;  /* 0x0000000000007941 */ /* 0x000fea0003800200 */
.L_x_647:
[----:B------:R-:W1:Y:S01]  /*0200*/  LDCU.128 UR8, c[0x0][0x390] ;  /* 0x00007200ff0877ac */ /* 0x000e620008000c00 */
[----:B------:R-:W-:Y:S01]  /*0210*/  ISETP.NE.AND P0, PT, R5, R10, PT ;  /* 0x0000000a0500720c */ /* 0x000fe20003f05270 */
[C---:B------:R-:W-:Y:S01]  /*0220*/  IMAD.SHL.U32 R8, R2.reuse, 0x4, RZ ;  /* 0x0000000402087824 */ /* 0x040fe200078e00ff */
[C-C-:B------:R-:W-:Y:S01]  /*0230*/  SHF.L.U64.HI R12, R2.reuse, 0x3, R13.reuse ;  /* 0x00000003020c7819 */ /* 0x140fe2000001020d */
[----:B------:R-:W2:Y:S01]  /*0240*/  LDCU.64 UR4, c[0x0][0x358] ;  /* 0x00006b00ff0477ac */ /* 0x000ea20008000a00 */
[C---:B------:R-:W-:Y:S02]  /*0250*/  SHF.L.U64.HI R9, R2.reuse, 0x2, R13 ;  /* 0x0000000202097819 */ /* 0x040fe4000001020d */
[----:B0-----:R-:W-:-:S05]  /*0260*/  LEA R6, P1, R2, R6, 0x3 ;  /* 0x0000000602067211 */ /* 0x001fca00078218ff */
[----:B------:R-:W-:Y:S01]  /*0270*/  IMAD.X R7, R12, 0x1, R7, P1 ;  /* 0x000000010c077824 */ /* 0x000fe200008e0607 */
[C---:B-1----:R-:W-:Y:S02]  /*0280*/  IADD3 R4, P2, PT, R8.reuse, UR8, RZ ;  /* 0x0000000808047c10 */ /* 0x042fe4000ff5e0ff */
[----:B------:R-:W-:Y:S02]  /*0290*/  IADD3 R2, P3, PT, R8, UR10, RZ ;  /* 0x0000000a08027c10 */ /* 0x000fe4000ff7e0ff */
[C---:B------:R-:W-:Y:S02]  /*02a0*/  IADD3.X R5, PT, PT, R9.reuse, UR9, RZ, P2, !PT ;  /* 0x0000000909057c10 */ /* 0x040fe400097fe4ff */
[----:B------:R-:W-:Y:S01]  /*02b0*/  IADD3.X R3, PT, PT, R9, UR11, RZ, P3, !PT ;  /* 0x0000000b09037c10 */ /* 0x000fe20009ffe4ff */
[----:B--2---:R-:W-:Y:S08]  /*02c0*/  @!P0 BRA `(.L_x_650) ;  /* 0x0000000c00748947 */ /* 0x004ff00003800000 */
[----:B------:R-:W-:-:S13]  /*02d0*/  ISETP.GE.AND P0, PT, R0, 0x1, PT ;  /* 0x000000010000780c */ /* 0x000fda0003f06270 */
[----:B------:R-:W-:Y:S05]  /*02e0*/  @!P0 EXIT ;  /* 0x000000000000894d */ /* 0x000fea0003800000 */
[C---:B------:R-:W-:Y:S01]  /*02f0*/  ISETP.GE.U32.AND P0, PT, R0.reuse, 0x8, PT ;  /* 0x000000080000780c */ /* 0x040fe20003f06070 */
[----:B------:R-:W-:Y:S01]  /*0300*/  IMAD.MOV.U32 R8, RZ, RZ, RZ ;  /* 0x000000ffff087224 */ /* 0x000fe200078e00ff */
[----:B------:R-:W-:-:S11]  /*0310*/  LOP3.LUT R11, R0, 0x7, RZ, 0xc0, !PT ;  /* 0x00000007000b7812 */ /* 0x000fd600078ec0ff */
[----:B------:R-:W-:Y:S05]  /*0320*/  @!P0 BRA `(.L_x_651) ;  /* 0x00000008001c8947 */ /* 0x000fea0003800000 */
[----:B------:R-:W-:-:S13]  /*0330*/  ISETP.GE.AND P1, PT, R21, R10, PT ;  /* 0x0000000a1500720c */ /* 0x000fda0003f26270 */
[----:B------:R-:W-:-:S05]  /*0340*/  @!P1 IMAD.WIDE.U32 R8, R21, 0x8, R6 ;  /* 0x0000000815089825 */ /* 0x000fca00078e0006 */
[----:B------:R-:W2:Y:S01]  /*0350*/  @!P1 LDG.E R23, desc[UR4][R8.64] ;  /* 0x0000000408179981 */ /* 0x000ea2000c1e1900 */
[C---:B------:R-:W-:Y:S01]  /*0360*/  @!P1 IMAD.WIDE.U32 R16, R21.reuse, 0x4, R4 ;  /* 0x0000000415109825 */ /* 0x040fe200078e0004 */
[----:B------:R-:W-:-:S04]  /*0370*/  IADD3 R27, PT, PT, R21, 0x80, RZ ;  /* 0x00000080151b7810 */ /* 0x000fc80007ffe0ff */
[----:B------:R-:W-:Y:S01]  /*0380*/  ISETP.GE.AND P0, PT, R27, R10, PT ;  /* 0x0000000a1b00720c */ /* 0x000fe20003f06270 */
[----:B--2---:R0:W-:Y:S04]  /*0390*/  @!P1 STG.E desc[UR4][R16.64], R23 ;  /* 0x0000001710009986 */ /* 0x0041e8000c101904 */
[----:B------:R-:W2:Y:S01]  /*03a0*/  @!P1 LDG.E R25, desc[UR4][R8.64+0x4] ;  /* 0x0000040408199981 */ /* 0x000ea2000c1e1900 */
[----:B------:R-:W-:-:S04]  /*03b0*/  @!P1 IMAD.WIDE.U32 R18, R21, 0x4, R2 ;  /* 0x0000000415129825 */ /* 0x000fc800078e0002 */
[C---:B------:R-:W-:Y:S01]  /*03c0*/  IMAD.WIDE R12, R27.reuse, 0x8, R6 ;  /* 0x000000081b0c7825 */ /* 0x040fe200078e0206 */
[----:B--2---:R1:W-:Y:S04]  /*03d0*/  @!P1 STG.E desc[UR4][R18.64], R25 ;  /* 0x0000001912009986 */ /* 0x0043e8000c101904 */
[----:B------:R-:W2:Y:S01]  /*03e0*/  @!P0 LDG.E R29, desc[UR4][R12.64] ;  /* 0x000000040c1d8981 */ /* 0x000ea2000c1e1900 */
[----:B------:R-:W-:-:S04]  /*03f0*/  IMAD.WIDE R14, R27, 0x4, R4 ;  /* 0x000000041b0e7825 */ /* 0x000fc800078e0204 */
[----:B0-----:R-:W-:-:S05]  /*0400*/  VIADD R17, R21, 0x100 ;  /* 0x0000010015117836 */ /* 0x001fca0000000000 */
[-C--:B------:R-:W-:Y:S01]  /*0410*/  ISETP.GE.AND P6, PT, R17, R10.reuse, PT ;  /* 0x0000000a1100720c */ /* 0x080fe20003fc6270 */
[----:B--2---:R0:W-:Y:S04]  /*0420*/  @!P0 STG.E desc[UR4][R14.64], R29 ;  /* 0x0000001d0e008986 */ /* 0x0041e8000c101904 */
[----:B------:R-:W2:Y:S01]  /*0430*/  @!P0 LDG.E R20, desc[UR4][R12.64+0x4] ;  /* 0x000004040c148981 */ /* 0x000ea2000c1e1900 */
[C---:B------:R-:W-:Y:S01]  /*0440*/  VIADD R9, R21.reuse, 0x180 ;  /* 0x0000018015097836 */ /* 0x040fe20000000000 */
[C---:B-1----:R-:W-:Y:S01]  /*0450*/  IADD3 R19, PT, PT, R21.reuse, 0x300, RZ ;  /* 0x0000030015137810 */ /* 0x042fe20007ffe0ff */
[----:B------:R-:W-:Y:S01]  /*0460*/  VIADD R23, R21, 0x200 ;  /* 0x0000020015177836 */ /* 0x000fe20000000000 */
[----:B------:R-:W-:Y:S01]  /*0470*/  LOP3.LUT R8, R0, 0x7ffffff8, RZ, 0xc0, !PT ;  /* 0x7ffffff800087812 */ /* 0x000fe200078ec0ff */
[----:B------:R-:W-:Y:S01]  /*0480*/  IMAD.WIDE R16, R27, 0x4, R2 ;  /* 0x000000041b107825 */ /* 0x000fe200078e0202 */
[-C--:B------:R-:W-:Y:S01]  /*0490*/  ISETP.GE.AND P5, PT, R9, R10.reuse, PT ;  /* 0x0000000a0900720c */ /* 0x080fe20003fa6270 */
[----:B------:R-:W-:Y:S01]  /*04a0*/  BSSY.RECONVERGENT B0, `(.L_x_652) ;  /* 0x000000e000007945 */ /* 0x000fe20003800200 */
[-C--:B------:R-:W-:Y:S01]  /*04b0*/  ISETP.GE.AND P4, PT, R23, R10.reuse, PT ;  /* 0x0000000a1700720c */ /* 0x080fe20003f86270 */
[----:B------:R-:W-:Y:S01]  /*04c0*/  VIADD R9, R21, 0x280 ;  /* 0x0000028015097836 */ /* 0x000fe20000000000 */
[----:B------:R-:W-:Y:S01]  /*04d0*/  ISETP.GE.AND P2, PT, R19, R10, PT ;  /* 0x0000000a1300720c */ /* 0x000fe20003f46270 */
[----:B------:R-:W-:-:S03]  /*04e0*/  VIADD R23, R21, 0x380 ;  /* 0x0000038015177836 */ /* 0x000fc60000000000 */
[-C--:B------:R-:W-:Y:S02]  /*04f0*/  ISETP.GE.AND P3, PT, R9, R10.reuse, PT ;  /* 0x0000000a0900720c */ /* 0x080fe40003f66270 */
[----:B------:R-:W-:Y:S01]  /*0500*/  ISETP.GE.AND P1, PT, R23, R10, PT ;  /* 0x0000000a1700720c */ /* 0x000fe20003f26270 */
[----:B--2---:R0:W-:Y:S01]  /*0510*/  @!P0 STG.E desc[UR4][R16.64], R20 ;  /* 0x0000001410008986 */ /* 0x0041e2000c101904 */
[----:B------:R-:W-:Y:S01]  /*0520*/  ISETP.NE.AND P0, PT, R8, 0x8, PT ;  /* 0x000000080800780c */ /* 0x000fe20003f05270 */
[----:B------:R-:W-:-:S12]  /*0530*/  @P6 BRA `(.L_x_653) ;  /* 0x0000000000106947 */ /* 0x000fd80003800000 */
[----:B------:R-:W2:Y:S04]  /*0540*/  LDG.E R9, desc[UR4][R12.64+0x400] ;  /* 0x000400040c097981 */ /* 0x000ea8000c1e1900 */
[----:B--2---:R1:W-:Y:S04]  /*0550*/  STG.E desc[UR4][R14.64+0x200], R9 ;  /* 0x000200090e007986 */ /* 0x0043e8000c101904 */
[----:B------:R-:W2:Y:S04]  /*0560*/  LDG.E R19, desc[UR4][R12.64+0x404] ;  /* 0x000404040c137981 */ /* 0x000ea8000c1e1900 */
[----:B--2---:R1:W-:Y:S02]  /*0570*/  STG.E desc[UR4][R16.64+0x200], R19 ;  /* 0x0002001310007986 */ /* 0x0043e4000c101904 */
.L_x_653:
[----:B------:R-:W-:Y:S05]  /*0580*/  BSYNC.RECONVERGENT B0 ;  /* 0x0000000000007941 */ /* 0x000fea0003800200 */
.L_x_652:
[----:B------:R-:W-:Y:S04]  /*0590*/  BSSY.RECONVERGENT B0, `(.L_x_654) ;  /* 0x0000006000007945 */ /* 0x000fe80003800200 */
[----:B------:R-:W-:Y:S05]  /*05a0*/  @P5 BRA `(.L_x_655) ;  /* 0x0000000000105947 */ /* 0x000fea0003800000 */
[----:B-1----:R-:W2:Y:S04]  /*05b0*/  LDG.E R9, desc[UR4][R12.64+0x800] ;  /* 0x000800040c097981 */ /* 0x002ea8000c1e1900 */
[----:B--2---:R2:W-:Y:S04]  /*05c0*/  STG.E desc[UR4][R14.64+0x400], R9 ;  /* 0x000400090e007986 */ /* 0x0045e8000c101904 */
[----:B------:R-:W3:Y:S04]  /*05d0*/  LDG.E R19, desc[UR4][R12.64+0x804] ;  /* 0x000804040c137981 */ /* 0x000ee8000c1e1900 */
[----:B---3--:R2:W-:Y:S02]  /*05e0*/  STG.E desc[UR4][R16.64+0x400], R19 ;  /* 0x0004001310007986 */ /* 0x0085e4000c101904 */
.L_x_655:
[----:B------:R-:W-:Y:S05]  /*05f0*/  BSYNC.RECONVERGENT B0 ;  /* 0x0000000000007941 */ /* 0x000fea0003800200 */
.L_x_654:
[----:B------:R-:W-:Y:S04]  /*0600*/  BSSY.RECONVERGENT B0, `(.L_x_656) ;  /* 0x0000006000007945 */ /* 0x000fe80003800200 */
[----:B------:R-:W-:Y:S05]  /*0610*/  @P4 BRA `(.L_x_657) ;  /* 0x0000000000104947 */ /* 0x000fea0003800000 */
[----:B-12---:R-:W2:Y:S04]  /*0620*/  LDG.E R9, desc[UR4][R12.64+0xc00] ;  /* 0x000c00040c097981 */ /* 0x006ea8000c1e1900 */
[----:B--2---:R3:W-:Y:S04]  /*0630*/  STG.E desc[UR4][R14.64+0x600], R9 ;  /* 0x000600090e007986 */ /* 0x0047e8000c101904 */
[----:B------:R-:W2:Y:S04]  /*0640*/  LDG.E R19, desc[UR4][R12.64+0xc04] ;  /* 0x000c04040c137981 */ /* 0x000ea8000c1e1900 */
[----:B--2---:R3:W-:Y:S02]  /*0650*/  STG.E desc[UR4][R16.64+0x600], R19 ;  /* 0x0006001310007986 */ /* 0x0047e4000c101904 */
.L_x_657:
[----:B------:R-:W-:Y:S05]  /*0660*/  BSYNC.RECONVERGENT B0 ;  /* 0x0000000000007941 */ /* 0x000fea0003800200 */
.L_x_656:
[----:B------:R-:W-:Y:S04]  /*0670*/  BSSY.RECONVERGENT B0, `(.L_x_658) ;  /* 0x0000006000007945 */ /* 0x000fe80003800200 */
[----:B------:R-:W-:Y:S05]  /*0680*/  @P3 BRA `(.L_x_659) ;  /* 0x0000000000103947 */ /* 0x000fea0003800000 */
[----:B-123--:R-:W2:Y:S04]  /*0690*/  LDG.E R9, desc[UR4][R12.64+0x1000] ;  /* 0x001000040c097981 */ /* 0x00eea8000c1e1900 */
[----:B--2---:R4:W-:Y:S04]  /*06a0*/  STG.E desc[UR4][R14.64+0x800], R9 ;  /* 0x000800090e007986 */ /* 0x0049e8000c101904 */
[----:B------:R-:W2:Y:S04]  /*06b0*/  LDG.E R19, desc[UR4][R12.64+0x1004] ;  /* 0x001004040c137981 */ /* 0x000ea8000c1e1900 */
[----:B--2---:R4:W-:Y:S02]  /*06c0*/  STG.E desc[UR4][R16.64+0x800], R19 ;  /* 0x0008001310007986 */ /* 0x0049e4000c101904 */
.L_x_659:
[----:B------:R-:W-:Y:S05]  /*06d0*/  BSYNC.RECONVERGENT B0 ;  /* 0x0000000000007941 */ /* 0x000fea0003800200 */
.L_x_658:
[----:B------:R-:W-:Y:S04]  /*06e0*/  BSSY.RECONVERGENT B0, `(.L_x_660) ;  /* 0x0000006000007945 */ /* 0x000fe80003800200 */
[----:B------:R-:W-:Y:S05]  /*06f0*/  @P2 BRA `(.L_x_661) ;  /* 0x0000000000102947 */ /* 0x000fea0003800000 */
[----:B-1234-:R-:W2:Y:S04]  /*0700*/  LDG.E R9, desc[UR4][R12.64+0x1400] ;  /* 0x001400040c097981 */ /* 0x01eea8000c1e1900 */
[----:B--2---:R1:W-:Y:S04]  /*0710*/  STG.E desc[UR4][R14.64+0xa00], R9 ;  /* 0x000a00090e007986 */ /* 0x0043e8000c101904 */
[----:B------:R-:W2:Y:S04]  /*0720*/  LDG.E R19, desc[UR4][R12.64+0x1404] ;  /* 0x001404040c137981 */ /* 0x000ea8000c1e1900 */
[----:B--2---:R1:W-:Y:S02]  /*0730*/  STG.E desc[UR4][R16.64+0xa00], R19 ;  /* 0x000a001310007986 */ /* 0x0043e4000c101904 */
.L_x_661:
[----:B------:R-:W-:Y:S05]  /*0740*/  BSYNC.RECONVERGENT B0 ;  /* 0x0000000000007941 */ /* 0x000fea0003800200 */
.L_x_660:
[----:B------:R-:W-:Y:S04]  /*0750*/  BSSY.RECONVERGENT B0, `(.L_x_662) ;  /* 0x0000006000007945 */ /* 0x000fe80003800200 */
[----:B------:R-:W-:Y:S05]  /*0760*/  @P1 BRA `(.L_x_663) ;  /* 0x0000000000101947 */ /* 0x000fea0003800000 */
[----:B-1234-:R-:W2:Y:S04]  /*0770*/  LDG.E R9, desc[UR4][R12.64+0x1800] ;  /* 0x001800040c097981 */ /* 0x01eea8000c1e1900 */
[----:B--2---:R1:W-:Y:S04]  /*0780*/  STG.E desc[UR4][R14.64+0xc00], R9 ;  /* 0x000c00090e007986 */ /* 0x0043e8000c101904 */
[----:B------:R-:W2:Y:S04]  /*0790*/  LDG.E R19, desc[UR4][R12.64+0x1804] ;  /* 0x001804040c137981 */ /* 0x000ea8000c1e1900 */
[----:B--2---:R1:W-:Y:S02]  /*07a0*/  STG.E desc[UR4][R16.64+0xc00], R19 ;  /* 0x000c001310007986 */ /* 0x0043e4000c101904 */
.L_x_663:
[----:B------:R-:W-:Y:S05]  /*07b0*/  BSYNC.RECONVERGENT B0 ;  /* 0x0000000000007941 */ /* 0x000fea0003800200 */
.L_x_662:
[----:B------:R-:W-:Y:S05]  /*07c0*/  @!P0 BRA `(.L_x_651) ;  /* 0x0000000000f48947 */ /* 0x000fea0003800000 */
[----:B------:R-:W-:-:S07]  /*07d0*/  IMAD.MOV.U32 R0, RZ, RZ, 0x8 ;  /* 0x00000008ff007424 */ /* 0x000fce00078e00ff */
.L_x_666:
[----:B01234-:R-:W-:-:S05]  /*07e0*/  IMAD R9, R0, 0x80, R21 ;  /* 0x0000008000097824 */ /* 0x01ffca00078e0215 */
[----:B------:R-:W-:-:S13]  /*07f0*/  ISETP.GE.AND P0, PT, R9, R10, PT ;  /* 0x0000000a0900720c */ /* 0x000fda0003f06270 */
[----:B0-----:R-:W-:-:S05]  /*0800*/  @!P0 IMAD.WIDE.U32 R14, R9, 0x8, R6 ;  /* 0x00000008090e8825 */ /* 0x001fca00078e0006 */
[----:B------:R-:W2:Y:S01]  /*0810*/  @!P0 LDG.E R20, desc[UR4][R14.64] ;  /* 0x000000040e148981 */ /* 0x000ea2000c1e1900 */
[----:B------:R-:W-:-:S04]  /*0820*/  @!P0 IMAD.WIDE.U32 R18, R9, 0x4, R4 ;  /* 0x0000000409128825 */ /* 0x000fc800078e0004 */
[----:B------:R-:W-:-:S05]  /*0830*/  VIADD R27, R9, 0x80 ;  /* 0x00000080091b7836 */ /* 0x000fca0000000000 */
[----:B------:R-:W-:Y:S01]  /*0840*/  ISETP.GE.AND P1, PT, R27, R10, PT ;  /* 0x0000000a1b00720c */ /* 0x000fe20003f26270 */
[----:B--2---:R0:W-:Y:S04]  /*0850*/  @!P0 STG.E desc[UR4][R18.64], R20 ;  /* 0x0000001412008986 */ /* 0x0041e8000c101904 */
[----:B------:R-:W2:Y:S01]  /*0860*/  @!P0 LDG.E R24, desc[UR4][R14.64+0x4] ;  /* 0x000004040e188981 */ /* 0x000ea2000c1e1900 */
[----:B------:R-:W-:-:S04]  /*0870*/  @!P0 IMAD.WIDE.U32 R22, R9, 0x4, R2 ;  /* 0x0000000409168825 */ /* 0x000fc800078e0002 */
[C---:B------:R-:W-:Y:S01]  /*0880*/  IMAD.WIDE R12, R27.reuse, 0x8, R6 ;  /* 0x000000081b0c7825 */ /* 0x040fe200078e0206 */
[----:B--2---:R-:W-:Y:S04]  /*0890*/  @!P0 STG.E desc[UR4][R22.64], R24 ;  /* 0x0000001816008986 */ /* 0x004fe8000c101904 */
[----:B------:R-:W2:Y:S01]  /*08a0*/  @!P1 LDG.E R25, desc[UR4][R12.64] ;  /* 0x000000040c199981 */ /* 0x000ea2000c1e1900 */
[----:B------:R-:W-:Y:S01]  /*08b0*/  IMAD.WIDE R16, R27, 0x4, R4 ;  /* 0x000000041b107825 */ /* 0x000fe200078e0204 */
[----:B0-----:R-:W-:-:S04]  /*08c0*/  IADD3 R19, PT, PT, R9, 0x100, RZ ;  /* 0x0000010009137810 */ /* 0x001fc80007ffe0ff */
[----:B------:R-:W-:Y:S01]  /*08d0*/  ISETP.GE.AND P0, PT, R19, R10, PT ;  /* 0x0000000a1300720c */ /* 0x000fe20003f06270 */
[----:B--2---:R0:W-:Y:S04]  /*08e0*/  @!P1 STG.E desc[UR4][R16.64], R25 ;  /* 0x0000001910009986 */ /* 0x0041e8000c101904 */
[----:B------:R-:W2:Y:S01]  /*08f0*/  @!P1 LDG.E R29, desc[UR4][R12.64+0x4] ;  /* 0x000004040c1d9981 */ /* 0x000ea2000c1e1900 */
[----:B------:R-:W-:-:S05]  /*0900*/  IMAD.WIDE R14, R27, 0x4, R2 ;  /* 0x000000041b0e7825 */ /* 0x000fca00078e0202 */
[----:B--2---:R1:W-:Y:S04]  /*0910*/  @!P1 STG.E desc[UR4][R14.64], R29 ;  /* 0x0000001d0e009986 */ /* 0x0043e8000c101904 */
[----:B------:R-:W2:Y:S01]  /*0920*/  @!P0 LDG.E R27, desc[UR4][R12.64+0x400] ;  /* 0x000400040c1b8981 */ /* 0x000ea2000c1e1900 */
[----:B------:R-:W-:-:S05]  /*0930*/  VIADD R19, R9, 0x180 ;  /* 0x0000018009137836 */ /* 0x000fca0000000000 */
[----:B------:R-:W-:Y:S01]  /*0940*/  ISETP.GE.AND P1, PT, R19, R10, PT ;  /* 0x0000000a1300720c */ /* 0x000fe20003f26270 */
[----:B--2---:R-:W-:Y:S04]  /*0950*/  @!P0 STG.E desc[UR4][R16.64+0x200], R27 ;  /* 0x0002001b10008986 */ /* 0x004fe8000c101904 */
[----:B------:R-:W2:Y:S04]  /*0960*/  @!P0 LDG.E R20, desc[UR4][R12.64+0x404] ;  /* 0x000404040c148981 */ /* 0x000ea8000c1e1900 */
[----:B--2---:R-:W-:Y:S04]  /*0970*/  @!P0 STG.E desc[UR4][R14.64+0x200], R20 ;  /* 0x000200140e008986 */ /* 0x004fe8000c101904 */
[----:B0-----:R-:W2:Y:S01]  /*0980*/  @!P1 LDG.E R25, desc[UR4][R12.64+0x800] ;  /* 0x000800040c199981 */ /* 0x001ea2000c1e1900 */
[----:B------:R-:W-:-:S05]  /*0990*/  VIADD R19, R9, 0x200 ;  /* 0x0000020009137836 */ /* 0x000fca0000000000 */
[----:B------:R-:W-:Y:S01]  /*09a0*/  ISETP.GE.AND P0, PT, R19, R10, PT ;  /* 0x0000000a1300720c */ /* 0x000fe20003f06270 */
[----:B--2---:R0:W-:Y:S04]  /*09b0*/  @!P1 STG.E desc[UR4][R16.64+0x400], R25 ;  /* 0x0004001910009986 */ /* 0x0041e8000c101904 */
[----:B------:R-:W2:Y:S04]  /*09c0*/  @!P1 LDG.E R18, desc[UR4][R12.64+0x804] ;  /* 0x000804040c129981 */ /* 0x000ea8000c1e1900 */
[----:B--2---:R-:W-:Y:S04]  /*09d0*/  @!P1 STG.E desc[UR4][R14.64+0x400], R18 ;  /* 0x000400120e009986 */ /* 0x004fe8000c101904 */
[----:B------:R-:W2:Y:S01]  /*09e0*/  @!P0 LDG.E R23, desc[UR4][R12.64+0xc00] ;  /* 0x000c00040c178981 */ /* 0x000ea2000c1e1900 */
[----:B------:R-:W-:-:S05]  /*09f0*/  VIADD R19, R9, 0x280 ;  /* 0x0000028009137836 */ /* 0x000fca0000000000 */
[----:B------:R-:W-:Y:S01]  /*0a00*/  ISETP.GE.AND P1, PT, R19, R10, PT ;  /* 0x0000000a1300720c */ /* 0x000fe20003f26270 */
[----:B--2---:R2:W-:Y:S04]  /*0a10*/  @!P0 STG.E desc[UR4][R16.64+0x600], R23 ;  /* 0x0006001710008986 */ /* 0x0045e8000c101904 */
[----:B-1----:R-:W3:Y:S04]  /*0a20*/  @!P0 LDG.E R29, desc[UR4][R12.64+0xc04] ;  /* 0x000c04040c1d8981 */ /* 0x002ee8000c1e1900 */
[----:B---3--:R1:W-:Y:S04]  /*0a30*/  @!P0 STG.E desc[UR4][R14.64+0x600], R29 ;  /* 0x0006001d0e008986 */ /* 0x0083e8000c101904 */
[----:B0-----:R-:W3:Y:S01]  /*0a40*/  @!P1 LDG.E R25, desc[UR4][R12.64+0x1000] ;  /* 0x001000040c199981 */ /* 0x001ee2000c1e1900 */
[----:B------:R-:W-:-:S04]  /*0a50*/  IADD3 R19, PT, PT, R9, 0x300, RZ ;  /* 0x0000030009137810 */ /* 0x000fc80007ffe0ff */
[----:B------:R-:W-:Y:S01]  /*0a60*/  ISETP.GE.AND P0, PT, R19, R10, PT ;  /* 0x0000000a1300720c */ /* 0x000fe20003f06270 */
[----:B---3--:R1:W-:Y:S04]  /*0a70*/  @!P1 STG.E desc[UR4][R16.64+0x800], R25 ;  /* 0x0008001910009986 */ /* 0x0083e8000c101904 */
[----:B------:R-:W3:Y:S04]  /*0a80*/  @!P1 LDG.E R27, desc[UR4][R12.64+0x1004] ;  /* 0x001004040c1b9981 */ /* 0x000ee8000c1e1900 */
[----:B---3--:R1:W-:Y:S04]  /*0a90*/  @!P1 STG.E desc[UR4][R14.64+0x800], R27 ;  /* 0x0008001b0e009986 */ /* 0x0083e8000c101904 */
[----:B------:R-:W3:Y:S01]  /*0aa0*/  @!P0 LDG.E R19, desc[UR4][R12.64+0x1400] ;  /* 0x001400040c138981 */ /* 0x000ee2000c1e1900 */
[----:B------:R-:W-:-:S03]  /*0ab0*/  VIADD R9, R9, 0x380 ;  /* 0x0000038009097836 */ /* 0x000fc60000000000 */
[----:B---3--:R1:W-:Y:S04]  /*0ac0*/  @!P0 STG.E desc[UR4][R16.64+0xa00], R19 ;  /* 0x000a001310008986 */ /* 0x0083e8000c101904 */
[----:B--2---:R-:W2:Y:S01]  /*0ad0*/  @!P0 LDG.E R23, desc[UR4][R12.64+0x1404] ;  /* 0x001404040c178981 */ /* 0x004ea2000c1e1900 */
[----:B------:R-:W-:Y:S01]  /*0ae0*/  VIADD R0, R0, 0x8 ;  /* 0x0000000800007836 */ /* 0x000fe20000000000 */
[----:B------:R-:W-:Y:S04]  /*0af0*/  BSSY.RECONVERGENT B0, `(.L_x_664) ;  /* 0x0000009000007945 */ /* 0x000fe80003800200 */
[----:B------:R-:W-:Y:S01]  /*0b00*/  ISETP.NE.AND P1, PT, R0, R8, PT ;  /* 0x000000080000720c */ /* 0x000fe20003f25270 */
[----:B--2---:R1:W-:Y:S01]  /*0b10*/  @!P0 STG.E desc[UR4][R14.64+0xa00], R23 ;  /* 0x000a00170e008986 */ /* 0x0043e2000c101904 */
[----:B------:R-:W-:-:S13]  /*0b20*/  ISETP.GE.AND P0, PT, R9, R10, PT ;  /* 0x0000000a0900720c */ /* 0x000fda0003f06270 */
[----:B-1----:R-:W-:Y:S05]  /*0b30*/  @P0 BRA `(.L_x_665) ;  /* 0x0000000000100947 */ /* 0x002fea0003800000 */
[----:B------:R-:W2:Y:S04]  /*0b40*/  LDG.E R9, desc[UR4][R12.64+0x1800] ;  /* 0x001800040c097981 */ /* 0x000ea8000c1e1900 */
[----:B--2---:R0:W-:Y:S04]  /*0b50*/  STG.E desc[UR4][R16.64+0xc00], R9 ;  /* 0x000c000910007986 */ /* 0x0041e8000c101904 */
[----:B------:R-:W2:Y:S04]  /*0b60*/  LDG.E R19, desc[UR4][R12.64+0x1804] ;  /* 0x001804040c137981 */ /* 0x000ea8000c1e1900 */
[----:B--2---:R0:W-:Y:S02]  /*0b70*/  STG.E desc[UR4][R14.64+0xc00], R19 ;  /* 0x000c00130e007986 */ /* 0x0041e4000c101904 */
.L_x_665:
[----:B------:R-:W-:Y:S05]  /*0b80*/  BSYNC.RECONVERGENT B0 ;  /* 0x0000000000007941 */ /* 0x000fea0003800200 */
.L_x_664:
[----:B------:R-:W-:Y:S05]  /*0b90*/  @P1 BRA `(.L_x_666) ;  /* 0xfffffffc00101947 */ /* 0x000fea000383ffff */
.L_x_651:
[----:B------:R-:W-:-:S13]  /*0ba0*/  ISETP.NE.AND P0, PT, R11, RZ, PT ;  /* 0x000000ff0b00720c */ /* 0x000fda0003f05270 */
[----:B------:R-:W-:Y:S05]  /*0bb0*/  @!P0 EXIT ;  /* 0x000000000000894d */ /* 0x000fea0003800000 */
[----:B------:R-:W0:Y:S01]  /*0bc0*/  LDC R0, c[0x0][0x388] ;  /* 0x0000e200ff007b82 */ /* 0x000e220000000800 */
[----:B------:R-:W-:Y:S02]  /*0bd0*/  ISETP.GE.U32.AND P0, PT, R11, 0x4, PT ;  /* 0x000000040b00780c */ /* 0x000fe40003f06070 */
[----:B0-----:R-:W-:-:S04]  /*0be0*/  LOP3.LUT R20, R0, 0x3, RZ, 0xc0, !PT ;  /* 0x0000000300147812 */ /* 0x001fc800078ec0ff */
[----:B------:R-:W-:-:S07]  /*0bf0*/  ISETP.NE.AND P2, PT, R20, RZ, PT ;  /* 0x000000ff1400720c */ /* 0x000fce0003f45270 */
[----:B------:R-:W-:Y:S06]  /*0c00*/  @!P0 BRA `(.L_x_667) ;  /* 0x0000000000948947 */ /* 0x000fec0003800000 */
[----:B-1234-:R-:W-:-:S05]  /*0c10*/  IMAD R9, R8, 0x80, R21 ;  /* 0x0000008008097824 */ /* 0x01efca00078e0215 */
[----:B------:R-:W-:-:S13]  /*0c20*/  ISETP.GE.AND P0, PT, R9, R10, PT ;  /* 0x0000000a0900720c */ /* 0x000fda0003f06270 */
[----:B------:R-:W-:-:S05]  /*0c30*/  @!P0 IMAD.WIDE R14, R9, 0x8, R6 ;  /* 0x00000008090e8825 */ /* 0x000fca00078e0206 */
[----:B------:R-:W2:Y:S01]  /*0c40*/  @!P0 LDG.E R11, desc[UR4][R14.64] ;  /* 0x000000040e0b8981 */ /* 0x000ea2000c1e1900 */
[C---:B------:R-:W-:Y:S01]  /*0c50*/  @!P0 IMAD.WIDE R16, R9.reuse, 0x4, R4 ;  /* 0x0000000409108825 */ /* 0x040fe200078e0204 */
[----:B------:R-:W-:-:S04]  /*0c60*/  IADD3 R24, PT, PT, R9, 0x80, RZ ;  /* 0x0000008009187810 */ /* 0x000fc80007ffe0ff */
[----:B------:R-:W-:Y:S01]  /*0c70*/  ISETP.GE.AND P1, PT, R24, R10, PT ;  /* 0x0000000a1800720c */ /* 0x000fe20003f26270 */
[----:B--2---:R0:W-:Y:S04]  /*0c80*/  @!P0 STG.E desc[UR4][R16.64], R11 ;  /* 0x0000000b10008986 */ /* 0x0041e8000c101904 */
[----:B------:R-:W2:Y:S01]  /*0c90*/  @!P0 LDG.E R25, desc[UR4][R14.64+0x4] ;  /* 0x000004040e198981 */ /* 0x000ea2000c1e1900 */
[----:B------:R-:W-:-:S07]  /*0ca0*/  @!P0 IMAD.WIDE R18, R9, 0x4, R2 ;  /* 0x0000000409128825 */ /* 0x000fce00078e0202 */
[C---:B------:R-:W-:Y:S01]  /*0cb0*/  @!P1 IMAD.WIDE R12, R24.reuse, 0x8, R6 ;  /* 0x00000008180c9825 */ /* 0x040fe200078e0206 */
[----:B--2---:R1:W-:Y:S04]  /*0cc0*/  @!P0 STG.E desc[UR4][R18.64], R25 ;  /* 0x0000001912008986 */ /* 0x0043e8000c101904 */
[----:B------:R-:W2:Y:S01]  /*0cd0*/  @!P1 LDG.E R27, desc[UR4][R12.64] ;  /* 0x000000040c1b9981 */ /* 0x000ea2000c1e1900 */
[----:B------:R-:W-:-:S04]  /*0ce0*/  @!P1 IMAD.WIDE R22, R24, 0x4, R4 ;  /* 0x0000000418169825 */ /* 0x000fc800078e0204 */
[----:B------:R-:W-:-:S05]  /*0cf0*/  VIADD R26, R9, 0x100 ;  /* 0x00000100091a7836 */ /* 0x000fca0000000000 */
[----:B------:R-:W-:Y:S01]  /*0d00*/  ISETP.GE.AND P0, PT, R26, R10, PT ;  /* 0x0000000a1a00720c */ /* 0x000fe20003f06270 */
[----:B--2---:R2:W-:Y:S04]  /*0d10*/  @!P1 STG.E desc[UR4][R22.64], R27 ;  /* 0x0000001b16009986 */ /* 0x0045e8000c101904 */
[----:B------:R-:W3:Y:S01]  /*0d20*/  @!P1 LDG.E R29, desc[UR4][R12.64+0x4] ;  /* 0x000004040c1d9981 */ /* 0x000ee2000c1e1900 */
[----:B0-----:R-:W-:-:S07]  /*0d30*/  @!P1 IMAD.WIDE R16, R24, 0x4, R2 ;  /* 0x0000000418109825 */ /* 0x001fce00078e0202 */
[C---:B------:R-:W-:Y:S01]  /*0d40*/  @!P0 IMAD.WIDE R14, R26.reuse, 0x8, R6 ;  /* 0x000000081a0e8825 */ /* 0x040fe200078e0206 */
[----:B---3--:R0:W-:Y:S04]  /*0d50*/  @!P1 STG.E desc[UR4][R16.64], R29 ;  /* 0x0000001d10009986 */ /* 0x0081e8000c101904 */
[----:B------:R-:W3:Y:S01]  /*0d60*/  @!P0 LDG.E R11, desc[UR4][R14.64] ;  /* 0x000000040e0b8981 */ /* 0x000ee2000c1e1900 */
[----:B-1----:R-:W-:-:S04]  /*0d70*/  @!P0 IMAD.WIDE R18, R26, 0x4, R4 ;  /* 0x000000041a128825 */ /* 0x002fc800078e0204 */
[----:B------:R-:W-:-:S05]  /*0d80*/  VIADD R24, R9, 0x180 ;  /* 0x0000018009187836 */ /* 0x000fca0000000000 */
[----:B------:R-:W-:Y:S01]  /*0d90*/  ISETP.GE.AND P1, PT, R24, R10, PT ;  /* 0x0000000a1800720c */ /* 0x000fe20003f26270 */
[----:B---3--:R1:W-:Y:S04]  /*0da0*/  @!P0 STG.E desc[UR4][R18.64], R11 ;  /* 0x0000000b12008986 */ /* 0x0083e8000c101904 */
[----:B------:R-:W3:Y:S01]  /*0db0*/  @!P0 LDG.E R25, desc[UR4][R14.64+0x4] ;  /* 0x000004040e198981 */ /* 0x000ee2000c1e1900 */
[----:B------:R-:W-:-:S07]  /*0dc0*/  @!P0 IMAD.WIDE R12, R26, 0x4, R2 ;  /* 0x000000041a0c8825 */ /* 0x000fce00078e0202 */
[C---:B--2---:R-:W-:Y:S01]  /*0dd0*/  @!P1 IMAD.WIDE R22, R24.reuse, 0x8, R6 ;  /* 0x0000000818169825 */ /* 0x044fe200078e0206 */
[----:B---3--:R2:W-:Y:S04]  /*0de0*/  @!P0 STG.E desc[UR4][R12.64], R25 ;  /* 0x000000190c008986 */ /* 0x0085e8000c101904 */
[----:B------:R-:W3:Y:S01]  /*0df0*/  @!P1 LDG.E R9, desc[UR4][R22.64] ;  /* 0x0000000416099981 */ /* 0x000ee2000c1e1900 */
[----:B0-----:R-:W-:-:S05]  /*0e00*/  @!P1 IMAD.WIDE R16, R24, 0x4, R4 ;  /* 0x0000000418109825 */ /* 0x001fca00078e0204 */
[----:B---3--:R2:W-:Y:S04]  /*0e10*/  @!P1 STG.E desc[UR4][R16.64], R9 ;  /* 0x0000000910009986 */ /* 0x0085e8000c101904 */
[----:B------:R-:W3:Y:S01]  /*0e20*/  @!P1 LDG.E R27, desc[UR4][R22.64+0x4] ;  /* 0x00000404161b9981 */ /* 0x000ee2000c1e1900 */
[----:B-1----:R-:W-:-:S04]  /*0e30*/  @!P1 IMAD.WIDE R18, R24, 0x4, R2 ;  /* 0x0000000418129825 */ /* 0x002fc800078e0202 */
[----:B------:R-:W-:Y:S01]  /*0e40*/  VIADD R8, R8, 0x4 ;  /* 0x0000000408087836 */ /* 0x000fe20000000000 */
[----:B---3--:R2:W-:Y:S06]  /*0e50*/  @!P1 STG.E desc[UR4][R18.64], R27 ;  /* 0x0000001b12009986 */ /* 0x0085ec000c101904 */
.L_x_667:
[----:B------:R-:W-:Y:S05]  /*0e60*/  @!P2 EXIT ;  /* 0x000000000000a94d */ /* 0x000fea0003800000 */
[----:B------:R-:W-:Y:S02]  /*0e70*/  ISETP.NE.AND P0, PT, R20, 0x1, PT ;  /* 0x000000011400780c */ /* 0x000fe40003f05270 */
[----:B------:R-:W-:-:S04]  /*0e80*/  LOP3.LUT R0, R0, 0x1, RZ, 0xc0, !PT ;  /* 0x0000000100007812 */ /* 0x000fc800078ec0ff */
[----:B------:R-:W-:-:S07]  /*0e90*/  ISETP.NE.U32.AND P2, PT, R0, 0x1, PT ;  /* 0x000000010000780c */ /* 0x000fce0003f45070 */
[----:B------:R-:W-:Y:S06]  /*0ea0*/  @!P0 BRA `(.L_x_668) ;  /* 0x00000000004c8947 */ /* 0x000fec0003800000 */
[----:B-1234-:R-:W-:-:S04]  /*0eb0*/  LEA R17, R8, R21, 0x7 ;  /* 0x0000001508117211 */ /* 0x01efc800078e38ff */
[----:B------:R-:W-:-:S13]  /*0ec0*/  ISETP.GE.AND P0, PT, R17, R10, PT ;  /* 0x0000000a1100720c */ /* 0x000fda0003f06270 */
[----:B------:R-:W-:-:S05]  /*0ed0*/  @!P0 IMAD.WIDE R12, R17, 0x8, R6 ;  /* 0x00000008110c8825 */ /* 0x000fca00078e0206 */
[----:B------:R-:W2:Y:S01]  /*0ee0*/  @!P0 LDG.E R9, desc[UR4][R12.64] ;  /* 0x000000040c098981 */ /* 0x000ea2000c1e1900 */
[----:B------:R-:W-:-:S04]  /*0ef0*/  @!P0 IMAD.WIDE R14, R17, 0x4, R4 ;  /* 0x00000004110e8825 */ /* 0x000fc800078e0204 */
[----:B------:R-:W-:-:S05]  /*0f00*/  VIADD R29, R17, 0x80 ;  /* 0x00000080111d7836 */ /* 0x000fca0000000000 */
[----:B------:R-:W-:Y:S01]  /*0f10*/  ISETP.GE.AND P1, PT, R29, R10, PT ;  /* 0x0000000a1d00720c */ /* 0x000fe20003f26270 */
[----:B--2---:R0:W-:Y:S04]  /*0f20*/  @!P0 STG.E desc[UR4][R14.64], R9 ;  /* 0x000000090e008986 */ /* 0x0041e8000c101904 */
[----:B------:R-:W2:Y:S01]  /*0f30*/  @!P0 LDG.E R11, desc[UR4][R12.64+0x4] ;  /* 0x000004040c0b8981 */ /* 0x000ea2000c1e1900 */
[----:B------:R-:W-:-:S07]  /*0f40*/  @!P0 IMAD.WIDE R16, R17, 0x4, R2 ;  /* 0x0000000411108825 */ /* 0x000fce00078e0202 */
[C---:B------:R-:W-:Y:S01]  /*0f50*/  @!P1 IMAD.WIDE R18, R29.reuse, 0x8, R6 ;  /* 0x000000081d129825 */ /* 0x040fe200078e0206 */
[----:B--2---:R1:W-:Y:S04]  /*0f60*/  @!P0 STG.E desc[UR4][R16.64], R11 ;  /* 0x0000000b10008986 */ /* 0x0043e8000c101904 */
[----:B------:R-:W2:Y:S01]  /*0f70*/  @!P1 LDG.E R25, desc[UR4][R18.64] ;  /* 0x0000000412199981 */ /* 0x000ea2000c1e1900 */
[----:B------:R-:W-:-:S05]  /*0f80*/  @!P1 IMAD.WIDE R22, R29, 0x4, R4 ;  /* 0x000000041d169825 */ /* 0x000fca00078e0204 */
[----:B--2---:R1:W-:Y:S04]  /*0f90*/  @!P1 STG.E desc[UR4][R22.64], R25 ;  /* 0x0000001916009986 */ /* 0x0043e8000c101904 */
[----:B------:R-:W2:Y:S01]  /*0fa0*/  @!P1 LDG.E R27, desc[UR4][R18.64+0x4] ;  /* 0x00000404121b9981 */ /* 0x000ea2000c1e1900 */
[----:B0-----:R-:W-:-:S04]  /*0fb0*/  @!P1 IMAD.WIDE R14, R29, 0x4, R2 ;  /* 0x000000041d0e9825 */ /* 0x001fc800078e0202 */
[----:B------:R-:W-:Y:S01]  /*0fc0*/  VIADD R8, R8, 0x2 ;  /* 0x0000000208087836 */ /* 0x000fe20000000000 */
[----:B--2---:R1:W-:Y:S06]  /*0fd0*/  @!P1 STG.E desc[UR4][R14.64], R27 ;  /* 0x0000001b0e009986 */ /* 0x0043ec000c101904 */
.L_x_668:
[----:B------:R-:W-:Y:S05]  /*0fe0*/  @P2 EXIT ;  /* 0x000000000000294d */ /* 0x000fea0003800000 */
[----:B------:R-:W-:-:S05]  /*0ff0*/  IMAD R21, R8, 0x80, R21 ;  /* 0x0000008008157824 */ /* 0x000fca00078e0215 */
[----:B------:R-:W-:-:S13]  /*1000*/  ISETP.GE.AND P0, PT, R21, R10, PT ;  /* 0x0000000a1500720c */ /* 0x000fda0003f06270 */
[----:B------:R-:W-:Y:S05]  /*1010*/  @P0 EXIT ;  /* 0x000000000000094d */ /* 0x000fea0003800000 */
[----:B------:R-:W-:-:S05]  /*1020*/  IMAD.WIDE R6, R21, 0x8, R6 ;  /* 0x0000000815067825 */ /* 0x000fca00078e0206 */
[----:B-1234-:R-:W2:Y:S01]  /*1030*/  LDG.E R9, desc[UR4][R6.64] ;  /* 0x0000000406097981 */ /* 0x01eea2000c1e1900 */
[----:B------:R-:W-:-:S05]  /*1040*/  IMAD.WIDE R4, R21, 0x4, R4 ;  /* 0x0000000415047825 */ /* 0x000fca00078e0204 */
[----:B--2---:R-:W-:Y:S04]  /*1050*/  STG.E desc[UR4][R4.64], R9 ;  /* 0x0000000904007986 */ /* 0x004fe8000c101904 */
[----:B------:R-:W2:Y:S01]  /*1060*/  LDG.E R11, desc[UR4][R6.64+0x4] ;  /* 0x00000404060b7981 */ /* 0x000ea2000c1e1900 */
[----:B------:R-:W-:-:S05]  /*1070*/  IMAD.WIDE R2, R21, 0x4, R2 ;  /* 0x0000000415027825 */ /* 0x000fca00078e0202 */
[----:B--2---:R-:W-:Y:S01]  /*1080*/  STG.E desc[UR4][R2.64], R11 ;  /* 0x0000000b02007986 */ /* 0x004fe2000c101904 */
[----:B------:R-:W-:Y:S05]  /*1090*/  EXIT ;  /* 0x000000000000794d */ /* 0x000fea0003800000 */
.L_x_650:
[----:B------:R-:W-:-:S13]  /*10a0*/  ISETP.GE.AND P0, PT, R0, 0x1, PT ;  /* 0x000000010000780c */ /* 0x000fda0003f06270 */
[----:B------:R-:W-:Y:S05]  /*10b0*/  @!P0 EXIT ;  /* 0x000000000000894d */ /* 0x000fea0003800000 */
[----:B------:R-:W-:Y:S01]  /*10c0*/  ISETP.GE.U32.AND P0, PT, R0, 0x8, PT ;  /* 0x000000080000780c */ /* 0x000fe20003f06070 */
[----:B------:R-:W-:-:S12]  /*10d0*/  HFMA2 R12, -RZ, RZ, 0, 0 ;  /* 0x00000000ff0c7431 */ /* 0x000fd800000001ff */
[----:B------:R-:W-:Y:S05]  /*10e0*/  @!P0 BRA `(.L_x_669) ;  /* 0x0000000000f48947 */ /* 0x000fea0003800000 */
[----:B------:R-:W-:Y:S01]  /*10f0*/  IMAD.WIDE.U32 R10, R21, 0x8, R6 ;  /* 0x00000008150a7825 */ /* 0x000fe200078e0006 */
[----:B------:R-:W-:-:S03]  /*1100*/  LOP3.LUT R14, R0, 0x7ffffff8, RZ, 0xc0, !PT ;  /* 0x7ffffff8000e7812 */ /* 0x000fc600078ec0ff */
[C---:B------:R-:W-:Y:S01]  /*1110*/  IMAD.WIDE.U32 R22, R21.reuse, 0x4, R8 ;  /* 0x0000000415167825 */ /* 0x040fe200078e0008 */
[----:B------:R-:W-:Y:S02]  /*1120*/  IADD3 R12, P0, PT, R10, 0x4, RZ ;  /* 0x000000040a0c7810 */ /* 0x000fe40007f1e0ff */
[----:B------:R-:W-:Y:S01]  /*1130*/  IADD3 R10, P1, PT, R6, 0xc04, RZ ;  /* 0x00000c04060a7810 */ /* 0x000fe20007f3e0ff */
[----:B------:R-:W-:Y:S02]  /*1140*/  IMAD.MOV.U32 R20, RZ, RZ, R22 ;  /* 0x000000ffff147224 */ /* 0x000fe400078e0016 */
[----:B------:R-:W-:Y:S01]  /*1150*/  IMAD.X R13, RZ, RZ, R11, P0 ;  /* 0x000000ffff0d7224 */ /* 0x000fe200000e060b */
[----:B------:R-:W-:Y:S01]  /*1160*/  IADD3.X R11, PT, PT, RZ, R7, RZ, P1, !PT ;  /* 0x00000007ff0b7210 */ /* 0x000fe20000ffe4ff */
[----:B------:R-:W-:Y:S02]  /*1170*/  VIADD R25, R21, 0x80 ;  /* 0x0000008015197836 */ /* 0x000fe40000000000 */
[----:B------:R-:W-:-:S07]  /*1180*/  IMAD.MOV R22, RZ, RZ, -R14 ;  /* 0x000000ffff167224 */ /* 0x000fce00078e0a0e */
.L_x_670:
[----:B0-----:R-:W2:Y:S01]  /*1190*/  LDG.E R24, desc[UR4][R12.64+-0x4] ;  /* 0xfffffc040c187981 */ /* 0x001ea2000c1e1900 */
[----:B------:R-:W-:-:S04]  /*11a0*/  IADD3 R28, P0, PT, R20, UR8, RZ ;  /* 0x00000008141c7c10 */ /* 0x000fc8000ff1e0ff */
[----:B------:R-:W-:Y:S02]  /*11b0*/  IADD3.X R29, PT, PT, R23, UR9, RZ, P0, !PT ;  /* 0x00000009171d7c10 */ /* 0x000fe400087fe4ff */
[----:B------:R-:W-:-:S03]  /*11c0*/  IADD3 R26, P0, PT, R20, UR10, RZ ;  /* 0x0000000a141a7c10 */ /* 0x000fc6000ff1e0ff */
[----:B--2---:R0:W-:Y:S04]  /*11d0*/  STG.E desc[UR4][R28.64], R24 ;  /* 0x000000181c007986 */ /* 0x0041e8000c101904 */
[----:B0-----:R-:W2:Y:S01]  /*11e0*/  LDG.E R29, desc[UR4][R12.64] ;  /* 0x000000040c1d7981 */ /* 0x001ea2000c1e1900 */
[----:B------:R-:W-:Y:S01]  /*11f0*/  IADD3.X R27, PT, PT, R23, UR11, RZ, P0, !PT ;  /* 0x0000000b171b7c10 */ /* 0x000fe200087fe4ff */
[----:B------:R-:W-:-:S04]  /*1200*/  IMAD.WIDE R14, R25, 0x8, R10 ;  /* 0x00000008190e7825 */ /* 0x000fc800078e020a */
[----:B------:R-:W-:Y:S01]  /*1210*/  IMAD.WIDE R18, R25, 0x4, R8 ;  /* 0x0000000419127825 */ /* 0x000fe200078e0208 */
[----:B--2---:R0:W-:Y:S04]  /*1220*/  STG.E desc[UR4][R26.64], R29 ;  /* 0x0000001d1a007986 */ /* 0x0041e8000c101904 */
[----:B0-----:R-:W2:Y:S01]  /*1230*/  LDG.E R27, desc[UR4][R14.64+-0xc04] ;  /* 0xfff3fc040e1b7981 */ /* 0x001ea2000c1e1900 */
[----:B------:R-:W-:-:S04]  /*1240*/  IADD3 R16, P0, PT, R18, UR8, RZ ;  /* 0x0000000812107c10 */ /* 0x000fc8000ff1e0ff */
[----:B------:R-:W-:Y:S02]  /*1250*/  IADD3.X R17, PT, PT, R19, UR9, RZ, P0, !PT ;  /* 0x0000000913117c10 */ /* 0x000fe400087fe4ff */
[----:B------:R-:W-:-:S03]  /*1260*/  IADD3 R18, P0, PT, R18, UR10, RZ ;  /* 0x0000000a12127c10 */ /* 0x000fc6000ff1e0ff */
[----:B--2---:R0:W-:Y:S04]  /*1270*/  STG.E desc[UR4][R16.64], R27 ;  /* 0x0000001b10007986 */ /* 0x0041e8000c101904 */
[----:B------:R-:W2:Y:S01]  /*1280*/  LDG.E R24, desc[UR4][R14.64+-0xc00] ;  /* 0xfff400040e187981 */ /* 0x000ea2000c1e1900 */
[----:B------:R-:W-:-:S05]  /*1290*/  IADD3.X R19, PT, PT, R19, UR11, RZ, P0, !PT ;  /* 0x0000000b13137c10 */ /* 0x000fca00087fe4ff */
[----:B--2---:R-:W-:Y:S04]  /*12a0*/  STG.E desc[UR4][R18.64], R24 ;  /* 0x0000001812007986 */ /* 0x004fe8000c101904 */
[----:B------:R-:W2:Y:S04]  /*12b0*/  LDG.E R28, desc[UR4][R14.64+-0x804] ;  /* 0xfff7fc040e1c7981 */ /* 0x000ea8000c1e1900 */
[----:B--2---:R-:W-:Y:S04]  /*12c0*/  STG.E desc[UR4][R16.64+0x200], R28 ;  /* 0x0002001c10007986 */ /* 0x004fe8000c101904 */
[----:B------:R-:W2:Y:S04]  /*12d0*/  LDG.E R29, desc[UR4][R14.64+-0x800] ;  /* 0xfff800040e1d7981 */ /* 0x000ea8000c1e1900 */
[----:B--2---:R-:W-:Y:S04]  /*12e0*/  STG.E desc[UR4][R18.64+0x200], R29 ;  /* 0x0002001d12007986 */ /* 0x004fe8000c101904 */
[----:B------:R-:W2:Y:S04]  /*12f0*/  LDG.E R26, desc[UR4][R14.64+-0x404] ;  /* 0xfffbfc040e1a7981 */ /* 0x000ea8000c1e1900 */
[----:B--2---:R-:W-:Y:S04]  /*1300*/  STG.E desc[UR4][R16.64+0x400], R26 ;  /* 0x0004001a10007986 */ /* 0x004fe8000c101904 */
[----:B0-----:R-:W2:Y:S04]  /*1310*/  LDG.E R27, desc[UR4][R14.64+-0x400] ;  /* 0xfffc00040e1b7981 */ /* 0x001ea8000c1e1900 */
[----:B--2---:R0:W-:Y:S04]  /*1320*/  STG.E desc[UR4][R18.64+0x400], R27 ;  /* 0x0004001b12007986 */ /* 0x0041e8000c101904 */
[----:B0-----:R-:W2:Y:S04]  /*1330*/  LDG.E R27, desc[UR4][R14.64+-0x4] ;  /* 0xfffffc040e1b7981 */ /* 0x001ea8000c1e1900 */
[----:B--2---:R0:W-:Y:S04]  /*1340*/  STG.E desc[UR4][R16.64+0x600], R27 ;  /* 0x0006001b10007986 */ /* 0x0041e8000c101904 */
[----:B------:R-:W2:Y:S04]  /*1350*/  LDG.E R24, desc[UR4][R14.64] ;  /* 0x000000040e187981 */ /* 0x000ea8000c1e1900 */
        /* <DEDUP_REMOVED lines=11> */
[----:B------:R-:W2:Y:S01]  /*1410*/  LDG.E R24, desc[UR4][R14.64+0xc00] ;  /* 0x000c00040e187981 */ /* 0x000ea2000c1e1900 */
[----:B------:R-:W-:Y:S01]  /*1420*/  VIADD R22, R22, 0x8 ;  /* 0x0000000816167836 */ /* 0x000fe20000000000 */
[----:B------:R-:W-:Y:S01]  /*1430*/  IADD3 R12, P2, PT, R12, 0x2000, RZ ;  /* 0x000020000c0c7810 */ /* 0x000fe20007f5e0ff */
[----:B------:R-:W-:Y:S01]  /*1440*/  VIADD R25, R25, 0x400 ;  /* 0x0000040019197836 */ /* 0x000fe20000000000 */
[----:B------:R-:W-:-:S02]  /*1450*/  IADD3 R20, P1, PT, R20, 0x1000, RZ ;  /* 0x0000100014147810 */ /* 0x000fc40007f3e0ff */
[----:B------:R-:W-:Y:S01]  /*1460*/  ISETP.NE.AND P0, PT, R22, RZ, PT ;  /* 0x000000ff1600720c */ /* 0x000fe20003f05270 */
[----:B------:R-:W-:Y:S01]  /*1470*/  IMAD.X R13, RZ, RZ, R13, P2 ;  /* 0x000000ffff0d7224 */ /* 0x000fe200010e060d */
[----:B------:R-:W-:Y:S01]  /*1480*/  IADD3.X R23, PT, PT, RZ, R23, RZ, P1, !PT ;  /* 0x00000017ff177210 */ /* 0x000fe20000ffe4ff */
[----:B--2---:R0:W-:Y:S10]  /*1490*/  STG.E desc[UR4][R18.64+0xc00], R24 ;  /* 0x000c001812007986 */ /* 0x0041f4000c101904 */
[----:B------:R-:W-:Y:S05]  /*14a0*/  @P0 BRA `(.L_x_670) ;  /* 0xfffffffc00380947 */ /* 0x000fea000383ffff */
[----:B------:R-:W-:-:S07]  /*14b0*/  LOP3.LUT R12, R0, 0x7ffffff8, RZ, 0xc0, !PT ;  /* 0x7ffffff8000c7812 */ /* 0x000fce00078ec0ff */
.L_x_669:
[----:B------:R-:W-:-:S04]  /*14c0*/  LOP3.LUT R8, R0, 0x7, RZ, 0xc0, !PT ;  /* 0x0000000700087812 */ /* 0x000fc800078ec0ff */
[----:B------:R-:W-:-:S13]  /*14d0*/  ISETP.NE.AND P0, PT, R8, RZ, PT ;  /* 0x000000ff0800720c */ /* 0x000fda0003f05270 */
[----:B------:R-:W-:Y:S05]  /*14e0*/  @!P0 EXIT ;  /* 0x000000000000894d */ /* 0x000fea0003800000 */
[----:B------:R-:W-:Y:S02]  /*14f0*/  ISETP.GE.U32.AND P0, PT, R8, 0x4, PT ;  /* 0x000000040800780c */ /* 0x000fe40003f06070 */
[----:B0-----:R-:W-:-:S04]  /*1500*/  LOP3.LUT R16, R0, 0x3, RZ, 0xc0, !PT ;  /* 0x0000000300107812 */ /* 0x001fc800078ec0ff */
[----:B------:R-:W-:-:S07]  /*1510*/  ISETP.NE.AND P1, PT, R16, RZ, PT ;  /* 0x000000ff1000720c */ /* 0x000fce0003f25270 */
[----:B------:R-:W-:Y:S06]  /*1520*/  @!P0 BRA `(.L_x_671) ;  /* 0x0000000000548947 */ /* 0x000fec0003800000 */
[----:B------:R-:W-:-:S04]  /*1530*/  IMAD R15, R12, 0x80, R21 ;  /* 0x000000800c0f7824 */ /* 0x000fc800078e0215 */
[----:B------:R-:W-:-:S05]  /*1540*/  IMAD.WIDE R8, R15, 0x8, R6 ;  /* 0x000000080f087825 */ /* 0x000fca00078e0206 */
[----:B------:R-:W2:Y:S01]  /*1550*/  LDG.E R13, desc[UR4][R8.64] ;  /* 0x00000004080d7981 */ /* 0x000ea2000c1e1900 */
[----:B------:R-:W-:-:S05]  /*1560*/  IMAD.WIDE R10, R15, 0x4, R4 ;  /* 0x000000040f0a7825 */ /* 0x000fca00078e0204 */
[----:B--2---:R0:W-:Y:S04]  /*1570*/  STG.E desc[UR4][R10.64], R13 ;  /* 0x0000000d0a007986 */ /* 0x0041e8000c101904 */
[----:B------:R-:W2:Y:S01]  /*1580*/  LDG.E R17, desc[UR4][R8.64+0x4] ;  /* 0x0000040408117981 */ /* 0x000ea2000c1e1900 */
[----:B------:R-:W-:-:S05]  /*1590*/  IMAD.WIDE R14, R15, 0x4, R2 ;  /* 0x000000040f0e7825 */ /* 0x000fca00078e0202 */
[----:B--2---:R1:W-:Y:S04]  /*15a0*/  STG.E desc[UR4][R14.64], R17 ;  /* 0x000000110e007986 */ /* 0x0043e8000c101904 */
[----:B------:R-:W2:Y:S04]  /*15b0*/  LDG.E R19, desc[UR4][R8.64+0x400] ;  /* 0x0004000408137981 */ /* 0x000ea8000c1e1900 */
[----:B--2---:R2:W-:Y:S04]  /*15c0*/  STG.E desc[UR4][R10.64+0x200], R19 ;  /* 0x000200130a007986 */ /* 0x0045e8000c101904 */
[----:B------:R-:W3:Y:S04]  /*15d0*/  LDG.E R23, desc[UR4][R8.64+0x404] ;  /* 0x0004040408177981 */ /* 0x000ee8000c1e1900 */
[----:B---3--:R2:W-:Y:S04]  /*15e0*/  STG.E desc[UR4][R14.64+0x200], R23 ;  /* 0x000200170e007986 */ /* 0x0085e8000c101904 */
[----:B------:R-:W3:Y:S04]  /*15f0*/  LDG.E R25, desc[UR4][R8.64+0x800] ;  /* 0x0008000408197981 */ /* 0x000ee8000c1e1900 */
[----:B---3--:R2:W-:Y:S04]  /*1600*/  STG.E desc[UR4][R10.64+0x400], R25 ;  /* 0x000400190a007986 */ /* 0x0085e8000c101904 */
[----:B------:R-:W3:Y:S04]  /*1610*/  LDG.E R27, desc[UR4][R8.64+0x804] ;  /* 0x00080404081b7981 */ /* 0x000ee8000c1e1900 */
[----:B---3--:R2:W-:Y:S04]  /*1620*/  STG.E desc[UR4][R14.64+0x400], R27 ;  /* 0x0004001b0e007986 */ /* 0x0085e8000c101904 */
[----:B0-----:R-:W3:Y:S04]  /*1630*/  LDG.E R13, desc[UR4][R8.64+0xc00] ;  /* 0x000c0004080d7981 */ /* 0x001ee8000c1e1900 */
[----:B---3--:R2:W-:Y:S04]  /*1640*/  STG.E desc[UR4][R10.64+0x600], R13 ;  /* 0x0006000d0a007986 */ /* 0x0085e8000c101904 */
[----:B-1----:R-:W3:Y:S01]  /*1650*/  LDG.E R17, desc[UR4][R8.64+0xc04] ;  /* 0x000c040408117981 */ /* 0x002ee2000c1e1900 */
[----:B------:R-:W-:-:S03]  /*1660*/  VIADD R12, R12, 0x4 ;  /* 0x000000040c0c7836 */ /* 0x000fc60000000000 */
[----:B---3--:R2:W-:Y:S04]  /*1670*/  STG.E desc[UR4][R14.64+0x600], R17 ;  /* 0x000600110e007986 */ /* 0x0085e8000c101904 */
.L_x_671:
[----:B------:R-:W-:Y:S05]  /*1680*/  @!P1 EXIT ;  /* 0x000000000000994d */ /* 0x000fea0003800000 */
[----:B------:R-:W-:Y:S02]  /*1690*/  ISETP.NE.AND P0, PT, R16, 0x1, PT ;  /* 0x000000011000780c */ /* 0x000fe40003f05270 */
[----:B------:R-:W-:-:S04]  /*16a0*/  LOP3.LUT R0, R0, 0x1, RZ, 0xc0, !PT ;  /* 0x0000000100007812 */ /* 0x000fc800078ec0ff */
[----:B------:R-:W-:-:S07]  /*16b0*/  ISETP.NE.U32.AND P1, PT, R0, 0x1, PT ;  /* 0x000000010000780c */ /* 0x000fce0003f25070 */
[----:B------:R-:W-:Y:S06]  /*16c0*/  @!P0 BRA `(.L_x_672) ;  /* 0x0000000000348947 */ /* 0x000fec0003800000 */
[----:B--2---:R-:W-:-:S05]  /*16d0*/  LEA R15, R12, R21, 0x7 ;  /* 0x000000150c0f7211 */ /* 0x004fca00078e38ff */
        /* <DEDUP_REMOVED lines=9> */
[----:B------:R-:W2:Y:S01]  /*1770*/  LDG.E R23, desc[UR4][R8.64+0x404] ;  /* 0x0004040408177981 */ /* 0x000ea2000c1e1900 */
[----:B------:R-:W-:-:S03]  /*1780*/  VIADD R12, R12, 0x2 ;  /* 0x000000020c0c7836 */ /* 0x000fc60000000000 */
[----:B--2---:R0:W-:Y:S04]  /*1790*/  STG.E desc[UR4][R14.64+0x200], R23 ;  /* 0x000200170e007986 */ /* 0x0041e8000c101904 */
.L_x_672:
[----:B------:R-:W-:Y:S05]  /*17a0*/  @P1 EXIT ;  /* 0x000000000000194d */ /* 0x000fea0003800000 */
[----:B------:R-:W-:-:S04]  /*17b0*/  IMAD R21, R12, 0x80, R21 ;  /* 0x000000800c157824 */ /* 0x000fc800078e0215 */
[----:B------:R-:W-:-:S05]  /*17c0*/  IMAD.WIDE R6, R21, 0x8, R6 ;  /* 0x0000000815067825 */ /* 0x000fca00078e0206 */
[----:B------:R-:W3:Y:S01]  /*17d0*/  LDG.E R9, desc[UR4][R6.64] ;  /* 0x0000000406097981 */ /* 0x000ee2000c1e1900 */
[----:B------:R-:W-:-:S05]  /*17e0*/  IMAD.WIDE R4, R21, 0x4, R4 ;  /* 0x0000000415047825 */ /* 0x000fca00078e0204 */
[----:B---3--:R-:W-:Y:S04]  /*17f0*/  STG.E desc[UR4][R4.64], R9 ;  /* 0x0000000904007986 */ /* 0x008fe8000c101904 */
[----:B0-2---:R-:W2:Y:S01]  /*1800*/  LDG.E R11, desc[UR4][R6.64+0x4] ;  /* 0x00000404060b7981 */ /* 0x005ea2000c1e1900 */
[----:B------:R-:W-:-:S05]  /*1810*/  IMAD.WIDE R2, R21, 0x4, R2 ;  /* 0x0000000415027825 */ /* 0x000fca00078e0202 */
[----:B--2---:R-:W-:Y:S01]  /*1820*/  STG.E desc[UR4][R2.64], R11 ;  /* 0x0000000b02007986 */ /* 0x004fe2000c101904 */
[----:B------:R-:W-:Y:S05]  /*1830*/  EXIT ;  /* 0x000000000000794d */ /* 0x000fea0003800000 */
.L_x_673:
        /* <DEDUP_REMOVED lines=12> */
.L_x_763:


//--------------------- .text._ZN3cub18CUB_300001_SM_10006detail9transform16transform_kernelINS2_10policy_hubILb1EN4cuda3std3__45tupleIJN6thrust24THRUST_300001_SM_1000_NS6detail15normal_iteratorINSA_7pointerINS8_IJiiEEENSA_8cuda_cub5par_tENSA_11use_defaultESH_EEEEEEEE10policy1000EiNS7_10__identityENSA_12zip_iteratorINS8_IJPiSP_EEEEEJPSE_EEEvT0_iT1_T2_DpNS2_10kernel_argIT3_EE --------------------------
	.section	.text._ZN3cub18CUB_300001_SM_10006detail9transform16transform_kernelINS2_10policy_hubILb1EN4cuda3std3__45tupleIJN6thrust24THRUST_300001_SM_1000_NS6detail15normal_iteratorINSA_7pointerINS8_IJiiEEENSA_8cuda_cub5par_tENSA_11use_defaultESH_EEEEEEEE10policy1000EiNS7_10__identityENSA_12zip_iteratorINS8_IJPiSP_EEEEEJPSE_EEEvT0_iT1_T2_DpNS2_10kernel_argIT3_EE,"ax",@progbits
	.align	128
        .global         _ZN3cub18CUB_300001_SM_10006detail9transform16transform_kernelINS2_10policy_hubILb1EN4cuda3std3__45tupleIJN6thrust24THRUST_300001_SM_1000_NS6detail15normal_iteratorINSA_7pointerINS8_IJiiEEENSA_8cuda_cub5par_tENSA_11use_defaultESH_EEEEEEEE10policy1000EiNS7_10__identityENSA_12zip_iteratorINS8_IJPiSP_EEEEEJPSE_EEEvT0_iT1_T2_DpNS2_10kernel_argIT3_EE
        .type           _ZN3cub18CUB_300001_SM_10006detail9transform16transform_kernelINS2_10policy_hubILb1EN4cuda3std3__45tupleIJN6thrust24THRUST_300001_SM_1000_NS6detail15normal_iteratorINSA_7pointerINS8_IJiiEEENSA_8cuda_cub5par_tENSA_11use_defaultESH_EEEEEEEE10policy1000EiNS7_10__identityENSA_12zip_iteratorINS8_IJPiSP_EEEEEJPSE_EEEvT0_iT1_T2_DpNS2_10kernel_argIT3_EE,@function
        .size           _ZN3cub18CUB_300001_SM_10006detail9transform16transform_kernelINS2_10policy_hubILb1EN4cuda3std3__45tupleIJN6thrust24THRUST_300001_SM_1000_NS6detail15normal_iteratorINSA_7pointerINS8_IJiiEEENSA_8cuda_cub5par_tENSA_11use_defaultESH_EEEEEEEE10policy1000EiNS7_10__identityENSA_12zip_iteratorINS8_IJPiSP_EEEEEJPSE_EEEvT0_iT1_T2_DpNS2_10kernel_argIT3_EE,(.L_x_764 - _ZN3cub18CUB_300001_SM_10006detail9transform16transform_kernelINS2_10policy_hubILb1EN4cuda3std3__45tupleIJN6thrust24THRUST_300001_SM_1000_NS6detail15normal_iteratorINSA_7pointerINS8_IJiiEEENSA_8cuda_cub5par_tENSA_11use_defaultESH_EEEEEEEE10policy1000EiNS7_10__identityENSA_12zip_iteratorINS8_IJPiSP_EEEEEJPSE_EEEvT0_iT1_T2_DpNS2_10kernel_argIT3_EE)
        .other          _ZN3cub18CUB_300001_SM_10006detail9transform16transform_kernelINS2_10policy_hubILb1EN4cuda3std3__45tupleIJN6thrust24THRUST_300001_SM_1000_NS6detail15normal_iteratorINSA_7pointerINS8_IJiiEEENSA_8cuda_cub5par_tENSA_11use_defaultESH_EEEEEEEE10policy1000EiNS7_10__identityENSA_12zip_iteratorINS8_IJPiSP_EEEEEJPSE_EEEvT0_iT1_T2_DpNS2_10kernel_argIT3_EE,@"STO_CUDA_ENTRY STV_DEFAULT"
_ZN3cub18CUB_300001_SM_10006detail9transform16transform_kernelINS2_10policy_hubILb1EN4cuda3std3__45tupleIJN6thrust24THRUST_300001_SM_1000_NS6detail15normal_iteratorINSA_7pointerINS8_IJiiEEENSA_8cuda_cub5par_tENSA_11use_defaultESH_EEEEEEEE10policy1000EiNS7_10__identityENSA_12zip_iteratorINS8_IJPiSP_EEEEEJPSE_EEEvT0_iT1_T2_DpNS2_10kernel_argIT3_EE:
.text._ZN3cub18CUB_300001_SM_10006detail9transform16transform_kernelINS2_10policy_hubILb1EN4cuda3std3__45tupleIJN6thrust24THRUST_300001_SM_1000_NS6detail15normal_iteratorINSA_7pointerINS8_IJiiEEENSA_8cuda_cub5par_tENSA_11use_defaultESH_EEEEEEEE10policy1000EiNS7_10__identityENSA_12zip_iteratorINS8_IJPiSP_EEEEEJPSE_EEEvT0_iT1_T2_DpNS2_10kernel_argIT3_EE:
[----:B------:R-:W-:Y:S08]  /*0000*/  LDC R1, c[0x0][0x37c] ;  /* 0x0000df00ff017b82 */ /* 0x000ff00000000800 */
[----:B------:R-:W0:Y:S01]  /*0010*/  LDC.64 R8, c[0x0][0x380] ;  /* 0x0000e000ff087b82 */ /* 0x000e220000000a00 */
[----:B------:R-:W1:Y:S01]  /*0020*/  S2R R13, SR_TID.X ;  /* 0x00000000000d7919 */ /* 0x000e620000002100 */
[----:B------:R-:W-:Y:S06]  /*0030*/  BSSY.RECONVERGENT B0, `(.L_x_674) ;  /* 0x0000013000007945 */ /* 0x000fec0003800200 */
[----:B------:R-:W2:Y:S01]  /*0040*/  S2UR UR4, SR_CTAID.X ;  /* 0x00000000000479c3 */ /* 0x000ea20000002500 */
[----:B0-----:R-:W-:-:S04]  /*0050*/  IMAD.SHL.U32 R5, R9, 0x80, RZ ;  /* 0x0000008009057824 */ /* 0x001fc800078e00ff */
[----:B--2---:R-:W-:Y:S01]  /*0060*/  IMAD R15, R5, UR4, RZ ;  /* 0x00000004050f7c24 */ /* 0x004fe2000f8e02ff */
[----:B-1----:R-:W-:-:S03]  /*0070*/  SHF.L.U32 R7, R13, 0x7, RZ ;  /* 0x000000070d077819 */ /* 0x002fc600000006ff */
[----:B------:R-:W-:-:S05]  /*0080*/  IMAD.IADD R8, R8, 0x1, -R15 ;  /* 0x0000000108087824 */ /* 0x000fca00078e0a0f */
[----:B------:R-:W-:-:S05]  /*0090*/  VIMNMX R0, PT, PT, R5, R8, PT ;  /* 0x0000000805007248 */ /* 0x000fca0003fe0100 */
[----:B------:R-:W-:-:S05]  /*00a0*/  IMAD.SHL.U32 R4, R0, 0x8, RZ ;  /* 0x0000000800047824 */ /* 0x000fca00078e00ff */
[----:B------:R-:W-:-:S13]  /*00b0*/  ISETP.GE.AND P0, PT, R7, R4, PT ;  /* 0x000000040700720c */ /* 0x000fda0003f06270 */
[----:B------:R-:W-:Y:S05]  /*00c0*/  @P0 BRA `(.L_x_675) ;  /* 0x0000000000240947 */ /* 0x000fea0003800000 */
[----:B------:R-:W0:Y:S02]  /*00d0*/  LDC.64 R2, c[0x0][0x3a0] ;  /* 0x0000e800ff027b82 */ /* 0x000e240000000a00 */
[----:B0-----:R-:W-:-:S04]  /*00e0*/  IMAD.WIDE.U32 R2, R13, 0x80, R2 ;  /* 0x000000800d027825 */ /* 0x001fc800078e0002 */
[----:B------:R-:W-:-:S07]  /*00f0*/  IMAD.WIDE R2, R15, 0x8, R2 ;  /* 0x000000080f027825 */ /* 0x000fce00078e0202 */
.L_x_676:
[----:B------:R-:W-:Y:S01]  /*0100*/  VIADD R7, R7, 0x4000 ;  /* 0x0000400007077836 */ /* 0x000fe20000000000 */
[----:B------:R0:W-:Y:S04]  /*0110*/  CCTL.E.PF2 [R2] ;  /* 0x000000000200798f */ /* 0x0001e80000800100 */
[----:B------:R-:W-:Y:S02]  /*0120*/  ISETP.GE.AND P0, PT, R7, R4, PT ;  /* 0x000000040700720c */ /* 0x000fe40003f06270 */
[----:B0-----:R-:W-:-:S04]  /*0130*/  IADD3 R2, P1, PT, R2, 0x4000, RZ ;  /* 0x0000400002027810 */ /* 0x001fc80007f3e0ff */
[----:B------:R-:W-:-:S07]  /*0140*/  IADD3.X R3, PT, PT, RZ, R3, RZ, P1, !PT ;  /* 0x00000003ff037210 */ /* 0x000fce0000ffe4ff */
[----:B------:R-:W-:Y:S05]  /*0150*/  @!P0 BRA `(.L_x_676) ;  /* 0xfffffffc00e88947 */ /* 0x000fea000383ffff */
.L_x_675:
[----:B------:R-:W-:Y:S05]  /*0160*/  BSYNC.RECONVERGENT B0 ;  /* 0x0000000000007941 */ /* 0x000fea0003800200 */
.L_x_674:
[----:B------:R-:W0:Y:S01]  /*0170*/  LDCU.128 UR8, c[0x0][0x390] ;  /* 0x00007200ff0877ac */ /* 0x000e220008000c00 */
[----:B------:R-:W1:Y:S01]  /*0180*/  LDC.64 R2, c[0x0][0x3a0] ;  /* 0x0000e800ff027b82 */ /* 0x000e620000000a00 */
[----:B------:R-:W-:Y:S01]  /*0190*/  ISETP.GT.AND P0, PT, R5, R8, PT ;  /* 0x000000080500720c */ /* 0x000fe20003f04270 */
[----:B------:R-:W-:Y:S01]  /*01a0*/  IMAD.WIDE R10, R15, 0x4, RZ ;  /* 0x000000040f0a7825 */ /* 0x000fe200078e02ff */
[----:B------:R-:W2:Y:S02]  /*01b0*/  LDCU.64 UR4, c[0x0][0x358] ;  /* 0x00006b00ff0477ac */ /* 0x000ea40008000a00 */
[C---:B0-----:R-:W-:Y:S02]  /*01c0*/  IADD3 R6, P1, PT, R10.reuse, UR8, RZ ;  /* 0x000000080a067c10 */ /* 0x041fe4000ff3e0ff */
[----:B------:R-:W-:Y:S02]  /*01d0*/  IADD3 R4, P2, PT, R10, UR10, RZ ;  /* 0x0000000a0a047c10 */ /* 0x000fe4000ff5e0ff */
[----:B------:R-:W-:-:S02]  /*01e0*/  IADD3.X R7, PT, PT, R11, UR9, RZ, P1, !PT ;  /* 0x000000090b077c10 */ /* 0x000fc40008ffe4ff */
[----:B------:R-:W-:Y:S01]  /*01f0*/  IADD3.X R5, PT, PT, R11, UR11, RZ, P2, !PT ;  /* 0x0000000b0b057c10 */ /* 0x000fe200097fe4ff */
[----:B-1----:R-:W-:Y:S02]  /*0200*/  IMAD.WIDE R2, R15, 0x8, R2 ;  /* 0x000000080f027825 */ /* 0x002fe400078e0202 */
[----:B--2---:R-:W-:Y:S06]  /*0210*/  @P0 BRA `(.L_x_677) ;  /* 0x0000000400ec0947 */ /* 0x004fec0003800000 */
[----:B------:R-:W-:-:S13]  /*0220*/  ISETP.GE.AND P0, PT, R9, 0x1, PT ;  /* 0x000000010900780c */ /* 0x000fda0003f06270 */
[----:B------:R-:W-:Y:S05]  /*0230*/  @!P0 EXIT ;  /* 0x000000000000894d */ /* 0x000fea0003800000 */
[----:B------:R-:W-:Y:S01]  /*0240*/  ISETP.GE.U32.AND P0, PT, R9, 0x8, PT ;  /* 0x000000080900780c */ /* 0x000fe20003f06070 */
[----:B------:R-:W-:-:S12]  /*0250*/  IMAD.MOV.U32 R0, RZ, RZ, RZ ;  /* 0x000000ffff007224 */ /* 0x000fd800078e00ff */
[----:B------:R-:W-:Y:S05]  /*0260*/  @!P0 BRA `(.L_x_678) ;  /* 0x0000000000f48947 */ /* 0x000fea0003800000 */
[----:B------:R-:W-:Y:S01]  /*0270*/  IMAD.WIDE.U32 R14, R13, 0x8, R2 ;  /* 0x000000080d0e7825 */ /* 0x000fe200078e0002 */
[----:B------:R-:W-:Y:S02]  /*0280*/  LOP3.LUT R8, R9, 0x7ffffff8, RZ, 0xc0, !PT ;  /* 0x7ffffff809087812 */ /* 0x000fe400078ec0ff */
[----:B------:R-:W-:Y:S01]  /*0290*/  IADD3 R12, P1, PT, R2, 0xc04, RZ ;  /* 0x00000c04020c7810 */ /* 0x000fe20007f3e0ff */
[----:B------:R-:W-:Y:S01]  /*02a0*/  IMAD.WIDE.U32 R20, R13, 0x4, R10 ;  /* 0x000000040d147825 */ /* 0x000fe200078e000a */
[----:B------:R-:W-:-:S03]  /*02b0*/  IADD3 R14, P0, PT, R14, 0x4, RZ ;  /* 0x000000040e0e7810 */ /* 0x000fc60007f1e0ff */
[----:B------:R-:W-:Y:S01]  /*02c0*/  VIADD R23, R13, 0x80 ;  /* 0x000000800d177836 */ /* 0x000fe20000000000 */
[----:B------:R-:W-:Y:S01]  /*02d0*/  IADD3.X R15, PT, PT, RZ, R15, RZ, P0, !PT ;  /* 0x0000000fff0f7210 */ /* 0x000fe200007fe4ff */
[----:B------:R-:W-:Y:S01]  /*02e0*/  IMAD.MOV.U32 R0, RZ, RZ, R20 ;  /* 0x000000ffff007224 */ /* 0x000fe200078e0014 */
[----:B------:R-:W-:Y:S01]  /*02f0*/  IADD3.X R13, PT, PT, RZ, R3, RZ, P1, !PT ;  /* 0x00000003ff0d7210 */ /* 0x000fe20000ffe4ff */
[----:B------:R-:W-:-:S07]  /*0300*/  IMAD.MOV R8, RZ, RZ, -R8 ;  /* 0x000000ffff087224 */ /* 0x000fce00078e0a08 */
.L_x_679:
[----:B---3--:R-:W2:Y:S01]  /*0310*/  LDG.E R20, desc[UR4][R14.64+-0x4] ;  /* 0xfffffc040e147981 */ /* 0x008ea2000c1e1900 */
[----:B------:R-:W-:-:S04]  /*0320*/  IADD3 R26, P0, PT, R0, UR8, RZ ;  /* 0x00000008001a7c10 */ /* 0x000fc8000ff1e0ff */
[----:B------:R-:W-:Y:S02]  /*0330*/  IADD3.X R27, PT, PT, R21, UR9, RZ, P0, !PT ;  /* 0x00000009151b7c10 */ /* 0x000fe400087fe4ff */
[----:B------:R-:W-:-:S03]  /*0340*/  IADD3 R28, P0, PT, R0, UR10, RZ ;  /* 0x0000000a001c7c10 */ /* 0x000fc6000ff1e0ff */
[----:B--2---:R0:W-:Y:S04]  /*0350*/  STG.E desc[UR4][R26.64], R20 ;  /* 0x000000141a007986 */ /* 0x0041e8000c101904 */
[----:B------:R-:W2:Y:S01]  /*0360*/  LDG.E R22, desc[UR4][R14.64] ;  /* 0x000000040e167981 */ /* 0x000ea2000c1e1900 */
        /* <DEDUP_REMOVED lines=11> */
[----:B--2---:R2:W-:Y:S04]  /*0420*/  STG.E desc[UR4][R24.64], R20 ;  /* 0x0000001418007986 */ /* 0x0045e8000c101904 */
[----:B------:R-:W3:Y:S04]  /*0430*/  LDG.E R26, desc[UR4][R16.64+-0x804] ;  /* 0xfff7fc04101a7981 */ /* 0x000ee8000c1e1900 */
[----:B---3--:R3:W-:Y:S04]  /*0440*/  STG.E desc[UR4][R18.64+0x200], R26 ;  /* 0x0002001a12007986 */ /* 0x0087e8000c101904 */
[----:B-1----:R-:W4:Y:S04]  /*0450*/  LDG.E R29, desc[UR4][R16.64+-0x800] ;  /* 0xfff80004101d7981 */ /* 0x002f28000c1e1900 */
[----:B----4-:R1:W-:Y:S04]  /*0460*/  STG.E desc[UR4][R24.64+0x200], R29 ;  /* 0x0002001d18007986 */ /* 0x0103e8000c101904 */
[----:B------:R-:W4:Y:S04]  /*0470*/  LDG.E R22, desc[UR4][R16.64+-0x404] ;  /* 0xfffbfc0410167981 */ /* 0x000f28000c1e1900 */
[----:B----4-:R4:W-:Y:S04]  /*0480*/  STG.E desc[UR4][R18.64+0x400], R22 ;  /* 0x0004001612007986 */ /* 0x0109e8000c101904 */
[----:B0-----:R-:W5:Y:S04]  /*0490*/  LDG.E R27, desc[UR4][R16.64+-0x400] ;  /* 0xfffc0004101b7981 */ /* 0x001f68000c1e1900 */
[----:B-----5:R0:W-:Y:S04]  /*04a0*/  STG.E desc[UR4][R24.64+0x400], R27 ;  /* 0x0004001b18007986 */ /* 0x0201e8000c101904 */
[----:B------:R-:W5:Y:S04]  /*04b0*/  LDG.E R28, desc[UR4][R16.64+-0x4] ;  /* 0xfffffc04101c7981 */ /* 0x000f68000c1e1900 */
[----:B-----5:R5:W-:Y:S04]  /*04c0*/  STG.E desc[UR4][R18.64+0x600], R28 ;  /* 0x0006001c12007986 */ /* 0x020be8000c101904 */
[----:B--2---:R-:W2:Y:S04]  /*04d0*/  LDG.E R20, desc[UR4][R16.64] ;  /* 0x0000000410147981 */ /* 0x004ea8000c1e1900 */
[----:B--2---:R2:W-:Y:S04]  /*04e0*/  STG.E desc[UR4][R24.64+0x600], R20 ;  /* 0x0006001418007986 */ /* 0x0045e8000c101904 */
[----:B---3--:R-:W3:Y:S04]  /*04f0*/  LDG.E R26, desc[UR4][R16.64+0x3fc] ;  /* 0x0003fc04101a7981 */ /* 0x008ee8000c1e1900 */
[----:B---3--:R3:W-:Y:S04]  /*0500*/  STG.E desc[UR4][R18.64+0x800], R26 ;  /* 0x0008001a12007986 */ /* 0x0087e8000c101904 */
[----:B-1----:R-:W4:Y:S04]  /*0510*/  LDG.E R29, desc[UR4][R16.64+0x400] ;  /* 0x00040004101d7981 */ /* 0x002f28000c1e1900 */
[----:B----4-:R3:W-:Y:S04]  /*0520*/  STG.E desc[UR4][R24.64+0x800], R29 ;  /* 0x0008001d18007986 */ /* 0x0107e8000c101904 */
[----:B------:R-:W4:Y:S04]  /*0530*/  LDG.E R22, desc[UR4][R16.64+0x7fc] ;  /* 0x0007fc0410167981 */ /* 0x000f28000c1e1900 */
[----:B----4-:R3:W-:Y:S04]  /*0540*/  STG.E desc[UR4][R18.64+0xa00], R22 ;  /* 0x000a001612007986 */ /* 0x0107e8000c101904 */
[----:B0-----:R-:W4:Y:S04]  /*0550*/  LDG.E R27, desc[UR4][R16.64+0x800] ;  /* 0x00080004101b7981 */ /* 0x001f28000c1e1900 */
[----:B----4-:R3:W-:Y:S04]  /*0560*/  STG.E desc[UR4][R24.64+0xa00], R27 ;  /* 0x000a001b18007986 */ /* 0x0107e8000c101904 */
[----:B-----5:R-:W4:Y:S04]  /*0570*/  LDG.E R28, desc[UR4][R16.64+0xbfc] ;  /* 0x000bfc04101c7981 */ /* 0x020f28000c1e1900 */
[----:B----4-:R3:W-:Y:S04]  /*0580*/  STG.E desc[UR4][R18.64+0xc00], R28 ;  /* 0x000c001c12007986 */ /* 0x0107e8000c101904 */
[----:B--2---:R-:W2:Y:S01]  /*0590*/  LDG.E R20, desc[UR4][R16.64+0xc00] ;  /* 0x000c000410147981 */ /* 0x004ea2000c1e1900 */
        /* <DEDUP_REMOVED lines=10> */
.L_x_678:
[----:B------:R-:W-:-:S04]  /*0640*/  LOP3.LUT R10, R9, 0x7, RZ, 0xc0, !PT ;  /* 0x00000007090a7812 */ /* 0x000fc800078ec0ff */
[----:B------:R-:W-:-:S13]  /*0650*/  ISETP.NE.AND P0, PT, R10, RZ, PT ;  /* 0x000000ff0a00720c */ /* 0x000fda0003f05270 */
[----:B------:R-:W-:Y:S05]  /*0660*/  @!P0 EXIT ;  /* 0x000000000000894d */ /* 0x000fea0003800000 */
[----:B------:R-:W0:Y:S01]  /*0670*/  S2R R17, SR_TID.X ;  /* 0x0000000000117919 */ /* 0x000e220000002100 */
[----:B------:R-:W-:Y:S02]  /*0680*/  ISETP.GE.U32.AND P0, PT, R10, 0x4, PT ;  /* 0x000000040a00780c */ /* 0x000fe40003f06070 */
[----:B------:R-:W-:-:S04]  /*0690*/  LOP3.LUT R8, R9, 0x3, RZ, 0xc0, !PT ;  /* 0x0000000309087812 */ /* 0x000fc800078ec0ff */
[----:B------:R-:W-:-:S07]  /*06a0*/  ISETP.NE.AND P1, PT, R8, RZ, PT ;  /* 0x000000ff0800720c */ /* 0x000fce0003f25270 */
[----:B------:R-:W-:Y:S06]  /*06b0*/  @!P0 BRA `(.L_x_680) ;  /* 0x0000000000548947 */ /* 0x000fec0003800000 */
[----:B0-----:R-:W-:-:S04]  /*06c0*/  IMAD R15, R0, 0x80, R17 ;  /* 0x00000080000f7824 */ /* 0x001fc800078e0211 */
[----:B------:R-:W-:-:S05]  /*06d0*/  IMAD.WIDE R10, R15, 0x8, R2 ;  /* 0x000000080f0a7825 */ /* 0x000fca00078e0202 */
[----:B---3--:R-:W2:Y:S01]  /*06e0*/  LDG.E R19, desc[UR4][R10.64] ;  /* 0x000000040a137981 */ /* 0x008ea2000c1e1900 */
        /* <DEDUP_REMOVED lines=16> */
[----:B------:R-:W-:-:S03]  /*07f0*/  IADD3 R0, PT, PT, R0, 0x4, RZ ;  /* 0x0000000400007810 */ /* 0x000fc60007ffe0ff */
[----:B---3--:R2:W-:Y:S04]  /*0800*/  STG.E desc[UR4][R14.64+0x600], R21 ;  /* 0x000600150e007986 */ /* 0x0085e8000c101904 */
.L_x_680:
[----:B------:R-:W-:Y:S05]  /*0810*/  @!P1 EXIT ;  /* 0x000000000000994d */ /* 0x000fea0003800000 */
[----:B------:R-:W-:Y:S02]  /*0820*/  ISETP.NE.AND P0, PT, R8, 0x1, PT ;  /* 0x000000010800780c */ /* 0x000fe40003f05270 */
[----:B------:R-:W-:-:S04]  /*0830*/  LOP3.LUT R9, R9, 0x1, RZ, 0xc0, !PT ;  /* 0x0000000109097812 */ /* 0x000fc800078ec0ff */
[----:B------:R-:W-:-:S07]  /*0840*/  ISETP.NE.U32.AND P1, PT, R9, 0x1, PT ;  /* 0x000000010900780c */ /* 0x000fce0003f25070 */
[----:B------:R-:W-:Y:S06]  /*0850*/  @!P0 BRA `(.L_x_681) ;  /* 0x0000000000348947 */ /* 0x000fec0003800000 */
[----:B0-2---:R-:W-:-:S04]  /*0860*/  IMAD R13, R0, 0x80, R17 ;  /* 0x00000080000d7824 */ /* 0x005fc800078e0211 */
[----:B------:R-:W-:-:S05]  /*0870*/  IMAD.WIDE R8, R13, 0x8, R2 ;  /* 0x000000080d087825 */ /* 0x000fca00078e0202 */
[----:B------:R-:W2:Y:S01]  /*0880*/  LDG.E R15, desc[UR4][R8.64] ;  /* 0x00000004080f7981 */ /* 0x000ea2000c1e1900 */
[----:B------:R-:W-:-:S05]  /*0890*/  IMAD.WIDE R10, R13, 0x4, R6 ;  /* 0x000000040d0a7825 */ /* 0x000fca00078e0206 */
[----:B--2---:R1:W-:Y:S04]  /*08a0*/  STG.E desc[UR4][R10.64], R15 ;  /* 0x0000000f0a007986 */ /* 0x0043e8000c101904 */
[----:B---3--:R-:W2:Y:S01]  /*08b0*/  LDG.E R19, desc[UR4][R8.64+0x4] ;  /* 0x0000040408137981 */ /* 0x008ea2000c1e1900 */
[----:B------:R-:W-:-:S05]  /*08c0*/  IMAD.WIDE R12, R13, 0x4, R4 ;  /* 0x000000040d0c7825 */ /* 0x000fca00078e0204 */
[----:B--2---:R1:W-:Y:S04]  /*08d0*/  STG.E desc[UR4][R12.64], R19 ;  /* 0x000000130c007986 */ /* 0x0043e8000c101904 */
[----:B------:R-:W2:Y:S04]  /*08e0*/  LDG.E R21, desc[UR4][R8.64+0x400] ;  /* 0x0004000408157981 */ /* 0x000ea8000c1e1900 */
[----:B--2---:R1:W-:Y:S04]  /*08f0*/  STG.E desc[UR4][R10.64+0x200], R21 ;  /* 0x000200150a007986 */ /* 0x0043e8000c101904 */
[----:B------:R-:W2:Y:S01]  /*0900*/  LDG.E R23, desc[UR4][R8.64+0x404] ;  /* 0x0004040408177981 */ /* 0x000ea2000c1e1900 */
[----:B------:R-:W-:-:S03]  /*0910*/  VIADD R0, R0, 0x2 ;  /* 0x0000000200007836 */ /* 0x000fc60000000000 */
[----:B--2---:R1:W-:Y:S04]  /*0920*/  STG.E desc[UR4][R12.64+0x200], R23 ;  /* 0x000200170c007986 */ /* 0x0043e8000c101904 */
.L_x_681:
[----:B------:R-:W-:Y:S05]  /*0930*/  @P1 EXIT ;  /* 0x000000000000194d */ /* 0x000fea0003800000 */
[----:B0-----:R-:W-:-:S05]  /*0940*/  LEA R17, R0, R17, 0x7 ;  /* 0x0000001100117211 */ /* 0x001fca00078e38ff */
[----:B------:R-:W-:-:S05]  /*0950*/  IMAD.WIDE R2, R17, 0x8, R2 ;  /* 0x0000000811027825 */ /* 0x000fca00078e0202 */
[----:B------:R-:W4:Y:S01]  /*0960*/  LDG.E R9, desc[UR4][R2.64] ;  /* 0x0000000402097981 */ /* 0x000f22000c1e1900 */
[----:B------:R-:W-:-:S05]  /*0970*/  IMAD.WIDE R6, R17, 0x4, R6 ;  /* 0x0000000411067825 */ /* 0x000fca00078e0206 */
[----:B----4-:R-:W-:Y:S04]  /*0980*/  STG.E desc[UR4][R6.64], R9 ;  /* 0x0000000906007986 */ /* 0x010fe8000c101904 */
[----:B-1----:R-:W4:Y:S01]  /*0990*/  LDG.E R11, desc[UR4][R2.64+0x4] ;  /* 0x00000404020b7981 */ /* 0x002f22000c1e1900 */
[----:B------:R-:W-:-:S05]  /*09a0*/  IMAD.WIDE R4, R17, 0x4, R4 ;  /* 0x0000000411047825 */ /* 0x000fca00078e0204 */
[----:B----4-:R-:W-:Y:S01]  /*09b0*/  STG.E desc[UR4][R4.64], R11 ;  /* 0x0000000b04007986 */ /* 0x010fe2000c101904 */
[----:B------:R-:W-:Y:S05]  /*09c0*/  EXIT ;  /* 0x000000000000794d */ /* 0x000fea0003800000 */
.L_x_677:
[----:B------:R-:W-:-:S13]  /*09d0*/  ISETP.GE.AND P0, PT, R9, 0x1, PT ;  /* 0x000000010900780c */ /* 0x000fda0003f06270 */
[----:B------:R-:W-:Y:S05]  /*09e0*/  @!P0 EXIT ;  /* 0x000000000000894d */ /* 0x000fea0003800000 */
[----:B------:R-:W0:Y:S01]  /*09f0*/  S2R R8, SR_TID.X ;  /* 0x0000000000087919 */ /* 0x000e220000002100 */
[C---:B------:R-:W-:Y:S01]  /*0a00*/  ISETP.GE.U32.AND P0, PT, R9.reuse, 0x8, PT ;  /* 0x000000080900780c */ /* 0x040fe20003f06070 */
[----:B------:R-:W-:Y:S01]  /*0a10*/  IMAD.MOV.U32 R11, RZ, RZ, RZ ;  /* 0x000000ffff0b7224 */ /* 0x000fe200078e00ff */
[----:B------:R-:W-:-:S11]  /*0a20*/  LOP3.LUT R22, R9, 0x7, RZ, 0xc0, !PT ;  /* 0x0000000709167812 */ /* 0x000fd600078ec0ff */
[----:B------:R-:W-:Y:S05]  /*0a30*/  @!P0 BRA `(.L_x_682) ;  /* 0x0000000000f88947 */ /* 0x000fea0003800000 */
[----:B------:R-:W-:Y:S01]  /*0a40*/  LOP3.LUT R11, R9, 0x7ffffff8, RZ, 0xc0, !PT ;  /* 0x7ffffff8090b7812 */ /* 0x000fe200078ec0ff */
[----:B------:R-:W-:-:S07]  /*0a50*/  IMAD.MOV.U32 R10, RZ, RZ, RZ ;  /* 0x000000ffff0a7224 */ /* 0x000fce00078e00ff */
.L_x_685:
[----:B0-----:R-:W-:-:S04]  /*0a60*/  LEA R9, R10, R8, 0x7 ;  /* 0x000000080a097211 */ /* 0x001fc800078e38ff */
[----:B------:R-:W-:-:S13]  /*0a70*/  ISETP.GE.AND P0, PT, R9, R0, PT ;  /* 0x000000000900720c */ /* 0x000fda0003f06270 */
[----:B------:R-:W-:-:S05]  /*0a80*/  @!P0 IMAD.WIDE.U32 R16, R9, 0x8, R2 ;  /* 0x0000000809108825 */ /* 0x000fca00078e0002 */
        /* <DEDUP_REMOVED lines=12> */
[----:B------:R-:W-:Y:S01]  /*0b50*/  ISETP.GE.AND P0, PT, R19, R0, PT ;  /* 0x000000001300720c */ /* 0x000fe20003f06270 */
[----:B--2---:R-:W-:Y:S04]  /*0b60*/  @!P1 STG.E desc[UR4][R14.64], R29 ;  /* 0x0000001d0e009986 */ /* 0x004fe8000c101904 */
[----:B------:R-:W2:Y:S01]  /*0b70*/  @!P1 LDG.E R24, desc[UR4][R12.64+0x4] ;  /* 0x000004040c189981 */ /* 0x000ea2000c1e1900 */
[----:B------:R-:W-:-:S05]  /*0b80*/  IMAD.WIDE R16, R27, 0x4, R4 ;  /* 0x000000041b107825 */ /* 0x000fca00078e0204 */
[----:B--2---:R-:W-:Y:S04]  /*0b90*/  @!P1 STG.E desc[UR4][R16.64], R24 ;  /* 0x0000001810009986 */ /* 0x004fe8000c101904 */
[----:B------:R-:W2:Y:S01]  /*0ba0*/  @!P0 LDG.E R19, desc[UR4][R12.64+0x400] ;  /* 0x000400040c138981 */ /* 0x000ea2000c1e1900 */
[----:B------:R-:W-:-:S04]  /*0bb0*/  IADD3 R23, PT, PT, R9, 0x180, RZ ;  /* 0x0000018009177810 */ /* 0x000fc80007ffe0ff */
[----:B------:R-:W-:Y:S01]  /*0bc0*/  ISETP.GE.AND P1, PT, R23, R0, PT ;  /* 0x000000001700720c */ /* 0x000fe20003f26270 */
[----:B--2---:R0:W-:Y:S04]  /*0bd0*/  @!P0 STG.E desc[UR4][R14.64+0x200], R19 ;  /* 0x000200130e008986 */ /* 0x0041e8000c101904 */
[----:B-1----:R-:W2:Y:S04]  /*0be0*/  @!P0 LDG.E R21, desc[UR4][R12.64+0x404] ;  /* 0x000404040c158981 */ /* 0x002ea8000c1e1900 */
[----:B--2---:R1:W-:Y:S04]  /*0bf0*/  @!P0 STG.E desc[UR4][R16.64+0x200], R21 ;  /* 0x0002001510008986 */ /* 0x0043e8000c101904 */
[----:B------:R-:W2:Y:S01]  /*0c00*/  @!P1 LDG.E R23, desc[UR4][R12.64+0x800] ;  /* 0x000800040c179981 */ /* 0x000ea2000c1e1900 */
[----:B------:R-:W-:-:S05]  /*0c10*/  VIADD R27, R9, 0x200 ;  /* 0x00000200091b7836 */ /* 0x000fca0000000000 */
[----:B------:R-:W-:Y:S01]  /*0c20*/  ISETP.GE.AND P0, PT, R27, R0, PT ;  /* 0x000000001b00720c */ /* 0x000fe20003f06270 */
[----:B--2---:R2:W-:Y:S04]  /*0c30*/  @!P1 STG.E desc[UR4][R14.64+0x400], R23 ;  /* 0x000400170e009986 */ /* 0x0045e8000c101904 */
[----:B------:R-:W3:Y:S04]  /*0c40*/  @!P1 LDG.E R25, desc[UR4][R12.64+0x804] ;  /* 0x000804040c199981 */ /* 0x000ee8000c1e1900 */
[----:B---3--:R-:W-:Y:S04]  /*0c50*/  @!P1 STG.E desc[UR4][R16.64+0x400], R25 ;  /* 0x0004001910009986 */ /* 0x008fe8000c101904 */
[----:B0-----:R-:W3:Y:S01]  /*0c60*/  @!P0 LDG.E R19, desc[UR4][R12.64+0xc00] ;  /* 0x000c00040c138981 */ /* 0x001ee2000c1e1900 */
[----:B------:R-:W-:-:S05]  /*0c70*/  VIADD R29, R9, 0x280 ;  /* 0x00000280091d7836 */ /* 0x000fca0000000000 */
[----:B------:R-:W-:Y:S01]  /*0c80*/  ISETP.GE.AND P1, PT, R29, R0, PT ;  /* 0x000000001d00720c */ /* 0x000fe20003f26270 */
[----:B---3--:R0:W-:Y:S04]  /*0c90*/  @!P0 STG.E desc[UR4][R14.64+0x600], R19 ;  /* 0x000600130e008986 */ /* 0x0081e8000c101904 */
[----:B------:R-:W3:Y:S04]  /*0ca0*/  @!P0 LDG.E R27, desc[UR4][R12.64+0xc04] ;  /* 0x000c04040c1b8981 */ /* 0x000ee8000c1e1900 */
[----:B---3--:R3:W-:Y:S04]  /*0cb0*/  @!P0 STG.E desc[UR4][R16.64+0x600], R27 ;  /* 0x0006001b10008986 */ /* 0x0087e8000c101904 */
[----:B-1----:R-:W4:Y:S01]  /*0cc0*/  @!P1 LDG.E R21, desc[UR4][R12.64+0x1000] ;  /* 0x001000040c159981 */ /* 0x002f22000c1e1900 */
[----:B------:R-:W-:-:S04]  /*0cd0*/  IADD3 R29, PT, PT, R9, 0x300, RZ ;  /* 0x00000300091d7810 */ /* 0x000fc80007ffe0ff */
[----:B------:R-:W-:Y:S01]  /*0ce0*/  ISETP.GE.AND P0, PT, R29, R0, PT ;  /* 0x000000001d00720c */ /* 0x000fe20003f06270 */
[----:B----4-:R3:W-:Y:S04]  /*0cf0*/  @!P1 STG.E desc[UR4][R14.64+0x800], R21 ;  /* 0x000800150e009986 */ /* 0x0107e8000c101904 */
[----:B--2---:R-:W2:Y:S04]  /*0d00*/  @!P1 LDG.E R23, desc[UR4][R12.64+0x1004] ;  /* 0x001004040c179981 */ /* 0x004ea8000c1e1900 */
[----:B--2---:R3:W-:Y:S04]  /*0d10*/  @!P1 STG.E desc[UR4][R16.64+0x800], R23 ;  /* 0x0008001710009986 */ /* 0x0047e8000c101904 */
[----:B0-----:R-:W2:Y:S01]  /*0d20*/  @!P0 LDG.E R19, desc[UR4][R12.64+0x1400] ;  /* 0x001400040c138981 */ /* 0x001ea2000c1e1900 */
[----:B------:R-:W-:-:S03]  /*0d30*/  VIADD R9, R9, 0x380 ;  /* 0x0000038009097836 */ /* 0x000fc60000000000 */
[----:B--2---:R3:W-:Y:S04]  /*0d40*/  @!P0 STG.E desc[UR4][R14.64+0xa00], R19 ;  /* 0x000a00130e008986 */ /* 0x0047e8000c101904 */
[----:B------:R-:W2:Y:S01]  /*0d50*/  @!P0 LDG.E R25, desc[UR4][R12.64+0x1404] ;  /* 0x001404040c198981 */ /* 0x000ea2000c1e1900 */
[----:B------:R-:W-:Y:S01]  /*0d60*/  VIADD R10, R10, 0x8 ;  /* 0x000000080a0a7836 */ /* 0x000fe20000000000 */
[----:B------:R-:W-:Y:S04]  /*0d70*/  BSSY.RECONVERGENT B0, `(.L_x_683) ;  /* 0x0000009000007945 */ /* 0x000fe80003800200 */
[----:B------:R-:W-:Y:S01]  /*0d80*/  ISETP.NE.AND P1, PT, R10, R11, PT ;  /* 0x0000000b0a00720c */ /* 0x000fe20003f25270 */
[----:B--2---:R3:W-:Y:S01]  /*0d90*/  @!P0 STG.E desc[UR4][R16.64+0xa00], R25 ;  /* 0x000a001910008986 */ /* 0x0047e2000c101904 */
[----:B------:R-:W-:-:S13]  /*0da0*/  ISETP.GE.AND P0, PT, R9, R0, PT ;  /* 0x000000000900720c */ /* 0x000fda0003f06270 */
[----:B---3--:R-:W-:Y:S05]  /*0db0*/  @P0 BRA `(.L_x_684) ;  /* 0x0000000000100947 */ /* 0x008fea0003800000 */
[----:B------:R-:W2:Y:S04]  /*0dc0*/  LDG.E R9, desc[UR4][R12.64+0x1800] ;  /* 0x001800040c097981 */ /* 0x000ea8000c1e1900 */
[----:B--2---:R0:W-:Y:S04]  /*0dd0*/  STG.E desc[UR4][R14.64+0xc00], R9 ;  /* 0x000c00090e007986 */ /* 0x0041e8000c101904 */
[----:B------:R-:W2:Y:S04]  /*0de0*/  LDG.E R19, desc[UR4][R12.64+0x1804] ;  /* 0x001804040c137981 */ /* 0x000ea8000c1e1900 */
[----:B--2---:R0:W-:Y:S02]  /*0df0*/  STG.E desc[UR4][R16.64+0xc00], R19 ;  /* 0x000c001310007986 */ /* 0x0041e4000c101904 */
.L_x_684:
[----:B------:R-:W-:Y:S05]  /*0e00*/  BSYNC.RECONVERGENT B0 ;  /* 0x0000000000007941 */ /* 0x000fea0003800200 */
.L_x_683:
[----:B------:R-:W-:Y:S05]  /*0e10*/  @P1 BRA `(.L_x_685) ;  /* 0xfffffffc00101947 */ /* 0x000fea000383ffff */
.L_x_682:
[----:B------:R-:W-:-:S13]  /*0e20*/  ISETP.NE.AND P0, PT, R22, RZ, PT ;  /* 0x000000ff1600720c */ /* 0x000fda0003f05270 */
[----:B------:R-:W-:Y:S05]  /*0e30*/  @!P0 EXIT ;  /* 0x000000000000894d */ /* 0x000fea0003800000 */
[----:B0-----:R-:W0:Y:S01]  /*0e40*/  LDC R9, c[0x0][0x384] ;  /* 0x0000e100ff097b82 */ /* 0x001e220000000800 */
[----:B------:R-:W-:Y:S02]  /*0e50*/  ISETP.GE.U32.AND P1, PT, R22, 0x4, PT ;  /* 0x000000041600780c */ /* 0x000fe40003f26070 */
[----:B0-----:R-:W-:-:S04]  /*0e60*/  LOP3.LUT R10, R9, 0x3, RZ, 0xc0, !PT ;  /* 0x00000003090a7812 */ /* 0x001fc800078ec0ff */
[----:B------:R-:W-:-:S07]  /*0e70*/  ISETP.NE.AND P0, PT, R10, RZ, PT ;  /* 0x000000ff0a00720c */ /* 0x000fce0003f05270 */
[----:B------:R-:W-:Y:S06]  /*0e80*/  @!P1 BRA `(.L_x_686) ;  /* 0x0000000000949947 */ /* 0x000fec0003800000 */
[----:B------:R-:W-:-:S04]  /*0e90*/  LEA R13, R11, R8, 0x7 ;  /* 0x000000080b0d7211 */ /* 0x000fc800078e38ff */
        /* <DEDUP_REMOVED lines=21> */
[----:B-1----:R-:W-:Y:S01]  /*0ff0*/  @!P2 IMAD.WIDE R20, R26, 0x4, R6 ;  /* 0x000000041a14a825 */ /* 0x002fe200078e0206 */
[----:B--2---:R-:W-:-:S04]  /*1000*/  IADD3 R22, PT, PT, R13, 0x180, RZ ;  /* 0x000001800d167810 */ /* 0x004fc80007ffe0ff */
[----:B------:R-:W-:Y:S01]  /*1010*/  ISETP.GE.AND P1, PT, R22, R0, PT ;  /* 0x000000001600720c */ /* 0x000fe20003f26270 */
[----:B---3--:R1:W-:Y:S04]  /*1020*/  @!P2 STG.E desc[UR4][R20.64], R25 ;  /* 0x000000191400a986 */ /* 0x0083e8000c101904 */
[----:B------:R-:W2:Y:S01]  /*1030*/  @!P2 LDG.E R27, desc[UR4][R16.64+0x4] ;  /* 0x00000404101ba981 */ /* 0x000ea2000c1e1900 */
[----:B------:R-:W-:-:S07]  /*1040*/  @!P2 IMAD.WIDE R12, R26, 0x4, R4 ;  /* 0x000000041a0ca825 */ /* 0x000fce00078e0204 */
[C---:B------:R-:W-:Y:S01]  /*1050*/  @!P1 IMAD.WIDE R14, R22.reuse, 0x8, R2 ;  /* 0x00000008160e9825 */ /* 0x040fe200078e0202 */
[----:B--2---:R2:W-:Y:S04]  /*1060*/  @!P2 STG.E desc[UR4][R12.64], R27 ;  /* 0x0000001b0c00a986 */ /* 0x0045e8000c101904 */
[----:B------:R-:W3:Y:S01]  /*1070*/  @!P1 LDG.E R23, desc[UR4][R14.64] ;  /* 0x000000040e179981 */ /* 0x000ee2000c1e1900 */
[----:B0-----:R-:W-:-:S05]  /*1080*/  @!P1 IMAD.WIDE R18, R22, 0x4, R6 ;  /* 0x0000000416129825 */ /* 0x001fca00078e0206 */
[----:B---3--:R2:W-:Y:S04]  /*1090*/  @!P1 STG.E desc[UR4][R18.64], R23 ;  /* 0x0000001712009986 */ /* 0x0085e8000c101904 */
[----:B------:R-:W3:Y:S01]  /*10a0*/  @!P1 LDG.E R29, desc[UR4][R14.64+0x4] ;  /* 0x000004040e1d9981 */ /* 0x000ee2000c1e1900 */
[----:B-1----:R-:W-:-:S04]  /*10b0*/  @!P1 IMAD.WIDE R20, R22, 0x4, R4 ;  /* 0x0000000416149825 */ /* 0x002fc800078e0204 */
[----:B------:R-:W-:Y:S01]  /*10c0*/  VIADD R11, R11, 0x4 ;  /* 0x000000040b0b7836 */ /* 0x000fe20000000000 */
[----:B---3--:R2:W-:Y:S06]  /*10d0*/  @!P1 STG.E desc[UR4][R20.64], R29 ;  /* 0x0000001d14009986 */ /* 0x0085ec000c101904 */
.L_x_686:
[----:B------:R-:W-:Y:S05]  /*10e0*/  @!P0 EXIT ;  /* 0x000000000000894d */ /* 0x000fea0003800000 */
[----:B------:R-:W-:Y:S02]  /*10f0*/  ISETP.NE.AND P1, PT, R10, 0x1, PT ;  /* 0x000000010a00780c */ /* 0x000fe40003f25270 */
[----:B------:R-:W-:-:S04]  /*1100*/  LOP3.LUT R9, R9, 0x1, RZ, 0xc0, !PT ;  /* 0x0000000109097812 */ /* 0x000fc800078ec0ff */
[----:B------:R-:W-:-:S07]  /*1110*/  ISETP.NE.U32.AND P0, PT, R9, 0x1, PT ;  /* 0x000000010900780c */ /* 0x000fce0003f05070 */
[----:B------:R-:W-:Y:S06]  /*1120*/  @!P1 BRA `(.L_x_687) ;  /* 0x00000000004c9947 */ /* 0x000fec0003800000 */
[----:B------:R-:W-:-:S05]  /*1130*/  IMAD R17, R11, 0x80, R8 ;  /* 0x000000800b117824 */ /* 0x000fca00078e0208 */
[----:B------:R-:W-:-:S13]  /*1140*/  ISETP.GE.AND P1, PT, R17, R0, PT ;  /* 0x000000001100720c */ /* 0x000fda0003f26270 */
[----:B--2---:R-:W-:-:S05]  /*1150*/  @!P1 IMAD.WIDE R12, R17, 0x8, R2 ;  /* 0x00000008110c9825 */ /* 0x004fca00078e0202 */
        /* <DEDUP_REMOVED lines=16> */
.L_x_687:
[----:B------:R-:W-:Y:S05]  /*1260*/  @P0 EXIT ;  /* 0x000000000000094d */ /* 0x000fea0003800000 */
[----:B--2---:R-:W-:-:S04]  /*1270*/  LEA R13, R11, R8, 0x7 ;  /* 0x000000080b0d7211 */ /* 0x004fc800078e38ff */
[----:B------:R-:W-:-:S13]  /*1280*/  ISETP.GE.AND P0, PT, R13, R0, PT ;  /* 0x000000000d00720c */ /* 0x000fda0003f06270 */
[----:B------:R-:W-:Y:S05]  /*1290*/  @P0 EXIT ;  /* 0x000000000000094d */ /* 0x000fea0003800000 */
[----:B------:R-:W-:-:S05]  /*12a0*/  IMAD.WIDE R2, R13, 0x8, R2 ;  /* 0x000000080d027825 */ /* 0x000fca00078e0202 */
[----:B------:R-:W2:Y:S01]  /*12b0*/  LDG.E R9, desc[UR4][R2.64] ;  /* 0x0000000402097981 */ /* 0x000ea2000c1e1900 */
[----:B------:R-:W-:-:S05]  /*12c0*/  IMAD.WIDE R6, R13, 0x4, R6 ;  /* 0x000000040d067825 */ /* 0x000fca00078e0206 */
[----:B--2---:R-:W-:Y:S04]  /*12d0*/  STG.E desc[UR4][R6.64], R9 ;  /* 0x0000000906007986 */ /* 0x004fe8000c101904 */
[----:B------:R-:W2:Y:S01]  /*12e0*/  LDG.E R11, desc[UR4][R2.64+0x4] ;  /* 0x00000404020b7981 */ /* 0x000ea2000c1e1900 */
[----:B------:R-:W-:-:S05]  /*12f0*/  IMAD.WIDE R4, R13, 0x4, R4 ;  /* 0x000000040d047825 */ /* 0x000fca00078e0204 */
[----:B--2---:R-:W-:Y:S01]  /*1300*/  STG.E desc[UR4][R4.64], R11 ;  /* 0x0000000b04007986 */ /* 0x004fe2000c101904 */
[----:B------:R-:W-:Y:S05]  /*1310*/  EXIT ;  /* 0x000000000000794d */ /* 0x000fea0003800000 */
.L_x_688:
        /* <DEDUP_REMOVED lines=14> */
.L_x_764:


//--------------------- .text._ZN3cub18CUB_300001_SM_10006detail9transform16transform_kernelINS2_10policy_hubILb1EN4cuda3std3__45tupleIJN6thrust24THRUST_300001_SM_1000_NS12zip_iteratorINS8_IJPiSC_EEEEEEEEE10policy1000ElNS7_10__identityENSA_7pointerINS8_IJiiEEENSA_8cuda_cub5par_tENSA_11use_defaultESN_EEJSE_EEEvT0_iT1_T2_DpNS2_10kernel_argIT3_EE --------------------------
	.section	.text._ZN3cub18CUB_300001_SM_10006detail9transform16transform_kernelINS2_10policy_hubILb1EN4cuda3std3__45tupleIJN6thrust24THRUST_300001_SM_1000_NS12zip_iteratorINS8_IJPiSC_EEEEEEEEE10policy1000ElNS7_10__identityENSA_7pointerINS8_IJiiEEENSA_8cuda_cub5par_tENSA_11use_defaultESN_EEJSE_EEEvT0_iT1_T2_DpNS2_10kernel_argIT3_EE,"ax",@progbits
	.align	128
        .global         _ZN3cub18CUB_300001_SM_10006detail9transform16transform_kernelINS2_10policy_hubILb1EN4cuda3std3__45tupleIJN6thrust24THRUST_300001_SM_1000_NS12zip_iteratorINS8_IJPiSC_EEEEEEEEE10policy1000ElNS7_10__identityENSA_7pointerINS8_IJiiEEENSA_8cuda_cub5par_tENSA_11use_defaultESN_EEJSE_EEEvT0_iT1_T2_DpNS2_10kernel_argIT3_EE
        .type           _ZN3cub18CUB_300001_SM_10006detail9transform16transform_kernelINS2_10policy_hubILb1EN4cuda3std3__45tupleIJN6thrust24THRUST_300001_SM_1000_NS12zip_iteratorINS8_IJPiSC_EEEEEEEEE10policy1000ElNS7_10__identityENSA_7pointerINS8_IJiiEEENSA_8cuda_cub5par_tENSA_11use_defaultESN_EEJSE_EEEvT0_iT1_T2_DpNS2_10kernel_argIT3_EE,@function
        .size           _ZN3cub18CUB_300001_SM_10006detail9transform16transform_kernelINS2_10policy_hubILb1EN4cuda3std3__45tupleIJN6thrust24THRUST_300001_SM_1000_NS12zip_iteratorINS8_IJPiSC_EEEEEEEEE10policy1000ElNS7_10__identityENSA_7pointerINS8_IJiiEEENSA_8cuda_cub5par_tENSA_11use_defaultESN_EEJSE_EEEvT0_iT1_T2_DpNS2_10kernel_argIT3_EE,(.L_x_765 - _ZN3cub18CUB_300001_SM_10006detail9transform16transform_kernelINS2_10policy_hubILb1EN4cuda3std3__45tupleIJN6thrust24THRUST_300001_SM_1000_NS12zip_iteratorINS8_IJPiSC_EEEEEEEEE10policy1000ElNS7_10__identityENSA_7pointerINS8_IJiiEEENSA_8cuda_cub5par_tENSA_11use_defaultESN_EEJSE_EEEvT0_iT1_T2_DpNS2_10kernel_argIT3_EE)
        .other          _ZN3cub18CUB_300001_SM_10006detail9transform16transform_kernelINS2_10policy_hubILb1EN4cuda3std3__45tupleIJN6thrust24THRUST_300001_SM_1000_NS12zip_iteratorINS8_IJPiSC_EEEEEEEEE10policy1000ElNS7_10__identityENSA_7pointerINS8_IJiiEEENSA_8cuda_cub5par_tENSA_11use_defaultESN_EEJSE_EEEvT0_iT1_T2_DpNS2_10kernel_argIT3_EE,@"STO_CUDA_ENTRY STV_DEFAULT"
_ZN3cub18CUB_300001_SM_10006detail9transform16transform_kernelINS2_10policy_hubILb1EN4cuda3std3__45tupleIJN6thrust24THRUST_300001_SM_1000_NS12zip_iteratorINS8_IJPiSC_EEEEEEEEE10policy1000ElNS7_10__identityENSA_7pointerINS8_IJiiEEENSA_8cuda_cub5par_tENSA_11use_defaultESN_EEJSE_EEEvT0_iT1_T2_DpNS2_10kernel_argIT3_EE:
.text._ZN3cub18CUB_300001_SM_10006detail9transform16transform_kernelINS2_10policy_hubILb1EN4cuda3std3__45tupleIJN6thrust24THRUST_300001_SM_1000_NS12zip_iteratorINS8_IJPiSC_EEEEEEEEE10policy1000ElNS7_10__identityENSA_7pointerINS8_IJiiEEENSA_8cuda_cub5par_tENSA_11use_defaultESN_EEJSE_EEEvT0_iT1_T2_DpNS2_10kernel_argIT3_EE:
[----:B------:R-:W-:Y:S01]  /*0000*/  LDC R1, c[0x0][0x37c] ;  /* 0x0000df00ff017b82 */ /* 0x000fe20000000800 */
[----:B------:R-:W0:Y:S07]  /*0010*/  LDCU UR11, c[0x0][0x388] ;  /* 0x00007100ff0b77ac */ /* 0x000e2e0008000800 */
[----:B------:R-:W1:Y:S01]  /*0020*/  S2UR UR4, SR_CTAID.X ;  /* 0x00000000000479c3 */ /* 0x000e620000002500 */
[----:B------:R-:W2:Y:S01]  /*0030*/  LDCU.64 UR12, c[0x0][0x380] ;  /* 0x00007000ff0c77ac */ /* 0x000ea20008000a00 */
[----:B------:R-:W3:Y:S01]  /*0040*/  LDCU.128 UR16, c[0x0][0x390] ;  /* 0x00007200ff1077ac */ /* 0x000ee20008000c00 */
[----:B------:R-:W4:Y:S01]  /*0050*/  LDCU.64 UR28, c[0x0][0x3a0] ;  /* 0x00007400ff1c77ac */ /* 0x000f220008000a00 */
[----:B0-----:R-:W-:-:S04]  /*0060*/  USHF.L.U32 UR14, UR11, 0x7, URZ ;  /* 0x000000070b0e7899 */ /* 0x001fc800080006ff */
[----:B------:R-:W-:Y:S02]  /*0070*/  USHF.R.S32.HI UR10, URZ, 0x1f, UR14 ;  /* 0x0000001fff0a7899 */ /* 0x000fe4000801140e */
[----:B-1----:R-:W-:Y:S02]  /*0080*/  UIMAD.WIDE.U32 UR6, UR14, UR4, URZ ;  /* 0x000000040e0672a5 */ /* 0x002fe4000f8e00ff */
[----:B------:R-:W-:Y:S02]  /*0090*/  UIMAD UR8, UR10, UR4, URZ ;  /* 0x000000040a0872a4 */ /* 0x000fe4000f8e02ff */
[----:B--2---:R-:W-:Y:S02]  /*00a0*/  UIADD3 UR5, UP0, UPT, -UR6, UR12, URZ ;  /* 0x0000000c06057290 */ /* 0x004fe4000ff1e1ff */
[----:B------:R-:W-:Y:S02]  /*00b0*/  UIADD3 UR8, UPT, UPT, UR7, UR8, URZ ;  /* 0x0000000807087290 */ /* 0x000fe4000fffe0ff */
[----:B------:R-:W-:-:S02]  /*00c0*/  USHF.L.U32 UR20, UR6, 0x2, URZ ;  /* 0x0000000206147899 */ /* 0x000fc400080006ff */
[----:B------:R-:W-:Y:S02]  /*00d0*/  UIADD3.X UR4, UPT, UPT, ~UR8, UR13, URZ, UP0, !UPT ;  /* 0x0000000d08047290 */ /* 0x000fe400087fe5ff */
[----:B------:R-:W-:Y:S02]  /*00e0*/  UISETP.LT.U32.AND UP0, UPT, UR5, UR14, UPT ;  /* 0x0000000e0500728c */ /* 0x000fe4000bf01070 */
[----:B------:R-:W-:Y:S02]  /*00f0*/  USHF.L.U32 UR22, UR6, 0x3, URZ ;  /* 0x0000000306167899 */ /* 0x000fe400080006ff */
[----:B------:R-:W-:Y:S02]  /*0100*/  UISETP.LT.AND.EX UP0, UPT, UR4, UR10, UPT, UP0 ;  /* 0x0000000a0400728c */ /* 0x000fe4000bf01300 */
[----:B---3--:R-:W-:Y:S02]  /*0110*/  UIADD3 UR24, UP1, UPT, UR20, UR18, URZ ;  /* 0x0000001214187290 */ /* 0x008fe4000ff3e0ff */
[----:B------:R-:W-:-:S02]  /*0120*/  USEL UR5, UR5, UR14, UP0 ;  /* 0x0000000e05057287 */ /* 0x000fc40008000000 */
[----:B----4-:R-:W-:Y:S02]  /*0130*/  UIADD3 UR26, UP2, UPT, UR20, UR28, URZ ;  /* 0x0000001c141a7290 */ /* 0x010fe4000ff5e0ff */
[----:B------:R-:W-:Y:S01]  /*0140*/  UISETP.NE.AND UP0, UPT, UR14, UR5, UPT ;  /* 0x000000050e00728c */ /* 0x000fe2000bf05270 */
[----:B------:R-:W-:Y:S01]  /*0150*/  IMAD.U32 R2, RZ, RZ, UR24 ;  /* 0x00000018ff027e24 */ /* 0x000fe2000f8e00ff */
[----:B------:R-:W-:Y:S02]  /*0160*/  UIADD3 UR9, UP3, UPT, UR22, UR16, URZ ;  /* 0x0000001016097290 */ /* 0x000fe4000ff7e0ff */
[----:B------:R-:W-:Y:S01]  /*0170*/  USHF.L.U64.HI UR21, UR6, 0x2, UR8 ;  /* 0x0000000206157899 */ /* 0x000fe20008010208 */
[----:B------:R-:W-:Y:S01]  /*0180*/  IMAD.U32 R4, RZ, RZ, UR26 ;  /* 0x0000001aff047e24 */ /* 0x000fe2000f8e00ff */
[----:B------:R-:W-:Y:S02]  /*0190*/  USHF.L.U64.HI UR23, UR6, 0x3, UR8 ;  /* 0x0000000306177899 */ /* 0x000fe40008010208 */
[----:B------:R-:W-:Y:S01]  /*01a0*/  UIADD3.X UR25, UPT, UPT, UR21, UR19, URZ, UP1, !UPT ;  /* 0x0000001315197290 */ /* 0x000fe20008ffe4ff */
[----:B------:R-:W-:Y:S01]  /*01b0*/  MOV R6, UR9 ;  /* 0x0000000900067c02 */ /* 0x000fe20008000f00 */
[----:B------:R-:W-:-:S02]  /*01c0*/  UIADD3.X UR27, UPT, UPT, UR21, UR29, URZ, UP2, !UPT ;  /* 0x0000001d151b7290 */ /* 0x000fc400097fe4ff */
[----:B------:R-:W-:Y:S02]  /*01d0*/  UIADD3.X UR10, UPT, UPT, UR23, UR17, URZ, UP3, !UPT ;  /* 0x00000011170a7290 */ /* 0x000fe40009ffe4ff */
[----:B------:R-:W-:Y:S01]  /*01e0*/  IMAD.U32 R3, RZ, RZ, UR25 ;  /* 0x00000019ff037e24 */ /* 0x000fe2000f8e00ff */
[----:B------:R-:W0:Y:S01]  /*01f0*/  LDCU.64 UR12, c[0x0][0x358] ;  /* 0x00006b00ff0c77ac */ /* 0x000e220008000a00 */
[----:B------:R-:W-:Y:S02]  /*0200*/  MOV R5, UR27 ;  /* 0x0000001b00057c02 */ /* 0x000fe40008000f00 */
[----:B------:R-:W-:Y:S01]  /*0210*/  IMAD.U32 R7, RZ, RZ, UR10 ;  /* 0x0000000aff077e24 */ /* 0x000fe2000f8e00ff */
[----:B------:R-:W-:Y:S06]  /*0220*/  BRA.U !UP0, `(.L_x_689) ;  /* 0x0000000d08807547 */ /* 0x000fec000b800000 */
[----:B------:R-:W-:-:S06]  /*0230*/  UISETP.GE.AND UP0, UPT, UR11, 0x1, UPT ;  /* 0x000000010b00788c */ /* 0x000fcc000bf06270 */
[----:B------:R-:W-:-:S13]  /*0240*/  PLOP3.LUT P0, PT, PT, PT, UP0, 0x80, 0x8 ;  /* 0x000000000008781c */ /* 0x000fda0003f0f008 */
[----:B0-----:R-:W-:Y:S05]  /*0250*/  @!P0 EXIT ;  /* 0x000000000000894d */ /* 0x001fea0003800000 */
[----:B------:R-:W0:Y:S01]  /*0260*/  S2R R9, SR_TID.X ;  /* 0x0000000000097919 */ /* 0x000e220000002100 */
[----:B------:R-:W-:Y:S01]  /*0270*/  UISETP.GE.U32.AND UP0, UPT, UR11, 0x8, UPT ;  /* 0x000000080b00788c */ /* 0x000fe2000bf06070 */
[----:B------:R-:W-:Y:S01]  /*0280*/  HFMA2 R0, -RZ, RZ, 0, 0 ;  /* 0x00000000ff007431 */ /* 0x000fe200000001ff */
[----:B------:R-:W-:-:S07]  /*0290*/  ULOP3.LUT UR6, UR11, 0x7, URZ, 0xc0, !UPT ;  /* 0x000000070b067892 */ /* 0x000fce000f8ec0ff */
[----:B------:R-:W-:Y:S05]  /*02a0*/  BRA.U !UP0, `(.L_x_690) ;  /* 0x0000000908207547 */ /* 0x000fea000b800000 */
[----:B0-----:R-:W-:-:S13]  /*02b0*/  ISETP.GE.AND P1, PT, R9, UR5, PT ;  /* 0x0000000509007c0c */ /* 0x001fda000bf26270 */
[----:B------:R-:W-:-:S04]  /*02c0*/  @!P1 IMAD.WIDE.U32 R14, R9, 0x4, R2 ;  /* 0x00000004090e9825 */ /* 0x000fc800078e0002 */
[C---:B------:R-:W-:Y:S02]  /*02d0*/  @!P1 IMAD.WIDE.U32 R16, R9.reuse, 0x4, R4 ;  /* 0x0000000409109825 */ /* 0x040fe400078e0004 */
[----:B------:R-:W2:Y:S04]  /*02e0*/  @!P1 LDG.E R15, desc[UR12][R14.64] ;  /* 0x0000000c0e0f9981 */ /* 0x000ea8000c1e1900 */
[----:B------:R-:W3:Y:S01]  /*02f0*/  @!P1 LDG.E R17, desc[UR12][R16.64] ;  /* 0x0000000c10119981 */ /* 0x000ee2000c1e1900 */
[C---:B------:R-:W-:Y:S02]  /*0300*/  VIADD R21, R9.reuse, 0x80 ;  /* 0x0000008009157836 */ /* 0x040fe40000000000 */
[----:B------:R-:W-:-:S03]  /*0310*/  @!P1 IMAD.WIDE.U32 R18, R9, 0x8, R6 ;  /* 0x0000000809129825 */ /* 0x000fc600078e0006 */
[C---:B------:R-:W-:Y:S01]  /*0320*/  ISETP.GE.AND P0, PT, R21.reuse, UR5, PT ;  /* 0x0000000515007c0c */ /* 0x040fe2000bf06270 */
[----:B------:R-:W-:-:S04]  /*0330*/  IMAD.WIDE R10, R21, 0x4, R2 ;  /* 0x00000004150a7825 */ /* 0x000fc800078e0202 */
[----:B------:R-:W-:Y:S01]  /*0340*/  IMAD.WIDE R12, R21, 0x4, R4 ;  /* 0x00000004150c7825 */ /* 0x000fe200078e0204 */
[C---:B------:R-:W-:Y:S01]  /*0350*/  IADD3 R0, PT, PT, R9.reuse, 0x100, RZ ;  /* 0x0000010009007810 */ /* 0x040fe20007ffe0ff */
[----:B--2---:R0:W-:Y:S04]  /*0360*/  @!P1 STG.E desc[UR12][R18.64], R15 ;  /* 0x0000000f12009986 */ /* 0x0041e8000c10190c */
[----:B---3--:R1:W-:Y:S04]  /*0370*/  @!P1 STG.E desc[UR12][R18.64+0x4], R17 ;  /* 0x0000041112009986 */ /* 0x0083e8000c10190c */
[----:B------:R-:W2:Y:S04]  /*0380*/  @!P0 LDG.E R23, desc[UR12][R10.64] ;  /* 0x0000000c0a178981 */ /* 0x000ea8000c1e1900 */
[----:B------:R-:W3:Y:S01]  /*0390*/  @!P0 LDG.E R25, desc[UR12][R12.64] ;  /* 0x0000000c0c198981 */ /* 0x000ee2000c1e1900 */
[----:B------:R-:W-:Y:S01]  /*03a0*/  ISETP.GE.AND P6, PT, R0, UR5, PT ;  /* 0x0000000500007c0c */ /* 0x000fe2000bfc6270 */
[C---:B------:R-:W-:Y:S01]  /*03b0*/  VIADD R8, R9.reuse, 0x180 ;  /* 0x0000018009087836 */ /* 0x040fe20000000000 */
[C---:B------:R-:W-:Y:S01]  /*03c0*/  IADD3 R14, PT, PT, R9.reuse, 0x200, RZ ;  /* 0x00000200090e7810 */ /* 0x040fe20007ffe0ff */
[----:B------:R-:W-:Y:S01]  /*03d0*/  ULOP3.LUT UR4, UR11, 0x7ffffff8, URZ, 0xc0, !UPT ;  /* 0x7ffffff80b047892 */ /* 0x000fe2000f8ec0ff */
[----:B------:R-:W-:Y:S01]  /*03e0*/  VIADD R0, R9, 0x280 ;  /* 0x0000028009007836 */ /* 0x000fe20000000000 */
[----:B------:R-:W-:Y:S01]  /*03f0*/  BSSY.RECONVERGENT B0, `(.L_x_691) ;  /* 0x0000012000007945 */ /* 0x000fe20003800200 */
[----:B------:R-:W-:Y:S01]  /*0400*/  ISETP.GE.AND P4, PT, R14, UR5, PT ;  /* 0x000000050e007c0c */ /* 0x000fe2000bf86270 */
[----:B0-----:R-:W-:Y:S01]  /*0410*/  IMAD.WIDE R14, R21, 0x8, R6 ;  /* 0x00000008150e7825 */ /* 0x001fe200078e0206 */
[----:B------:R-:W-:-:S02]  /*0420*/  ISETP.GE.AND P5, PT, R8, UR5, PT ;  /* 0x0000000508007c0c */ /* 0x000fc4000bfa6270 */
[----:B------:R-:W-:Y:S01]  /*0430*/  ISETP.GE.AND P3, PT, R0, UR5, PT ;  /* 0x0000000500007c0c */ /* 0x000fe2000bf66270 */
[C---:B------:R-:W-:Y:S01]  /*0440*/  VIADD R16, R9.reuse, 0x380 ;  /* 0x0000038009107836 */ /* 0x040fe20000000000 */
[----:B------:R-:W-:Y:S02]  /*0450*/  IADD3 R8, PT, PT, R9, 0x300, RZ ;  /* 0x0000030009087810 */ /* 0x000fe40007ffe0ff */
[----:B------:R-:W-:Y:S02]  /*0460*/  MOV R0, UR4 ;  /* 0x0000000400007c02 */ /* 0x000fe40008000f00 */
[----:B------:R-:W-:Y:S02]  /*0470*/  ISETP.GE.AND P2, PT, R8, UR5, PT ;  /* 0x0000000508007c0c */ /* 0x000fe4000bf46270 */
[----:B------:R-:W-:Y:S01]  /*0480*/  ISETP.GE.AND P1, PT, R16, UR5, PT ;  /* 0x0000000510007c0c */ /* 0x000fe2000bf26270 */
[----:B--2---:R1:W-:Y:S04]  /*0490*/  @!P0 STG.E desc[UR12][R14.64], R23 ;  /* 0x000000170e008986 */ /* 0x0043e8000c10190c */
[----:B---3--:R1:W-:Y:S01]  /*04a0*/  @!P0 STG.E desc[UR12][R14.64+0x4], R25 ;  /* 0x000004190e008986 */ /* 0x0083e2000c10190c */
[----:B------:R-:W-:Y:S01]  /*04b0*/  ISETP.NE.AND P0, PT, R0, 0x8, PT ;  /* 0x000000080000780c */ /* 0x000fe20003f05270 */
[----:B------:R-:W-:-:S12]  /*04c0*/  @P6 BRA `(.L_x_692) ;  /* 0x0000000000106947 */ /* 0x000fd80003800000 */
[----:B-1----:R-:W2:Y:S04]  /*04d0*/  LDG.E R17, desc[UR12][R10.64+0x200] ;  /* 0x0002000c0a117981 */ /* 0x002ea8000c1e1900 */
[----:B------:R-:W3:Y:S04]  /*04e0*/  LDG.E R19, desc[UR12][R12.64+0x200] ;  /* 0x0002000c0c137981 */ /* 0x000ee8000c1e1900 */
[----:B--2---:R0:W-:Y:S04]  /*04f0*/  STG.E desc[UR12][R14.64+0x400], R17 ;  /* 0x000400110e007986 */ /* 0x0041e8000c10190c */
[----:B---3--:R0:W-:Y:S02]  /*0500*/  STG.E desc[UR12][R14.64+0x404], R19 ;  /* 0x000404130e007986 */ /* 0x0081e4000c10190c */
.L_x_692:
[----:B------:R-:W-:Y:S05]  /*0510*/  BSYNC.RECONVERGENT B0 ;  /* 0x0000000000007941 */ /* 0x000fea0003800200 */
.L_x_691:
[----:B------:R-:W-:Y:S04]  /*0520*/  BSSY.RECONVERGENT B0, `(.L_x_693) ;  /* 0x0000006000007945 */ /* 0x000fe80003800200 */
[----:B------:R-:W-:Y:S05]  /*0530*/  @P5 BRA `(.L_x_694) ;  /* 0x0000000000105947 */ /* 0x000fea0003800000 */
[----:B01----:R-:W2:Y:S04]  /*0540*/  LDG.E R17, desc[UR12][R10.64+0x400] ;  /* 0x0004000c0a117981 */ /* 0x003ea8000c1e1900 */
[----:B------:R-:W3:Y:S04]  /*0550*/  LDG.E R19, desc[UR12][R12.64+0x400] ;  /* 0x0004000c0c137981 */ /* 0x000ee8000c1e1900 */
[----:B--2---:R2:W-:Y:S04]  /*0560*/  STG.E desc[UR12][R14.64+0x800], R17 ;  /* 0x000800110e007986 */ /* 0x0045e8000c10190c */
[----:B---3--:R2:W-:Y:S02]  /*0570*/  STG.E desc[UR12][R14.64+0x804], R19 ;  /* 0x000804130e007986 */ /* 0x0085e4000c10190c */
.L_x_694:
[----:B------:R-:W-:Y:S05]  /*0580*/  BSYNC.RECONVERGENT B0 ;  /* 0x0000000000007941 */ /* 0x000fea0003800200 */
.L_x_693:
[----:B------:R-:W-:Y:S04]  /*0590*/  BSSY.RECONVERGENT B0, `(.L_x_695) ;  /* 0x0000006000007945 */ /* 0x000fe80003800200 */
[----:B------:R-:W-:Y:S05]  /*05a0*/  @P4 BRA `(.L_x_696) ;  /* 0x0000000000104947 */ /* 0x000fea0003800000 */
[----:B012---:R-:W2:Y:S04]  /*05b0*/  LDG.E R17, desc[UR12][R10.64+0x600] ;  /* 0x0006000c0a117981 */ /* 0x007ea8000c1e1900 */
[----:B------:R-:W3:Y:S04]  /*05c0*/  LDG.E R19, desc[UR12][R12.64+0x600] ;  /* 0x0006000c0c137981 */ /* 0x000ee8000c1e1900 */
[----:B--2---:R4:W-:Y:S04]  /*05d0*/  STG.E desc[UR12][R14.64+0xc00], R17 ;  /* 0x000c00110e007986 */ /* 0x0049e8000c10190c */
[----:B---3--:R4:W-:Y:S02]  /*05e0*/  STG.E desc[UR12][R14.64+0xc04], R19 ;  /* 0x000c04130e007986 */ /* 0x0089e4000c10190c */
.L_x_696:
[----:B------:R-:W-:Y:S05]  /*05f0*/  BSYNC.RECONVERGENT B0 ;  /* 0x0000000000007941 */ /* 0x000fea0003800200 */
.L_x_695:
[----:B------:R-:W-:Y:S04]  /*0600*/  BSSY.RECONVERGENT B0, `(.L_x_697) ;  /* 0x0000006000007945 */ /* 0x000fe80003800200 */
[----:B------:R-:W-:Y:S05]  /*0610*/  @P3 BRA `(.L_x_698) ;  /* 0x0000000000103947 */ /* 0x000fea0003800000 */
[----:B012-4-:R-:W2:Y:S04]  /*0620*/  LDG.E R17, desc[UR12][R10.64+0x800] ;  /* 0x0008000c0a117981 */ /* 0x017ea8000c1e1900 */
[----:B------:R-:W3:Y:S04]  /*0630*/  LDG.E R19, desc[UR12][R12.64+0x800] ;  /* 0x0008000c0c137981 */ /* 0x000ee8000c1e1900 */
[----:B--2---:R0:W-:Y:S04]  /*0640*/  STG.E desc[UR12][R14.64+0x1000], R17 ;  /* 0x001000110e007986 */ /* 0x0041e8000c10190c */
[----:B---3--:R0:W-:Y:S02]  /*0650*/  STG.E desc[UR12][R14.64+0x1004], R19 ;  /* 0x001004130e007986 */ /* 0x0081e4000c10190c */
.L_x_698:
[----:B------:R-:W-:Y:S05]  /*0660*/  BSYNC.RECONVERGENT B0 ;  /* 0x0000000000007941 */ /* 0x000fea0003800200 */
.L_x_697:
[----:B------:R-:W-:Y:S04]  /*0670*/  BSSY.RECONVERGENT B0, `(.L_x_699) ;  /* 0x0000006000007945 */ /* 0x000fe80003800200 */
[----:B------:R-:W-:Y:S05]  /*0680*/  @P2 BRA `(.L_x_700) ;  /* 0x0000000000102947 */ /* 0x000fea0003800000 */
[----:B012-4-:R-:W2:Y:S04]  /*0690*/  LDG.E R17, desc[UR12][R10.64+0xa00] ;  /* 0x000a000c0a117981 */ /* 0x017ea8000c1e1900 */
[----:B------:R-:W3:Y:S04]  /*06a0*/  LDG.E R19, desc[UR12][R12.64+0xa00] ;  /* 0x000a000c0c137981 */ /* 0x000ee8000c1e1900 */
[----:B--2---:R0:W-:Y:S04]  /*06b0*/  STG.E desc[UR12][R14.64+0x1400], R17 ;  /* 0x001400110e007986 */ /* 0x0041e8000c10190c */
[----:B---3--:R0:W-:Y:S02]  /*06c0*/  STG.E desc[UR12][R14.64+0x1404], R19 ;  /* 0x001404130e007986 */ /* 0x0081e4000c10190c */
.L_x_700:
[----:B------:R-:W-:Y:S05]  /*06d0*/  BSYNC.RECONVERGENT B0 ;  /* 0x0000000000007941 */ /* 0x000fea0003800200 */
.L_x_699:
[----:B------:R-:W-:Y:S04]  /*06e0*/  BSSY.RECONVERGENT B0, `(.L_x_701) ;  /* 0x0000006000007945 */ /* 0x000fe80003800200 */
[----:B------:R-:W-:Y:S05]  /*06f0*/  @P1 BRA `(.L_x_702) ;  /* 0x0000000000101947 */ /* 0x000fea0003800000 */
[----:B------:R-:W3:Y:S04]  /*0700*/  LDG.E R11, desc[UR12][R10.64+0xc00] ;  /* 0x000c000c0a0b7981 */ /* 0x000ee8000c1e1900 */
[----:B------:R-:W5:Y:S04]  /*0710*/  LDG.E R13, desc[UR12][R12.64+0xc00] ;  /* 0x000c000c0c0d7981 */ /* 0x000f68000c1e1900 */
[----:B---3--:R3:W-:Y:S04]  /*0720*/  STG.E desc[UR12][R14.64+0x1800], R11 ;  /* 0x0018000b0e007986 */ /* 0x0087e8000c10190c */
[----:B-----5:R3:W-:Y:S02]  /*0730*/  STG.E desc[UR12][R14.64+0x1804], R13 ;  /* 0x0018040d0e007986 */ /* 0x0207e4000c10190c */
.L_x_702:
[----:B------:R-:W-:Y:S05]  /*0740*/  BSYNC.RECONVERGENT B0 ;  /* 0x0000000000007941 */ /* 0x000fea0003800200 */
.L_x_701:
[----:B------:R-:W-:Y:S05]  /*0750*/  @!P0 BRA `(.L_x_690) ;  /* 0x0000000000f48947 */ /* 0x000fea0003800000 */
[----:B------:R-:W-:-:S07]  /*0760*/  IMAD.MOV.U32 R8, RZ, RZ, 0x8 ;  /* 0x00000008ff087424 */ /* 0x000fce00078e00ff */
.L_x_705:
[----:B012-4-:R-:W-:-:S04]  /*0770*/  LEA R17, R8, R9, 0x7 ;  /* 0x0000000908117211 */ /* 0x017fc800078e38ff */
[----:B------:R-:W-:-:S13]  /*0780*/  ISETP.GE.AND P0, PT, R17, UR5, PT ;  /* 0x0000000511007c0c */ /* 0x000fda000bf06270 */
[----:B------:R-:W-:-:S04]  /*0790*/  @!P0 IMAD.WIDE.U32 R18, R17, 0x4, R4 ;  /* 0x0000000411128825 */ /* 0x000fc800078e0004 */
[C---:B---3--:R-:W-:Y:S02]  /*07a0*/  @!P0 IMAD.WIDE.U32 R12, R17.reuse, 0x4, R2 ;  /* 0x00000004110c8825 */ /* 0x048fe400078e0002 */
[----:B------:R-:W2:Y:S04]  /*07b0*/  @!P0 LDG.E R19, desc[UR12][R18.64] ;  /* 0x0000000c12138981 */ /* 0x000ea8000c1e1900 */
[----:B------:R-:W3:Y:S01]  /*07c0*/  @!P0 LDG.E R16, desc[UR12][R12.64] ;  /* 0x0000000c0c108981 */ /* 0x000ee2000c1e1900 */
[----:B------:R-:W-:-:S05]  /*07d0*/  VIADD R23, R17, 0x80 ;  /* 0x0000008011177836 */ /* 0x000fca0000000000 */
[----:B------:R-:W-:Y:S01]  /*07e0*/  ISETP.GE.AND P1, PT, R23, UR5, PT ;  /* 0x0000000517007c0c */ /* 0x000fe2000bf26270 */
[----:B------:R-:W-:-:S04]  /*07f0*/  @!P0 IMAD.WIDE.U32 R20, R17, 0x8, R6 ;  /* 0x0000000811148825 */ /* 0x000fc800078e0006 */
[----:B------:R-:W-:-:S04]  /*0800*/  IMAD.WIDE R14, R23, 0x4, R2 ;  /* 0x00000004170e7825 */ /* 0x000fc800078e0202 */
[----:B------:R-:W-:Y:S01]  /*0810*/  IMAD.WIDE R10, R23, 0x4, R4 ;  /* 0x00000004170a7825 */ /* 0x000fe200078e0204 */
[----:B--2---:R-:W-:Y:S04]  /*0820*/  @!P0 STG.E desc[UR12][R20.64+0x4], R19 ;  /* 0x0000041314008986 */ /* 0x004fe8000c10190c */
[----:B---3--:R0:W-:Y:S04]  /*0830*/  @!P0 STG.E desc[UR12][R20.64], R16 ;  /* 0x0000001014008986 */ /* 0x0081e8000c10190c */
[----:B------:R-:W2:Y:S04]  /*0840*/  @!P1 LDG.E R27, desc[UR12][R14.64] ;  /* 0x0000000c0e1b9981 */ /* 0x000ea8000c1e1900 */
[----:B------:R-:W3:Y:S01]  /*0850*/  @!P1 LDG.E R29, desc[UR12][R10.64] ;  /* 0x0000000c0a1d9981 */ /* 0x000ee2000c1e1900 */
[----:B------:R-:W-:-:S04]  /*0860*/  IADD3 R12, PT, PT, R17, 0x100, RZ ;  /* 0x00000100110c7810 */ /* 0x000fc80007ffe0ff */
[----:B------:R-:W-:Y:S01]  /*0870*/  ISETP.GE.AND P0, PT, R12, UR5, PT ;  /* 0x000000050c007c0c */ /* 0x000fe2000bf06270 */
[----:B------:R-:W-:-:S04]  /*0880*/  IMAD.WIDE R12, R23, 0x8, R6 ;  /* 0x00000008170c7825 */ /* 0x000fc800078e0206 */
[----:B0-----:R-:W-:Y:S01]  /*0890*/  VIADD R16, R17, 0x180 ;  /* 0x0000018011107836 */ /* 0x001fe20000000000 */
[----:B--2---:R0:W-:Y:S04]  /*08a0*/  @!P1 STG.E desc[UR12][R12.64], R27 ;  /* 0x0000001b0c009986 */ /* 0x0041e8000c10190c */
[----:B---3--:R1:W-:Y:S04]  /*08b0*/  @!P1 STG.E desc[UR12][R12.64+0x4], R29 ;  /* 0x0000041d0c009986 */ /* 0x0083e8000c10190c */
[----:B------:R-:W2:Y:S04]  /*08c0*/  @!P0 LDG.E R23, desc[UR12][R14.64+0x200] ;  /* 0x0002000c0e178981 */ /* 0x000ea8000c1e1900 */
[----:B------:R-:W3:Y:S01]  /*08d0*/  @!P0 LDG.E R25, desc[UR12][R10.64+0x200] ;  /* 0x0002000c0a198981 */ /* 0x000ee2000c1e1900 */
[----:B------:R-:W-:-:S02]  /*08e0*/  ISETP.GE.AND P1, PT, R16, UR5, PT ;  /* 0x0000000510007c0c */ /* 0x000fc4000bf26270 */
[C---:B------:R-:W-:Y:S01]  /*08f0*/  IADD3 R16, PT, PT, R17.reuse, 0x200, RZ ;  /* 0x0000020011107810 */ /* 0x040fe20007ffe0ff */
[----:B--2---:R2:W-:Y:S04]  /*0900*/  @!P0 STG.E desc[UR12][R12.64+0x400], R23 ;  /* 0x000400170c008986 */ /* 0x0045e8000c10190c */
[----:B---3--:R3:W-:Y:S06]  /*0910*/  @!P0 STG.E desc[UR12][R12.64+0x404], R25 ;  /* 0x000404190c008986 */ /* 0x0087ec000c10190c */
[----:B------:R-:W4:Y:S04]  /*0920*/  @!P1 LDG.E R19, desc[UR12][R14.64+0x400] ;  /* 0x0004000c0e139981 */ /* 0x000f28000c1e1900 */
[----:B------:R-:W5:Y:S01]  /*0930*/  @!P1 LDG.E R21, desc[UR12][R10.64+0x400] ;  /* 0x0004000c0a159981 */ /* 0x000f62000c1e1900 */
[----:B------:R-:W-:Y:S01]  /*0940*/  ISETP.GE.AND P0, PT, R16, UR5, PT ;  /* 0x0000000510007c0c */ /* 0x000fe2000bf06270 */
[----:B------:R-:W-:-:S02]  /*0950*/  VIADD R16, R17, 0x280 ;  /* 0x0000028011107836 */ /* 0x000fc40000000000 */
[----:B----4-:R4:W-:Y:S04]  /*0960*/  @!P1 STG.E desc[UR12][R12.64+0x800], R19 ;  /* 0x000800130c009986 */ /* 0x0109e8000c10190c */
[----:B-----5:R5:W-:Y:S06]  /*0970*/  @!P1 STG.E desc[UR12][R12.64+0x804], R21 ;  /* 0x000804150c009986 */ /* 0x020bec000c10190c */
[----:B0-----:R-:W2:Y:S04]  /*0980*/  @!P0 LDG.E R27, desc[UR12][R14.64+0x600] ;  /* 0x0006000c0e1b8981 */ /* 0x001ea8000c1e1900 */
[----:B-1----:R-:W3:Y:S01]  /*0990*/  @!P0 LDG.E R29, desc[UR12][R10.64+0x600] ;  /* 0x0006000c0a1d8981 */ /* 0x002ee2000c1e1900 */
[----:B------:R-:W-:-:S02]  /*09a0*/  ISETP.GE.AND P1, PT, R16, UR5, PT ;  /* 0x0000000510007c0c */ /* 0x000fc4000bf26270 */
[----:B------:R-:W-:Y:S01]  /*09b0*/  IADD3 R16, PT, PT, R17, 0x300, RZ ;  /* 0x0000030011107810 */ /* 0x000fe20007ffe0ff */
[----:B--2---:R0:W-:Y:S04]  /*09c0*/  @!P0 STG.E desc[UR12][R12.64+0xc00], R27 ;  /* 0x000c001b0c008986 */ /* 0x0041e8000c10190c */
[----:B---3--:R0:W-:Y:S06]  /*09d0*/  @!P0 STG.E desc[UR12][R12.64+0xc04], R29 ;  /* 0x000c041d0c008986 */ /* 0x0081ec000c10190c */
[----:B------:R-:W2:Y:S04]  /*09e0*/  @!P1 LDG.E R23, desc[UR12][R14.64+0x800] ;  /* 0x0008000c0e179981 */ /* 0x000ea8000c1e1900 */
[----:B------:R-:W3:Y:S01]  /*09f0*/  @!P1 LDG.E R25, desc[UR12][R10.64+0x800] ;  /* 0x0008000c0a199981 */ /* 0x000ee2000c1e1900 */
[----:B------:R-:W-:-:S03]  /*0a00*/  ISETP.GE.AND P0, PT, R16, UR5, PT ;  /* 0x0000000510007c0c */ /* 0x000fc6000bf06270 */
[----:B--2---:R0:W-:Y:S04]  /*0a10*/  @!P1 STG.E desc[UR12][R12.64+0x1000], R23 ;  /* 0x001000170c009986 */ /* 0x0041e8000c10190c */
[----:B---3--:R0:W-:Y:S06]  /*0a20*/  @!P1 STG.E desc[UR12][R12.64+0x1004], R25 ;  /* 0x001004190c009986 */ /* 0x0081ec000c10190c */
[----:B----4-:R-:W2:Y:S04]  /*0a30*/  @!P0 LDG.E R19, desc[UR12][R14.64+0xa00] ;  /* 0x000a000c0e138981 */ /* 0x010ea8000c1e1900 */
[----:B-----5:R-:W3:Y:S01]  /*0a40*/  @!P0 LDG.E R21, desc[UR12][R10.64+0xa00] ;  /* 0x000a000c0a158981 */ /* 0x020ee2000c1e1900 */
[----:B------:R-:W-:Y:S01]  /*0a50*/  VIADD R17, R17, 0x380 ;  /* 0x0000038011117836 */ /* 0x000fe20000000000 */
[----:B------:R-:W-:Y:S01]  /*0a60*/  IADD3 R8, PT, PT, R8, 0x8, RZ ;  /* 0x0000000808087810 */ /* 0x000fe20007ffe0ff */
[----:B------:R-:W-:Y:S03]  /*0a70*/  BSSY.RECONVERGENT B0, `(.L_x_703) ;  /* 0x000000a000007945 */ /* 0x000fe60003800200 */
[----:B------:R-:W-:Y:S01]  /*0a80*/  ISETP.NE.AND P1, PT, R8, R0, PT ;  /* 0x000000000800720c */ /* 0x000fe20003f25270 */
[----:B--2---:R0:W-:Y:S04]  /*0a90*/  @!P0 STG.E desc[UR12][R12.64+0x1400], R19 ;  /* 0x001400130c008986 */ /* 0x0041e8000c10190c */
[----:B---3--:R0:W-:Y:S01]  /*0aa0*/  @!P0 STG.E desc[UR12][R12.64+0x1404], R21 ;  /* 0x001404150c008986 */ /* 0x0081e2000c10190c */
[----:B------:R-:W-:-:S13]  /*0ab0*/  ISETP.GE.AND P0, PT, R17, UR5, PT ;  /* 0x0000000511007c0c */ /* 0x000fda000bf06270 */
[----:B0-----:R-:W-:Y:S05]  /*0ac0*/  @P0 BRA `(.L_x_704) ;  /* 0x0000000000100947 */ /* 0x001fea0003800000 */
[----:B------:R-:W2:Y:S04]  /*0ad0*/  LDG.E R15, desc[UR12][R14.64+0xc00] ;  /* 0x000c000c0e0f7981 */ /* 0x000ea8000c1e1900 */
[----:B------:R-:W3:Y:S04]  /*0ae0*/  LDG.E R11, desc[UR12][R10.64+0xc00] ;  /* 0x000c000c0a0b7981 */ /* 0x000ee8000c1e1900 */
[----:B--2---:R0:W-:Y:S04]  /*0af0*/  STG.E desc[UR12][R12.64+0x1800], R15 ;  /* 0x0018000f0c007986 */ /* 0x0041e8000c10190c */
[----:B---3--:R0:W-:Y:S02]  /*0b00*/  STG.E desc[UR12][R12.64+0x1804], R11 ;  /* 0x0018040b0c007986 */ /* 0x0081e4000c10190c */
.L_x_704:
[----:B------:R-:W-:Y:S05]  /*0b10*/  BSYNC.RECONVERGENT B0 ;  /* 0x0000000000007941 */ /* 0x000fea0003800200 */
.L_x_703:
[----:B------:R-:W-:Y:S05]  /*0b20*/  @P1 BRA `(.L_x_705) ;  /* 0xfffffffc00101947 */ /* 0x000fea000383ffff */
.L_x_690:
[----:B------:R-:W-:-:S13]  /*0b30*/  ISETP.NE.AND P0, PT, RZ, UR6, PT ;  /* 0x00000006ff007c0c */ /* 0x000fda000bf05270 */
[----:B------:R-:W-:Y:S05]  /*0b40*/  @!P0 EXIT ;  /* 0x000000000000894d */ /* 0x000fea0003800000 */
[----:B------:R-:W5:Y:S01]  /*0b50*/  LDC R8, c[0x0][0x388] ;  /* 0x0000e200ff087b82 */ /* 0x000f620000000800 */
[----:B------:R-:W-:Y:S01]  /*0b60*/  UISETP.GE.U32.AND UP0, UPT, UR6, 0x4, UPT ;  /* 0x000000040600788c */ /* 0x000fe2000bf06070 */
[----:B-----5:R-:W-:-:S04]  /*0b70*/  LOP3.LUT R24, R8, 0x3, RZ, 0xc0, !PT ;  /* 0x0000000308187812 */ /* 0x020fc800078ec0ff */
[----:B------:R-:W-:-:S04]  /*0b80*/  ISETP.NE.AND P2, PT, R24, RZ, PT ;  /* 0x000000ff1800720c */ /* 0x000fc80003f45270 */
[----:B------:R-:W-:Y:S09]  /*0b90*/  BRA.U !UP0, `(.L_x_706) ;  /* 0x0000000108947547 */ /* 0x000ff2000b800000 */
[----:B0--3--:R-:W-:-:S05]  /*0ba0*/  IMAD R11, R0, 0x80, R9 ;  /* 0x00000080000b7824 */ /* 0x009fca00078e0209 */
[----:B------:R-:W-:-:S13]  /*0bb0*/  ISETP.GE.AND P0, PT, R11, UR5, PT ;  /* 0x000000050b007c0c */ /* 0x000fda000bf06270 */
[----:B-12-4-:R-:W-:-:S04]  /*0bc0*/  @!P0 IMAD.WIDE R14, R11, 0x4, R2 ;  /* 0x000000040b0e8825 */ /* 0x016fc800078e0202 */
[C---:B------:R-:W-:Y:S01]  /*0bd0*/  @!P0 IMAD.WIDE R16, R11.reuse, 0x4, R4 ;  /* 0x000000040b108825 */ /* 0x040fe200078e0204 */
[----:B------:R-:W2:Y:S04]  /*0be0*/  @!P0 LDG.E R25, desc[UR12][R14.64] ;  /* 0x0000000c0e198981 */ /* 0x000ea8000c1e1900 */
[----:B------:R-:W3:Y:S01]  /*0bf0*/  @!P0 LDG.E R27, desc[UR12][R16.64] ;  /* 0x0000000c101b8981 */ /* 0x000ee2000c1e1900 */
[C---:B------:R-:W-:Y:S01]  /*0c00*/  IADD3 R23, PT, PT, R11.reuse, 0x80, RZ ;  /* 0x000000800b177810 */ /* 0x040fe20007ffe0ff */
[----:B------:R-:W-:-:S03]  /*0c10*/  @!P0 IMAD.WIDE R18, R11, 0x8, R6 ;  /* 0x000000080b128825 */ /* 0x000fc600078e0206 */
[----:B------:R-:W-:-:S13]  /*0c20*/  ISETP.GE.AND P1, PT, R23, UR5, PT ;  /* 0x0000000517007c0c */ /* 0x000fda000bf26270 */
[----:B------:R-:W-:-:S04]  /*0c30*/  @!P1 IMAD.WIDE R20, R23, 0x4, R2 ;  /* 0x0000000417149825 */ /* 0x000fc800078e0202 */
[----:B------:R-:W-:Y:S01]  /*0c40*/  @!P1 IMAD.WIDE R12, R23, 0x4, R4 ;  /* 0x00000004170c9825 */ /* 0x000fe200078e0204 */
[----:B--2---:R0:W-:Y:S04]  /*0c50*/  @!P0 STG.E desc[UR12][R18.64], R25 ;  /* 0x0000001912008986 */ /* 0x0041e8000c10190c */
[----:B---3--:R1:W-:Y:S04]  /*0c60*/  @!P0 STG.E desc[UR12][R18.64+0x4], R27 ;  /* 0x0000041b12008986 */ /* 0x0083e8000c10190c */
[----:B------:R-:W2:Y:S04]  /*0c70*/  @!P1 LDG.E R21, desc[UR12][R20.64] ;  /* 0x0000000c14159981 */ /* 0x000ea8000c1e1900 */
[----:B------:R-:W3:Y:S01]  /*0c80*/  @!P1 LDG.E R29, desc[UR12][R12.64] ;  /* 0x0000000c0c1d9981 */ /* 0x000ee2000c1e1900 */
[----:B------:R-:W-:-:S02]  /*0c90*/  VIADD R10, R11, 0x100 ;  /* 0x000001000b0a7836 */ /* 0x000fc40000000000 */
[----:B------:R-:W-:-:S03]  /*0ca0*/  @!P1 IMAD.WIDE R16, R23, 0x8, R6 ;  /* 0x0000000817109825 */ /* 0x000fc600078e0206 */
[----:B------:R-:W-:-:S13]  /*0cb0*/  ISETP.GE.AND P0, PT, R10, UR5, PT ;  /* 0x000000050a007c0c */ /* 0x000fda000bf06270 */
[----:B------:R-:W-:-:S04]  /*0cc0*/  @!P0 IMAD.WIDE R22, R10, 0x4, R2 ;  /* 0x000000040a168825 */ /* 0x000fc800078e0202 */
[C---:B------:R-:W-:Y:S01]  /*0cd0*/  @!P0 IMAD.WIDE R14, R10.reuse, 0x4, R4 ;  /* 0x000000040a0e8825 */ /* 0x040fe200078e0204 */
[----:B--2---:R-:W-:Y:S04]  /*0ce0*/  @!P1 STG.E desc[UR12][R16.64], R21 ;  /* 0x0000001510009986 */ /* 0x004fe8000c10190c */
[----:B---3--:R2:W-:Y:S04]  /*0cf0*/  @!P1 STG.E desc[UR12][R16.64+0x4], R29 ;  /* 0x0000041d10009986 */ /* 0x0085e8000c10190c */
[----:B------:R-:W3:Y:S04]  /*0d00*/  @!P0 LDG.E R23, desc[UR12][R22.64] ;  /* 0x0000000c16178981 */ /* 0x000ee8000c1e1900 */
[----:B------:R-:W4:Y:S01]  /*0d10*/  @!P0 LDG.E R15, desc[UR12][R14.64] ;  /* 0x0000000c0e0f8981 */ /* 0x000f22000c1e1900 */
[----:B0-----:R-:W-:Y:S01]  /*0d20*/  IADD3 R25, PT, PT, R11, 0x180, RZ ;  /* 0x000001800b197810 */ /* 0x001fe20007ffe0ff */
[----:B------:R-:W-:-:S03]  /*0d30*/  @!P0 IMAD.WIDE R10, R10, 0x8, R6 ;  /* 0x000000080a0a8825 */ /* 0x000fc600078e0206 */
[----:B------:R-:W-:-:S13]  /*0d40*/  ISETP.GE.AND P1, PT, R25, UR5, PT ;  /* 0x0000000519007c0c */ /* 0x000fda000bf26270 */
[----:B------:R-:W-:-:S04]  /*0d50*/  @!P1 IMAD.WIDE R12, R25, 0x4, R2 ;  /* 0x00000004190c9825 */ /* 0x000fc800078e0202 */
[C---:B-1----:R-:W-:Y:S01]  /*0d60*/  @!P1 IMAD.WIDE R18, R25.reuse, 0x4, R4 ;  /* 0x0000000419129825 */ /* 0x042fe200078e0204 */
[----:B---3--:R0:W-:Y:S04]  /*0d70*/  @!P0 STG.E desc[UR12][R10.64], R23 ;  /* 0x000000170a008986 */ /* 0x0081e8000c10190c */
[----:B----4-:R0:W-:Y:S04]  /*0d80*/  @!P0 STG.E desc[UR12][R10.64+0x4], R15 ;  /* 0x0000040f0a008986 */ /* 0x0101e8000c10190c */
[----:B------:R-:W3:Y:S04]  /*0d90*/  @!P1 LDG.E R13, desc[UR12][R12.64] ;  /* 0x0000000c0c0d9981 */ /* 0x000ee8000c1e1900 */
[----:B------:R-:W4:Y:S01]  /*0da0*/  @!P1 LDG.E R19, desc[UR12][R18.64] ;  /* 0x0000000c12139981 */ /* 0x000f22000c1e1900 */
[----:B--2---:R-:W-:-:S04]  /*0db0*/  @!P1 IMAD.WIDE R16, R25, 0x8, R6 ;  /* 0x0000000819109825 */ /* 0x004fc800078e0206 */
[----:B------:R-:W-:Y:S01]  /*0dc0*/  VIADD R0, R0, 0x4 ;  /* 0x0000000400007836 */ /* 0x000fe20000000000 */
[----:B---3--:R0:W-:Y:S04]  /*0dd0*/  @!P1 STG.E desc[UR12][R16.64], R13 ;  /* 0x0000000d10009986 */ /* 0x0081e8000c10190c */
[----:B----4-:R0:W-:Y:S02]  /*0de0*/  @!P1 STG.E desc[UR12][R16.64+0x4], R19 ;  /* 0x0000041310009986 */ /* 0x0101e4000c10190c */
.L_x_706:
[----:B------:R-:W-:Y:S05]  /*0df0*/  @!P2 EXIT ;  /* 0x000000000000a94d */ /* 0x000fea0003800000 */
[----:B------:R-:W-:Y:S02]  /*0e00*/  ISETP.NE.AND P0, PT, R24, 0x1, PT ;  /* 0x000000011800780c */ /* 0x000fe40003f05270 */
[----:B------:R-:W-:-:S04]  /*0e10*/  LOP3.LUT R8, R8, 0x1, RZ, 0xc0, !PT ;  /* 0x0000000108087812 */ /* 0x000fc800078ec0ff */
[----:B------:R-:W-:-:S07]  /*0e20*/  ISETP.NE.U32.AND P2, PT, R8, 0x1, PT ;  /* 0x000000010800780c */ /* 0x000fce0003f45070 */
[----:B------:R-:W-:Y:S06]  /*0e30*/  @!P0 BRA `(.L_x_707) ;  /* 0x00000000004c8947 */ /* 0x000fec0003800000 */
[----:B01234-:R-:W-:-:S04]  /*0e40*/  LEA R15, R0, R9, 0x7 ;  /* 0x00000009000f7211 */ /* 0x01ffc800078e38ff */
[----:B------:R-:W-:-:S13]  /*0e50*/  ISETP.GE.AND P0, PT, R15, UR5, PT ;  /* 0x000000050f007c0c */ /* 0x000fda000bf06270 */
[----:B------:R-:W-:-:S04]  /*0e60*/  @!P0 IMAD.WIDE R12, R15, 0x4, R4 ;  /* 0x000000040f0c8825 */ /* 0x000fc800078e0204 */
[C---:B------:R-:W-:Y:S02]  /*0e70*/  @!P0 IMAD.WIDE R10, R15.reuse, 0x4, R2 ;  /* 0x000000040f0a8825 */ /* 0x040fe400078e0202 */
[----:B------:R-:W2:Y:S04]  /*0e80*/  @!P0 LDG.E R13, desc[UR12][R12.64] ;  /* 0x0000000c0c0d8981 */ /* 0x000ea8000c1e1900 */
[----:B------:R-:W3:Y:S01]  /*0e90*/  @!P0 LDG.E R21, desc[UR12][R10.64] ;  /* 0x0000000c0a158981 */ /* 0x000ee2000c1e1900 */
[----:B------:R-:W-:-:S05]  /*0ea0*/  VIADD R23, R15, 0x80 ;  /* 0x000000800f177836 */ /* 0x000fca0000000000 */
[----:B------:R-:W-:Y:S01]  /*0eb0*/  ISETP.GE.AND P1, PT, R23, UR5, PT ;  /* 0x0000000517007c0c */ /* 0x000fe2000bf26270 */
[----:B------:R-:W-:-:S12]  /*0ec0*/  @!P0 IMAD.WIDE R14, R15, 0x8, R6 ;  /* 0x000000080f0e8825 */ /* 0x000fd800078e0206 */
[----:B------:R-:W-:-:S04]  /*0ed0*/  @!P1 IMAD.WIDE R16, R23, 0x4, R2 ;  /* 0x0000000417109825 */ /* 0x000fc800078e0202 */
[C---:B------:R-:W-:Y:S01]  /*0ee0*/  @!P1 IMAD.WIDE R18, R23.reuse, 0x4, R4 ;  /* 0x0000000417129825 */ /* 0x040fe200078e0204 */
[----:B--2---:R0:W-:Y:S04]  /*0ef0*/  @!P0 STG.E desc[UR12][R14.64+0x4], R13 ;  /* 0x0000040d0e008986 */ /* 0x0041e8000c10190c */
[----:B---3--:R0:W-:Y:S04]  /*0f00*/  @!P0 STG.E desc[UR12][R14.64], R21 ;  /* 0x000000150e008986 */ /* 0x0081e8000c10190c */
[----:B------:R-:W2:Y:S04]  /*0f10*/  @!P1 LDG.E R17, desc[UR12][R16.64] ;  /* 0x0000000c10119981 */ /* 0x000ea8000c1e1900 */
[----:B------:R-:W3:Y:S01]  /*0f20*/  @!P1 LDG.E R19, desc[UR12][R18.64] ;  /* 0x0000000c12139981 */ /* 0x000ee2000c1e1900 */
[----:B------:R-:W-:Y:S01]  /*0f30*/  @!P1 IMAD.WIDE R10, R23, 0x8, R6 ;  /* 0x00000008170a9825 */ /* 0x000fe200078e0206 */
[----:B------:R-:W-:-:S04]  /*0f40*/  IADD3 R0, PT, PT, R0, 0x2, RZ ;  /* 0x0000000200007810 */ /* 0x000fc80007ffe0ff */
[----:B--2---:R0:W-:Y:S04]  /*0f50*/  @!P1 STG.E desc[UR12][R10.64], R17 ;  /* 0x000000110a009986 */ /* 0x0041e8000c10190c */
[----:B---3--:R0:W-:Y:S02]  /*0f60*/  @!P1 STG.E desc[UR12][R10.64+0x4], R19 ;  /* 0x000004130a009986 */ /* 0x0081e4000c10190c */
.L_x_707:
[----:B------:R-:W-:Y:S05]  /*0f70*/  @P2 EXIT ;  /* 0x000000000000294d */ /* 0x000fea0003800000 */
[----:B0-----:R-:W-:-:S05]  /*0f80*/  IMAD R9, R0, 0x80, R9 ;  /* 0x0000008000097824 */ /* 0x001fca00078e0209 */
[----:B------:R-:W-:-:S13]  /*0f90*/  ISETP.GE.AND P0, PT, R9, UR5, PT ;  /* 0x0000000509007c0c */ /* 0x000fda000bf06270 */
[----:B------:R-:W-:Y:S05]  /*0fa0*/  @P0 EXIT ;  /* 0x000000000000094d */ /* 0x000fea0003800000 */
[----:B------:R-:W-:-:S04]  /*0fb0*/  IMAD.WIDE R2, R9, 0x4, R2 ;  /* 0x0000000409027825 */ /* 0x000fc800078e0202 */
[C---:B------:R-:W-:Y:S02]  /*0fc0*/  IMAD.WIDE R4, R9.reuse, 0x4, R4 ;  /* 0x0000000409047825 */ /* 0x040fe400078e0204 */
[----:B------:R-:W5:Y:S04]  /*0fd0*/  LDG.E R3, desc[UR12][R2.64] ;  /* 0x0000000c02037981 */ /* 0x000f68000c1e1900 */
[----:B------:R-:W2:Y:S01]  /*0fe0*/  LDG.E R5, desc[UR12][R4.64] ;  /* 0x0000000c04057981 */ /* 0x000ea2000c1e1900 */
[----:B------:R-:W-:-:S05]  /*0ff0*/  IMAD.WIDE R6, R9, 0x8, R6 ;  /* 0x0000000809067825 */ /* 0x000fca00078e0206 */
[----:B-----5:R-:W-:Y:S04]  /*1000*/  STG.E desc[UR12][R6.64], R3 ;  /* 0x0000000306007986 */ /* 0x020fe8000c10190c */
[----:B--2---:R-:W-:Y:S01]  /*1010*/  STG.E desc[UR12][R6.64+0x4], R5 ;  /* 0x0000040506007986 */ /* 0x004fe2000c10190c */
[----:B------:R-:W-:Y:S05]  /*1020*/  EXIT ;  /* 0x000000000000794d */ /* 0x000fea0003800000 */
.L_x_689:
[----:B------:R-:W-:-:S06]  /*1030*/  UISETP.GE.AND UP0, UPT, UR11, 0x1, UPT ;  /* 0x000000010b00788c */ /* 0x000fcc000bf06270 */
[----:B------:R-:W-:-:S13]  /*1040*/  PLOP3.LUT P0, PT, PT, PT, UP0, 0x80, 0x8 ;  /* 0x000000000008781c */ /* 0x000fda0003f0f008 */
[----:B0-----:R-:W-:Y:S05]  /*1050*/  @!P0 EXIT ;  /* 0x000000000000894d */ /* 0x001fea0003800000 */
[----:B------:R-:W0:Y:S01]  /*1060*/  S2R R13, SR_TID.X ;  /* 0x00000000000d7919 */ /* 0x000e220000002100 */
[----:B------:R-:W-:Y:S02]  /*1070*/  UISETP.GE.U32.AND UP0, UPT, UR11, 0x10, UPT ;  /* 0x000000100b00788c */ /* 0x000fe4000bf06070 */
[----:B------:R-:W-:Y:S01]  /*1080*/  ULOP3.LUT UR30, UR11, 0xf, URZ, 0xc0, !UPT ;  /* 0x0000000f0b1e7892 */ /* 0x000fe2000f8ec0ff */
[----:B------:R-:W-:-:S05]  /*1090*/  UMOV UR4, URZ ;  /* 0x000000ff00047c82 */ /* 0x000fca0008000000 */
[----:B------:R-:W-:Y:S01]  /*10a0*/  ISETP.NE.AND P0, PT, RZ, UR30, PT ;  /* 0x0000001eff007c0c */ /* 0x000fe2000bf05270 */
[----:B------:R-:W-:-:S12]  /*10b0*/  BRA.U !UP0, `(.L_x_708) ;  /* 0x0000000508b47547 */ /* 0x000fd8000b800000 */
[----:B------:R-:W-:Y:S01]  /*10c0*/  HFMA2 R10, -RZ, RZ, 0, 0.0001220703125 ;  /* 0x00000800ff0a7431 */ /* 0x000fe200000001ff */
[----:B------:R-:W-:Y:S01]  /*10d0*/  MOV R8, UR22 ;  /* 0x0000001600087c02 */ /* 0x000fe20008000f00 */
[----:B------:R-:W-:Y:S01]  /*10e0*/  IMAD.U32 R9, RZ, RZ, UR23 ;  /* 0x00000017ff097e24 */ /* 0x000fe2000f8e00ff */
[----:B------:R-:W-:Y:S01]  /*10f0*/  UIADD3 UR5, UP0, UPT, UR20, 0x600, URZ ;  /* 0x0000060014057890 */ /* 0x000fe2000ff1e0ff */
[----:B------:R-:W-:Y:S01]  /*1100*/  IMAD.MOV.U32 R11, RZ, RZ, 0x0 ;  /* 0x00000000ff0b7424 */ /* 0x000fe200078e00ff */
[----:B------:R-:W-:Y:S01]  /*1110*/  ULEA UR15, UP2, UR6, UR16, 0x3 ;  /* 0x00000010060f7291 */ /* 0x000fe2000f8418ff */
[C---:B0-----:R-:W-:Y:S01]  /*1120*/  IMAD.WIDE.U32 R8, R13.reuse, 0x8, R8 ;  /* 0x000000080d087825 */ /* 0x041fe200078e0008 */
[----:B------:R-:W-:Y:S02]  /*1130*/  UIADD3.X UR7, UPT, UPT, URZ, UR21, URZ, UP0, !UPT ;  /* 0x00000015ff077290 */ /* 0x000fe400087fe4ff */
[----:B------:R-:W-:Y:S01]  /*1140*/  UIADD3 UR22, UP0, UPT, UR5, UR18, URZ ;  /* 0x0000001205167290 */ /* 0x000fe2000ff1e0ff */
[----:B------:R-:W-:Y:S01]  /*1150*/  IMAD.WIDE.U32 R10, R13, 0x4, R10 ;  /* 0x000000040d0a7825 */ /* 0x000fe200078e000a */
[----:B------:R-:W-:Y:S01]  /*1160*/  IADD3 R8, P1, PT, R8, UR16, RZ ;  /* 0x0000001008087c10 */ /* 0x000fe2000ff3e0ff */
[----:B------:R-:W-:-:S02]  /*1170*/  ULOP3.LUT UR4, UR11, 0x7ffffff0, URZ, 0xc0, !UPT ;  /* 0x7ffffff00b047892 */ /* 0x000fc4000f8ec0ff */
[----:B------:R-:W-:Y:S01]  /*1180*/  UIADD3 UR5, UP1, UPT, UR5, UR28, URZ ;  /* 0x0000001c05057290 */ /* 0x000fe2000ff3e0ff */
[C---:B------:R-:W-:Y:S01]  /*1190*/  IADD3 R20, P3, PT, R10.reuse, UR18, RZ ;  /* 0x000000120a147c10 */ /* 0x040fe2000ff7e0ff */
[----:B------:R-:W-:Y:S01]  /*11a0*/  ULEA.HI.X UR6, UR6, UR17, UR8, 0x3, UP2 ;  /* 0x0000001106067291 */ /* 0x000fe200090f1c08 */
[----:B------:R-:W-:Y:S01]  /*11b0*/  IADD3 R21, P4, PT, R10, UR28, RZ ;  /* 0x0000001c0a157c10 */ /* 0x000fe2000ff9e0ff */
[----:B------:R-:W-:Y:S01]  /*11c0*/  UIADD3.X UR8, UPT, UPT, UR7, UR19, URZ, UP0, !UPT ;  /* 0x0000001307087290 */ /* 0x000fe200087fe4ff */
[----:B------:R-:W-:Y:S01]  /*11d0*/  IADD3 R8, P2, PT, R8, 0x1004, RZ ;  /* 0x0000100408087810 */ /* 0x000fe20007f5e0ff */
[----:B------:R-:W-:Y:S01]  /*11e0*/  UIADD3 UR14, UPT, UPT, -UR4, URZ, URZ ;  /* 0x000000ff040e7290 */ /* 0x000fe2000fffe1ff */
[C---:B------:R-:W-:Y:S01]  /*11f0*/  IADD3.X R22, PT, PT, R11.reuse, UR19, RZ, P3, !PT ;  /* 0x000000130b167c10 */ /* 0x040fe20009ffe4ff */
[----:B------:R-:W-:Y:S02]  /*1200*/  UIADD3.X UR7, UPT, UPT, UR7, UR29, URZ, UP1, !UPT ;  /* 0x0000001d07077290 */ /* 0x000fe40008ffe4ff */
[----:B------:R-:W-:-:S02]  /*1210*/  IADD3.X R0, PT, PT, R11, UR29, RZ, P4, !PT ;  /* 0x0000001d0b007c10 */ /* 0x000fc4000a7fe4ff */
[----:B------:R-:W-:Y:S02]  /*1220*/  IADD3.X R9, PT, PT, RZ, UR17, R9, P2, P1 ;  /* 0x00000011ff097c10 */ /* 0x000fe400097e2409 */
[----:B------:R-:W-:-:S07]  /*1230*/  IADD3 R10, PT, PT, R13, 0x480, RZ ;  /* 0x000004800d0a7810 */ /* 0x000fce0007ffe0ff */
.L_x_709:
[----:B---3--:R-:W-:Y:S02]  /*1240*/  IADD3 R14, P1, PT, R20, UR20, RZ ;  /* 0x00000014140e7c10 */ /* 0x008fe4000ff3e0ff */
[----:B------:R-:W-:Y:S02]  /*1250*/  IADD3 R12, P2, PT, R21, UR20, RZ ;  /* 0x00000014150c7c10 */ /* 0x000fe4000ff5e0ff */
[----:B------:R-:W-:Y:S02]  /*1260*/  IADD3.X R15, PT, PT, R22, UR21, RZ, P1, !PT ;  /* 0x00000015160f7c10 */ /* 0x000fe40008ffe4ff */
[----:B------:R-:W-:-:S03]  /*1270*/  IADD3.X R13, PT, PT, R0, UR21, RZ, P2, !PT ;  /* 0x00000015000d7c10 */ /* 0x000fc600097fe4ff */
[----:B------:R-:W2:Y:S04]  /*1280*/  LDG.E R11, desc[UR12][R14.64+-0x800] ;  /* 0xfff8000c0e0b7981 */ /* 0x000ea8000c1e1900 */
[----:B------:R-:W3:Y:S04]  /*1290*/  LDG.E R17, desc[UR12][R12.64+-0x800] ;  /* 0xfff8000c0c117981 */ /* 0x000ee8000c1e1900 */
[----:B--2---:R0:W-:Y:S04]  /*12a0*/  STG.E desc[UR12][R8.64+-0x1004], R11 ;  /* 0xffeffc0b08007986 */ /* 0x0041e8000c10190c */
[----:B---3--:R1:W-:Y:S04]  /*12b0*/  STG.E desc[UR12][R8.64+-0x1000], R17 ;  /* 0xfff0001108007986 */ /* 0x0083e8000c10190c */
[----:B------:R-:W2:Y:S04]  /*12c0*/  LDG.E R19, desc[UR12][R14.64+-0x600] ;  /* 0xfffa000c0e137981 */ /* 0x000ea8000c1e1900 */
[----:B------:R-:W3:Y:S04]  /*12d0*/  LDG.E R23, desc[UR12][R12.64+-0x600] ;  /* 0xfffa000c0c177981 */ /* 0x000ee8000c1e1900 */
[----:B--2---:R2:W-:Y:S04]  /*12e0*/  STG.E desc[UR12][R8.64+-0xc04], R19 ;  /* 0xfff3fc1308007986 */ /* 0x0045e8000c10190c */
[----:B---3--:R3:W-:Y:S04]  /*12f0*/  STG.E desc[UR12][R8.64+-0xc00], R23 ;  /* 0xfff4001708007986 */ /* 0x0087e8000c10190c */
[----:B------:R-:W4:Y:S04]  /*1300*/  LDG.E R25, desc[UR12][R14.64+-0x400] ;  /* 0xfffc000c0e197981 */ /* 0x000f28000c1e1900 */
[----:B------:R-:W5:Y:S04]  /*1310*/  LDG.E R27, desc[UR12][R12.64+-0x400] ;  /* 0xfffc000c0c1b7981 */ /* 0x000f68000c1e1900 */
[----:B----4-:R4:W-:Y:S04]  /*1320*/  STG.E desc[UR12][R8.64+-0x804], R25 ;  /* 0xfff7fc1908007986 */ /* 0x0109e8000c10190c */
[----:B-----5:R5:W-:Y:S04]  /*1330*/  STG.E desc[UR12][R8.64+-0x800], R27 ;  /* 0xfff8001b08007986 */ /* 0x020be8000c10190c */
[----:B------:R-:W2:Y:S04]  /*1340*/  LDG.E R29, desc[UR12][R14.64+-0x200] ;  /* 0xfffe000c0e1d7981 */ /* 0x000ea8000c1e1900 */
[----:B0-----:R-:W3:Y:S04]  /*1350*/  LDG.E R11, desc[UR12][R12.64+-0x200] ;  /* 0xfffe000c0c0b7981 */ /* 0x001ee8000c1e1900 */
[----:B--2---:R0:W-:Y:S04]  /*1360*/  STG.E desc[UR12][R8.64+-0x404], R29 ;  /* 0xfffbfc1d08007986 */ /* 0x0041e8000c10190c */
[----:B---3--:R2:W-:Y:S04]  /*1370*/  STG.E desc[UR12][R8.64+-0x400], R11 ;  /* 0xfffc000b08007986 */ /* 0x0085e8000c10190c */
[----:B-1----:R-:W3:Y:S04]  /*1380*/  LDG.E R17, desc[UR12][R14.64] ;  /* 0x0000000c0e117981 */ /* 0x002ee8000c1e1900 */
[----:B------:R-:W4:Y:S04]  /*1390*/  LDG.E R19, desc[UR12][R12.64] ;  /* 0x0000000c0c137981 */ /* 0x000f28000c1e1900 */
[----:B---3--:R1:W-:Y:S04]  /*13a0*/  STG.E desc[UR12][R8.64+-0x4], R17 ;  /* 0xfffffc1108007986 */ /* 0x0083e8000c10190c */
[----:B----4-:R3:W-:Y:S04]  /*13b0*/  STG.E desc[UR12][R8.64], R19 ;  /* 0x0000001308007986 */ /* 0x0107e8000c10190c */
[----:B------:R-:W4:Y:S04]  /*13c0*/  LDG.E R23, desc[UR12][R14.64+0x200] ;  /* 0x0002000c0e177981 */ /* 0x000f28000c1e1900 */
[----:B------:R-:W5:Y:S04]  /*13d0*/  LDG.E R25, desc[UR12][R12.64+0x200] ;  /* 0x0002000c0c197981 */ /* 0x000f68000c1e1900 */
[----:B----4-:R4:W-:Y:S04]  /*13e0*/  STG.E desc[UR12][R8.64+0x3fc], R23 ;  /* 0x0003fc1708007986 */ /* 0x0109e8000c10190c */
[----:B-----5:R-:W-:Y:S04]  /*13f0*/  STG.E desc[UR12][R8.64+0x400], R25 ;  /* 0x0004001908007986 */ /* 0x020fe8000c10190c */
[----:B------:R-:W5:Y:S04]  /*1400*/  LDG.E R27, desc[UR12][R14.64+0x400] ;  /* 0x0004000c0e1b7981 */ /* 0x000f68000c1e1900 */
[----:B0-----:R-:W2:Y:S04]  /*1410*/  LDG.E R29, desc[UR12][R12.64+0x400] ;  /* 0x0004000c0c1d7981 */ /* 0x001ea8000c1e1900 */
[----:B-----5:R-:W-:Y:S04]  /*1420*/  STG.E desc[UR12][R8.64+0x7fc], R27 ;  /* 0x0007fc1b08007986 */ /* 0x020fe8000c10190c */
[----:B--2---:R-:W-:Y:S04]  /*1430*/  STG.E desc[UR12][R8.64+0x800], R29 ;  /* 0x0008001d08007986 */ /* 0x004fe8000c10190c */
[----:B------:R-:W2:Y:S04]  /*1440*/  LDG.E R11, desc[UR12][R14.64+0x600] ;  /* 0x0006000c0e0b7981 */ /* 0x000ea8000c1e1900 */
[----:B------:R-:W5:Y:S01]  /*1450*/  LDG.E R24, desc[UR12][R12.64+0x600] ;  /* 0x0006000c0c187981 */ /* 0x000f62000c1e1900 */
[----:B-1----:R-:W-:Y:S01]  /*1460*/  MOV R17, UR8 ;  /* 0x0000000800117c02 */ /* 0x002fe20008000f00 */
[----:B------:R-:W-:Y:S01]  /*1470*/  IMAD.U32 R16, RZ, RZ, UR22 ;  /* 0x00000016ff107e24 */ /* 0x000fe2000f8e00ff */
[----:B---3--:R-:W-:Y:S01]  /*1480*/  MOV R19, UR7 ;  /* 0x0000000700137c02 */ /* 0x008fe20008000f00 */
[----:B--2---:R0:W-:Y:S04]  /*1490*/  STG.E desc[UR12][R8.64+0xbfc], R11 ;  /* 0x000bfc0b08007986 */ /* 0x0041e8000c10190c */
[----:B-----5:R-:W-:Y:S04]  /*14a0*/  STG.E desc[UR12][R8.64+0xc00], R24 ;  /* 0x000c001808007986 */ /* 0x020fe8000c10190c */
[----:B------:R-:W2:Y:S04]  /*14b0*/  LDG.E R26, desc[UR12][R14.64+0x800] ;  /* 0x0008000c0e1a7981 */ /* 0x000ea8000c1e1900 */
[----:B----4-:R-:W3:Y:S01]  /*14c0*/  LDG.E R23, desc[UR12][R12.64+0x800] ;  /* 0x0008000c0c177981 */ /* 0x010ee2000c1e1900 */
[----:B------:R-:W-:-:S02]  /*14d0*/  IMAD.U32 R18, RZ, RZ, UR5 ;  /* 0x00000005ff127e24 */ /* 0x000fc4000f8e00ff */
[----:B------:R-:W-:-:S04]  /*14e0*/  IMAD.WIDE R16, R10, 0x4, R16 ;  /* 0x000000040a107825 */ /* 0x000fc800078e0210 */
[----:B------:R-:W-:Y:S01]  /*14f0*/  IMAD.WIDE R18, R10, 0x4, R18 ;  /* 0x000000040a127825 */ /* 0x000fe200078e0212 */
[----:B--2---:R-:W-:Y:S04]  /*1500*/  STG.E desc[UR12][R8.64+0xffc], R26 ;  /* 0x000ffc1a08007986 */ /* 0x004fe8000c10190c */
[----:B---3--:R1:W-:Y:S04]  /*1510*/  STG.E desc[UR12][R8.64+0x1000], R23 ;  /* 0x0010001708007986 */ /* 0x0083e8000c10190c */
[----:B0-----:R-:W2:Y:S04]  /*1520*/  LDG.E R11, desc[UR12][R16.64+-0x600] ;  /* 0xfffa000c100b7981 */ /* 0x001ea8000c1e1900 */
[----:B------:R-:W3:Y:S01]  /*1530*/  LDG.E R15, desc[UR12][R18.64+-0x600] ;  /* 0xfffa000c120f7981 */ /* 0x000ee2000c1e1900 */
[----:B------:R-:W-:Y:S01]  /*1540*/  MOV R13, UR6 ;  /* 0x00000006000d7c02 */ /* 0x000fe20008000f00 */
[----:B------:R-:W-:-:S04]  /*1550*/  IMAD.U32 R12, RZ, RZ, UR15 ;  /* 0x0000000fff0c7e24 */ /* 0x000fc8000f8e00ff */
[----:B------:R-:W-:-:S05]  /*1560*/  IMAD.WIDE R12, R10, 0x8, R12 ;  /* 0x000000080a0c7825 */ /* 0x000fca00078e020c */
[----:B--2---:R0:W-:Y:S04]  /*1570*/  STG.E desc[UR12][R12.64], R11 ;  /* 0x0000000b0c007986 */ /* 0x0041e8000c10190c */
[----:B---3--:R2:W-:Y:S04]  /*1580*/  STG.E desc[UR12][R12.64+0x4], R15 ;  /* 0x0000040f0c007986 */ /* 0x0085e8000c10190c */
[----:B------:R-:W3:Y:S04]  /*1590*/  LDG.E R25, desc[UR12][R16.64+-0x400] ;  /* 0xfffc000c10197981 */ /* 0x000ee8000c1e1900 */
[----:B------:R-:W4:Y:S04]  /*15a0*/  LDG.E R27, desc[UR12][R18.64+-0x400] ;  /* 0xfffc000c121b7981 */ /* 0x000f28000c1e1900 */
[----:B---3--:R3:W-:Y:S04]  /*15b0*/  STG.E desc[UR12][R12.64+0x400], R25 ;  /* 0x000400190c007986 */ /* 0x0087e8000c10190c */
[----:B----4-:R4:W-:Y:S04]  /*15c0*/  STG.E desc[UR12][R12.64+0x404], R27 ;  /* 0x0004041b0c007986 */ /* 0x0109e8000c10190c */
[----:B-1----:R-:W5:Y:S04]  /*15d0*/  LDG.E R23, desc[UR12][R16.64+-0x200] ;  /* 0xfffe000c10177981 */ /* 0x002f68000c1e1900 */
[----:B------:R-:W2:Y:S04]  /*15e0*/  LDG.E R29, desc[UR12][R18.64+-0x200] ;  /* 0xfffe000c121d7981 */ /* 0x000ea8000c1e1900 */
[----:B-----5:R1:W-:Y:S04]  /*15f0*/  STG.E desc[UR12][R12.64+0x800], R23 ;  /* 0x000800170c007986 */ /* 0x0203e8000c10190c */
[----:B--2---:R2:W-:Y:S04]  /*1600*/  STG.E desc[UR12][R12.64+0x804], R29 ;  /* 0x0008041d0c007986 */ /* 0x0045e8000c10190c */
[----:B------:R-:W5:Y:S04]  /*1610*/  LDG.E R14, desc[UR12][R16.64] ;  /* 0x0000000c100e7981 */ /* 0x000f68000c1e1900 */
[----:B0-----:R-:W3:Y:S04]  /*1620*/  LDG.E R11, desc[UR12][R18.64] ;  /* 0x0000000c120b7981 */ /* 0x001ee8000c1e1900 */
[----:B-----5:R0:W-:Y:S04]  /*1630*/  STG.E desc[UR12][R12.64+0xc00], R14 ;  /* 0x000c000e0c007986 */ /* 0x0201e8000c10190c */
[----:B---3--:R3:W-:Y:S04]  /*1640*/  STG.E desc[UR12][R12.64+0xc04], R11 ;  /* 0x000c040b0c007986 */ /* 0x0087e8000c10190c */
[----:B------:R-:W5:Y:S04]  /*1650*/  LDG.E R15, desc[UR12][R16.64+0x200] ;  /* 0x0002000c100f7981 */ /* 0x000f68000c1e1900 */
[----:B------:R-:W4:Y:S04]  /*1660*/  LDG.E R25, desc[UR12][R18.64+0x200] ;  /* 0x0002000c12197981 */ /* 0x000f28000c1e1900 */
[----:B-----5:R3:W-:Y:S04]  /*1670*/  STG.E desc[UR12][R12.64+0x1000], R15 ;  /* 0x0010000f0c007986 */ /* 0x0207e8000c10190c */
[----:B----4-:R3:W-:Y:S04]  /*1680*/  STG.E desc[UR12][R12.64+0x1004], R25 ;  /* 0x001004190c007986 */ /* 0x0107e8000c10190c */
[----:B------:R-:W4:Y:S04]  /*1690*/  LDG.E R27, desc[UR12][R16.64+0x400] ;  /* 0x0004000c101b7981 */ /* 0x000f28000c1e1900 */
[----:B-1----:R-:W5:Y:S04]  /*16a0*/  LDG.E R23, desc[UR12][R18.64+0x400] ;  /* 0x0004000c12177981 */ /* 0x002f68000c1e1900 */
[----:B----4-:R3:W-:Y:S04]  /*16b0*/  STG.E desc[UR12][R12.64+0x1400], R27 ;  /* 0x0014001b0c007986 */ /* 0x0107e8000c10190c */
[----:B-----5:R3:W-:Y:S04]  /*16c0*/  STG.E desc[UR12][R12.64+0x1404], R23 ;  /* 0x001404170c007986 */ /* 0x0207e8000c10190c */
[----:B--2---:R-:W2:Y:S04]  /*16d0*/  LDG.E R29, desc[UR12][R16.64+0x600] ;  /* 0x0006000c101d7981 */ /* 0x004ea8000c1e1900 */
[----:B0-----:R-:W4:Y:S01]  /*16e0*/  LDG.E R14, desc[UR12][R18.64+0x600] ;  /* 0x0006000c120e7981 */ /* 0x001f22000c1e1900 */
[----:B------:R-:W-:Y:S01]  /*16f0*/  UIADD3 UR20, UP0, UPT, UR20, 0x2000, URZ ;  /* 0x0000200014147890 */ /* 0x000fe2000ff1e0ff */
[----:B------:R-:W-:Y:S01]  /*1700*/  IADD3 R8, P1, PT, R8, 0x4000, RZ ;  /* 0x0000400008087810 */ /* 0x000fe20007f3e0ff */
[----:B------:R-:W-:Y:S01]  /*1710*/  UIADD3 UR14, UPT, UPT, UR14, 0x10, URZ ;  /* 0x000000100e0e7890 */ /* 0x000fe2000fffe0ff */
[----:B------:R-:W-:Y:S01]  /*1720*/  IADD3 R10, PT, PT, R10, 0x800, RZ ;  /* 0x000008000a0a7810 */ /* 0x000fe20007ffe0ff */
[----:B------:R-:W-:-:S02]  /*1730*/  UIADD3.X UR21, UPT, UPT, URZ, UR21, URZ, UP0, !UPT ;  /* 0x00000015ff157290 */ /* 0x000fc400087fe4ff */
[----:B------:R-:W-:Y:S01]  /*1740*/  UISETP.NE.AND UP0, UPT, UR14, URZ, UPT ;  /* 0x000000ff0e00728c */ /* 0x000fe2000bf05270 */
[----:B------:R-:W-:Y:S01]  /*1750*/  IMAD.X R9, RZ, RZ, R9, P1 ;  /* 0x000000ffff097224 */ /* 0x000fe200008e0609 */
[----:B--2---:R3:W-:Y:S04]  /*1760*/  STG.E desc[UR12][R12.64+0x1800], R29 ;  /* 0x0018001d0c007986 */ /* 0x0047e8000c10190c */
[----:B----4-:R3:W-:Y:S03]  /*1770*/  STG.E desc[UR12][R12.64+0x1804], R14 ;  /* 0x0018040e0c007986 */ /* 0x0107e6000c10190c */
[----:B------:R-:W-:Y:S05]  /*1780*/  BRA.U UP0, `(.L_x_709) ;  /* 0xfffffff900ac7547 */ /* 0x000fea000b83ffff */
.L_x_708:
[----:B------:R-:W-:Y:S05]  /*1790*/  @!P0 EXIT ;  /* 0x000000000000894d */ /* 0x000fea0003800000 */
[----:B------:R-:W1:Y:S01]  /*17a0*/  S2R R0, SR_TID.X ;  /* 0x0000000000007919 */ /* 0x000e620000002100 */
[----:B------:R-:W-:Y:S02]  /*17b0*/  UISETP.GE.U32.AND UP0, UPT, UR30, 0x8, UPT ;  /* 0x000000081e00788c */ /* 0x000fe4000bf06070 */
[----:B------:R-:W-:-:S06]  /*17c0*/  ULOP3.LUT UR6, UR11, 0x7, URZ, 0xc0, !UPT ;  /* 0x000000070b067892 */ /* 0x000fcc000f8ec0ff */
[----:B------:R-:W-:Y:S01]  /*17d0*/  ISETP.NE.AND P0, PT, RZ, UR6, PT ;  /* 0x00000006ff007c0c */ /* 0x000fe2000bf05270 */
[----:B------:R-:W-:-:S12]  /*17e0*/  BRA.U !UP0, `(.L_x_710) ;  /* 0x0000000108987547 */ /* 0x000fd8000b800000 */
[----:B0--3--:R-:W-:-:S05]  /*17f0*/  IMAD.U32 R13, RZ, RZ, UR4 ;  /* 0x00000004ff0d7e24 */ /* 0x009fca000f8e00ff */
[----:B-1----:R-:W-:-:S05]  /*1800*/  LEA R13, R13, R0, 0x7 ;  /* 0x000000000d0d7211 */ /* 0x002fca00078e38ff */
[----:B------:R-:W-:-:S04]  /*1810*/  IMAD.WIDE R10, R13, 0x4, R2 ;  /* 0x000000040d0a7825 */ /* 0x000fc800078e0202 */
[C---:B------:R-:W-:Y:S01]  /*1820*/  IMAD.WIDE R8, R13.reuse, 0x4, R4 ;  /* 0x000000040d087825 */ /* 0x040fe200078e0204 */
[----:B------:R-:W2:Y:S04]  /*1830*/  LDG.E R15, desc[UR12][R10.64] ;  /* 0x0000000c0a0f7981 */ /* 0x000ea8000c1e1900 */
[----:B------:R-:W3:Y:S01]  /*1840*/  LDG.E R17, desc[UR12][R8.64] ;  /* 0x0000000c08117981 */ /* 0x000ee2000c1e1900 */
[----:B------:R-:W-:-:S05]  /*1850*/  IMAD.WIDE R12, R13, 0x8, R6 ;  /* 0x000000080d0c7825 */ /* 0x000fca00078e0206 */
        /* <DEDUP_REMOVED lines=18> */
[----:B------:R-:W3:Y:S04]  /*1980*/  LDG.E R21, desc[UR12][R10.64+0xa00] ;  /* 0x000a000c0a157981 */ /* 0x000ee8000c1e1900 */
[----:B------:R-:W5:Y:S04]  /*1990*/  LDG.E R23, desc[UR12][R8.64+0xa00] ;  /* 0x000a000c08177981 */ /* 0x000f68000c1e1900 */
[----:B---3--:R4:W-:Y:S04]  /*19a0*/  STG.E desc[UR12][R12.64+0x1400], R21 ;  /* 0x001400150c007986 */ /* 0x0089e8000c10190c */
[----:B-----5:R4:W-:Y:S04]  /*19b0*/  STG.E desc[UR12][R12.64+0x1404], R23 ;  /* 0x001404170c007986 */ /* 0x0209e8000c10190c */
[----:B------:R-:W3:Y:S04]  /*19c0*/  LDG.E R25, desc[UR12][R10.64+0xc00] ;  /* 0x000c000c0a197981 */ /* 0x000ee8000c1e1900 */
[----:B0-----:R-:W5:Y:S04]  /*19d0*/  LDG.E R27, desc[UR12][R8.64+0xc00] ;  /* 0x000c000c081b7981 */ /* 0x001f68000c1e1900 */
[----:B---3--:R4:W-:Y:S04]  /*19e0*/  STG.E desc[UR12][R12.64+0x1800], R25 ;  /* 0x001800190c007986 */ /* 0x0089e8000c10190c */
[----:B-----5:R4:W-:Y:S04]  /*19f0*/  STG.E desc[UR12][R12.64+0x1804], R27 ;  /* 0x0018041b0c007986 */ /* 0x0209e8000c10190c */
[----:B--2---:R-:W2:Y:S04]  /*1a00*/  LDG.E R15, desc[UR12][R10.64+0xe00] ;  /* 0x000e000c0a0f7981 */ /* 0x004ea8000c1e1900 */
[----:B-1----:R-:W3:Y:S01]  /*1a10*/  LDG.E R17, desc[UR12][R8.64+0xe00] ;  /* 0x000e000c08117981 */ /* 0x002ee2000c1e1900 */
[----:B------:R-:W-:-:S03]  /*1a20*/  UIADD3 UR4, UPT, UPT, UR4, 0x8, URZ ;  /* 0x0000000804047890 */ /* 0x000fc6000fffe0ff */
[----:B--2---:R4:W-:Y:S04]  /*1a30*/  STG.E desc[UR12][R12.64+0x1c00], R15 ;  /* 0x001c000f0c007986 */ /* 0x0049e8000c10190c */
[----:B---3--:R4:W-:Y:S05]  /*1a40*/  STG.E desc[UR12][R12.64+0x1c04], R17 ;  /* 0x001c04110c007986 */ /* 0x0089ea000c10190c */
.L_x_710:
[----:B------:R-:W-:Y:S05]  /*1a50*/  @!P0 EXIT ;  /* 0x000000000000894d */ /* 0x000fea0003800000 */
[----:B------:R-:W-:Y:S02]  /*1a60*/  UISETP.GE.U32.AND UP0, UPT, UR6, 0x4, UPT ;  /* 0x000000040600788c */ /* 0x000fe4000bf06070 */
[----:B------:R-:W-:-:S06]  /*1a70*/  ULOP3.LUT UR5, UR11, 0x3, URZ, 0xc0, !UPT ;  /* 0x000000030b057892 */ /* 0x000fcc000f8ec0ff */
[----:B------:R-:W-:Y:S01]  /*1a80*/  ISETP.NE.AND P0, PT, RZ, UR5, PT ;  /* 0x00000005ff007c0c */ /* 0x000fe2000bf05270 */
[----:B------:R-:W-:-:S12]  /*1a90*/  BRA.U !UP0, `(.L_x_711) ;  /* 0x0000000108587547 */ /* 0x000fd8000b800000 */
[----:B0--34-:R-:W-:-:S05]  /*1aa0*/  IMAD.U32 R13, RZ, RZ, UR4 ;  /* 0x00000004ff0d7e24 */ /* 0x019fca000f8e00ff */
        /* <DEDUP_REMOVED lines=8> */
[----:B------:R-:W3:Y:S04]  /*1b30*/  LDG.E R13, desc[UR12][R2.64+0x200] ;  /* 0x0002000c020d7981 */ /* 0x000ee8000c1e1900 */
[----:B------:R-:W4:Y:S04]  /*1b40*/  LDG.E R15, desc[UR12][R4.64+0x200] ;  /* 0x0002000c040f7981 */ /* 0x000f28000c1e1900 */
[----:B---3--:R2:W-:Y:S04]  /*1b50*/  STG.E desc[UR12][R6.64+0x400], R13 ;  /* 0x0004000d06007986 */ /* 0x0085e8000c10190c */
[----:B----4-:R2:W-:Y:S04]  /*1b60*/  STG.E desc[UR12][R6.64+0x404], R15 ;  /* 0x0004040f06007986 */ /* 0x0105e8000c10190c */
[----:B------:R-:W3:Y:S04]  /*1b70*/  LDG.E R17, desc[UR12][R2.64+0x400] ;  /* 0x0004000c02117981 */ /* 0x000ee8000c1e1900 */
[----:B------:R-:W4:Y:S04]  /*1b80*/  LDG.E R19, desc[UR12][R4.64+0x400] ;  /* 0x0004000c04137981 */ /* 0x000f28000c1e1900 */
[----:B---3--:R2:W-:Y:S04]  /*1b90*/  STG.E desc[UR12][R6.64+0x800], R17 ;  /* 0x0008001106007986 */ /* 0x0085e8000c10190c */
[----:B----4-:R2:W-:Y:S04]  /*1ba0*/  STG.E desc[UR12][R6.64+0x804], R19 ;  /* 0x0008041306007986 */ /* 0x0105e8000c10190c */
[----:B------:R-:W3:Y:S04]  /*1bb0*/  LDG.E R21, desc[UR12][R2.64+0x600] ;  /* 0x0006000c02157981 */ /* 0x000ee8000c1e1900 */
[----:B0-----:R-:W4:Y:S01]  /*1bc0*/  LDG.E R9, desc[UR12][R4.64+0x600] ;  /* 0x0006000c04097981 */ /* 0x001f22000c1e1900 */
[----:B------:R-:W-:-:S03]  /*1bd0*/  UIADD3 UR4, UPT, UPT, UR4, 0x4, URZ ;  /* 0x0000000404047890 */ /* 0x000fc6000fffe0ff */
[----:B---3--:R2:W-:Y:S04]  /*1be0*/  STG.E desc[UR12][R6.64+0xc00], R21 ;  /* 0x000c001506007986 */ /* 0x0085e8000c10190c */
[----:B----4-:R2:W-:Y:S05]  /*1bf0*/  STG.E desc[UR12][R6.64+0xc04], R9 ;  /* 0x000c040906007986 */ /* 0x0105ea000c10190c */
.L_x_711:
[----:B------:R-:W-:Y:S05]  /*1c00*/  @!P0 EXIT ;  /* 0x000000000000894d */ /* 0x000fea0003800000 */
[----:B--2---:R-:W-:Y:S01]  /*1c10*/  IMAD.U32 R9, RZ, RZ, UR4 ;  /* 0x00000004ff097e24 */ /* 0x004fe2000f8e00ff */
[----:B------:R-:W-:Y:S02]  /*1c20*/  UIADD3 UR6, UP0, UPT, UR9, 0x4, URZ ;  /* 0x0000000409067890 */ /* 0x000fe4000ff1e0ff */
[----:B------:R-:W-:Y:S02]  /*1c30*/  UIADD3 UR5, UPT, UPT, -UR5, URZ, URZ ;  /* 0x000000ff05057290 */ /* 0x000fe4000fffe1ff */
[----:B-1----:R-:W-:Y:S01]  /*1c40*/  LEA R9, R9, R0, 0x7 ;  /* 0x0000000009097211 */ /* 0x002fe200078e38ff */
[----:B------:R-:W-:-:S12]  /*1c50*/  UIADD3.X UR7, UPT, UPT, URZ, UR10, URZ, UP0, !UPT ;  /* 0x0000000aff077290 */ /* 0x000fd800087fe4ff */
.L_x_712:
[----:B-1----:R-:W-:Y:S01]  /*1c60*/  MOV R5, UR27 ;  /* 0x0000001b00057c02 */ /* 0x002fe20008000f00 */
[----:B------:R-:W-:Y:S01]  /*1c70*/  IMAD.U32 R4, RZ, RZ, UR26 ;  /* 0x0000001aff047e24 */ /* 0x000fe2000f8e00ff */
[----:B------:R-:W-:Y:S01]  /*1c80*/  MOV R7, UR25 ;  /* 0x0000001900077c02 */ /* 0x000fe20008000f00 */
[----:B------:R-:W-:Y:S02]  /*1c90*/  IMAD.U32 R6, RZ, RZ, UR24 ;  /* 0x00000018ff067e24 */ /* 0x000fe4000f8e00ff */
[----:B------:R-:W-:-:S04]  /*1ca0*/  IMAD.WIDE R4, R9, 0x4, R4 ;  /* 0x0000000409047825 */ /* 0x000fc800078e0204 */
[----:B------:R-:W-:Y:S02]  /*1cb0*/  IMAD.WIDE R6, R9, 0x4, R6 ;  /* 0x0000000409067825 */ /* 0x000fe400078e0206 */
[----:B------:R-:W2:Y:S04]  /*1cc0*/  LDG.E R5, desc[UR12][R4.64] ;  /* 0x0000000c04057981 */ /* 0x000ea8000c1e1900 */
[----:B------:R-:W5:Y:S01]  /*1cd0*/  LDG.E R7, desc[UR12][R6.64] ;  /* 0x0000000c06077981 */ /* 0x000f62000c1e1900 */
[----:B------:R-:W-:Y:S01]  /*1ce0*/  UIADD3 UR5, UPT, UPT, UR5, 0x1, URZ ;  /* 0x0000000105057890 */ /* 0x000fe2000fffe0ff */
[----:B------:R-:W-:Y:S01]  /*1cf0*/  MOV R3, UR7 ;  /* 0x0000000700037c02 */ /* 0x000fe20008000f00 */
[----:B------:R-:W-:-:S04]  /*1d00*/  IMAD.U32 R2, RZ, RZ, UR6 ;  /* 0x00000006ff027e24 */ /* 0x000fc8000f8e00ff */
[----:B------:R-:W-:Y:S01]  /*1d10*/  ISETP.NE.AND P0, PT, RZ, UR5, PT ;  /* 0x00000005ff007c0c */ /* 0x000fe2000bf05270 */
[----:B------:R-:W-:-:S05]  /*1d20*/  IMAD.WIDE R2, R9, 0x8, R2 ;  /* 0x0000000809027825 */ /* 0x000fca00078e0202 */
[----:B--2---:R1:W-:Y:S04]  /*1d30*/  STG.E desc[UR12][R2.64], R5 ;  /* 0x0000000502007986 */ /* 0x0043e8000c10190c */
[----:B-----5:R1:W-:Y:S03]  /*1d40*/  STG.E desc[UR12][R2.64+-0x4], R7 ;  /* 0xfffffc0702007986 */ /* 0x0203e6000c10190c */
[----:B------:R-:W-:Y:S05]  /*1d50*/  @!P0 EXIT ;  /* 0x000000000000894d */ /* 0x000fea0003800000 */
[----:B------:R-:W-:Y:S01]  /*1d60*/  VIADD R9, R9, 0x80 ;  /* 0x0000008009097836 */ /* 0x000fe20000000000 */
[----:B------:R-:W-:Y:S06]  /*1d70*/  BRA `(.L_x_712) ;  /* 0xfffffffc00b87947 */ /* 0x000fec000383ffff */
.L_x_713:
        /* <DEDUP_REMOVED lines=16> */
.L_x_765:


//--------------------- .text._ZN3cub18CUB_300001_SM_10006detail9transform16transform_kernelINS2_10policy_hubILb1EN4cuda3std3__45tupleIJN6thrust24THRUST_300001_SM_1000_NS12zip_iteratorINS8_IJPiSC_EEEEEEEEE10policy1000EiNS7_10__identityENSA_7pointerINS8_IJiiEEENSA_8cuda_cub5par_tENSA_11use_defaultESN_EEJSE_EEEvT0_iT1_T2_DpNS2_10kernel_argIT3_EE --------------------------
	.section	.text._ZN3cub18CUB_300001_SM_10006detail9transform16transform_kernelINS2_10policy_hubILb1EN4cuda3std3__45tupleIJN6thrust24THRUST_300001_SM_1000_NS12zip_iteratorINS8_IJPiSC_EEEEEEEEE10policy1000EiNS7_10__identityENSA_7pointerINS8_IJiiEEENSA_8cuda_cub5par_tENSA_11use_defaultESN_EEJSE_EEEvT0_iT1_T2_DpNS2_10kernel_argIT3_EE,"ax",@progbits
	.align	128
        .global         _ZN3cub18CUB_300001_SM_10006detail9transform16transform_kernelINS2_10policy_hubILb1EN4cuda3std3__45tupleIJN6thrust24THRUST_300001_SM_1000_NS12zip_iteratorINS8_IJPiSC_EEEEEEEEE10policy1000EiNS7_10__identityENSA_7pointerINS8_IJiiEEENSA_8cuda_cub5par_tENSA_11use_defaultESN_EEJSE_EEEvT0_iT1_T2_DpNS2_10kernel_argIT3_EE
        .type           _ZN3cub18CUB_300001_SM_10006detail9transform16transform_kernelINS2_10policy_hubILb1EN4cuda3std3__45tupleIJN6thrust24THRUST_300001_SM_1000_NS12zip_iteratorINS8_IJPiSC_EEEEEEEEE10policy1000EiNS7_10__identityENSA_7pointerINS8_IJiiEEENSA_8cuda_cub5par_tENSA_11use_defaultESN_EEJSE_EEEvT0_iT1_T2_DpNS2_10kernel_argIT3_EE,@function
        .size           _ZN3cub18CUB_300001_SM_10006detail9transform16transform_kernelINS2_10policy_hubILb1EN4cuda3std3__45tupleIJN6thrust24THRUST_300001_SM_1000_NS12zip_iteratorINS8_IJPiSC_EEEEEEEEE10policy1000EiNS7_10__identityENSA_7pointerINS8_IJiiEEENSA_8cuda_cub5par_tENSA_11use_defaultESN_EEJSE_EEEvT0_iT1_T2_DpNS2_10kernel_argIT3_EE,(.L_x_766 - _ZN3cub18CUB_300001_SM_10006detail9transform16transform_kernelINS2_10policy_hubILb1EN4cuda3std3__45tupleIJN6thrust24THRUST_300001_SM_1000_NS12zip_iteratorINS8_IJPiSC_EEEEEEEEE10policy1000EiNS7_10__identityENSA_7pointerINS8_IJiiEEENSA_8cuda_cub5par_tENSA_11use_defaultESN_EEJSE_EEEvT0_iT1_T2_DpNS2_10kernel_argIT3_EE)
        .other          _ZN3cub18CUB_300001_SM_10006detail9transform16transform_kernelINS2_10policy_hubILb1EN4cuda3std3__45tupleIJN6thrust24THRUST_300001_SM_1000_NS12zip_iteratorINS8_IJPiSC_EEEEEEEEE10policy1000EiNS7_10__identityENSA_7pointerINS8_IJiiEEENSA_8cuda_cub5par_tENSA_11use_defaultESN_EEJSE_EEEvT0_iT1_T2_DpNS2_10kernel_argIT3_EE,@"STO_CUDA_ENTRY STV_DEFAULT"
_ZN3cub18CUB_300001_SM_10006detail9transform16transform_kernelINS2_10policy_hubILb1EN4cuda3std3__45tupleIJN6thrust24THRUST_300001_SM_1000_NS12zip_iteratorINS8_IJPiSC_EEEEEEEEE10policy1000EiNS7_10__identityENSA_7pointerINS8_IJiiEEENSA_8cuda_cub5par_tENSA_11use_defaultESN_EEJSE_EEEvT0_iT1_T2_DpNS2_10kernel_argIT3_EE:
.text._ZN3cub18CUB_300001_SM_10006detail9transform16transform_kernelINS2_10policy_hubILb1EN4cuda3std3__45tupleIJN6thrust24THRUST_300001_SM_1000_NS12zip_iteratorINS8_IJPiSC_EEEEEEEEE10policy1000EiNS7_10__identityENSA_7pointerINS8_IJiiEEENSA_8cuda_cub5par_tENSA_11use_defaultESN_EEJSE_EEEvT0_iT1_T2_DpNS2_10kernel_argIT3_EE:
[----:B------:R-:W-:Y:S08]  /*0000*/  LDC R1, c[0x0][0x37c] ;  /* 0x0000df00ff017b82 */ /* 0x000ff00000000800 */
[----:B------:R-:W0:Y:S01]  /*0010*/  S2UR UR5, SR_CTAID.X ;  /* 0x00000000000579c3 */ /* 0x000e220000002500 */
[----:B------:R-:W1:Y:S01]  /*0020*/  LDCU.64 UR12, c[0x0][0x380] ;  /* 0x00007000ff0c77ac */ /* 0x000e620008000a00 */
[----:B------:R-:W2:Y:S01]  /*0030*/  LDCU.64 UR18, c[0x0][0x398] ;  /* 0x00007300ff1277ac */ /* 0x000ea20008000a00 */
[----:B------:R-:W3:Y:S01]  /*0040*/  LDCU.64 UR20, c[0x0][0x3a0] ;  /* 0x00007400ff1477ac */ /* 0x000ee20008000a00 */
[----:B------:R-:W4:Y:S01]  /*0050*/  LDCU.64 UR6, c[0x0][0x390] ;  /* 0x00007200ff0677ac */ /* 0x000f220008000a00 */
[----:B------:R-:W0:Y:S01]  /*0060*/  LDCU.64 UR14, c[0x0][0x358] ;  /* 0x00006b00ff0e77ac */ /* 0x000e220008000a00 */
[----:B-1----:R-:W-:-:S04]  /*0070*/  USHF.L.U32 UR4, UR13, 0x7, URZ ;  /* 0x000000070d047899 */ /* 0x002fc800080006ff */
[----:B0-----:R-:W-:-:S04]  /*0080*/  UIMAD UR5, UR4, UR5, URZ ;  /* 0x00000005040572a4 */ /* 0x001fc8000f8e02ff */
[----:B------:R-:W-:Y:S02]  /*0090*/  UIADD3 UR10, UPT, UPT, -UR5, UR12, URZ ;  /* 0x0000000c050a7290 */ /* 0x000fe4000fffe1ff */
[----:B------:R-:W-:Y:S02]  /*00a0*/  UIMAD.WIDE UR8, UR5, 0x4, URZ ;  /* 0x00000004050878a5 */ /* 0x000fe4000f8e02ff */
[----:B------:R-:W-:Y:S02]  /*00b0*/  UISETP.GT.AND UP0, UPT, UR4, UR10, UPT ;  /* 0x0000000a0400728c */ /* 0x000fe4000bf04270 */
[----:B--2---:R-:W-:Y:S02]  /*00c0*/  UIADD3 UR11, UP1, UPT, UR8, UR18, URZ ;  /* 0x00000012080b7290 */ /* 0x004fe4000ff3e0ff */
[----:B---3--:R-:W-:Y:S02]  /*00d0*/  UIADD3 UR16, UP2, UPT, UR8, UR20, URZ ;  /* 0x0000001408107290 */ /* 0x008fe4000ff5e0ff */
[----:B------:R-:W-:-:S02]  /*00e0*/  UIADD3.X UR12, UPT, UPT, UR9, UR19, URZ, UP1, !UPT ;  /* 0x00000013090c7290 */ /* 0x000fc40008ffe4ff */
[----:B------:R-:W-:Y:S01]  /*00f0*/  UIADD3.X UR17, UPT, UPT, UR9, UR21, URZ, UP2, !UPT ;  /* 0x0000001509117290 */ /* 0x000fe200097fe4ff */
[----:B------:R-:W-:Y:S01]  /*0100*/  MOV R2, UR11 ;  /* 0x0000000b00027c02 */ /* 0x000fe20008000f00 */
[----:B------:R-:W-:Y:S01]  /*0110*/  UISETP.LT.AND UP3, UPT, UR4, UR10, UPT ;  /* 0x0000000a0400728c */ /* 0x000fe2000bf61270 */
[----:B------:R-:W-:Y:S01]  /*0120*/  IMAD.U32 R4, RZ, RZ, UR16 ;  /* 0x00000010ff047e24 */ /* 0x000fe2000f8e00ff */
[----:B------:R-:W-:Y:S01]  /*0130*/  MOV R3, UR12 ;  /* 0x0000000c00037c02 */ /* 0x000fe20008000f00 */
[----:B----4-:R-:W-:Y:S01]  /*0140*/  UIMAD.WIDE UR6, UR5, 0x8, UR6 ;  /* 0x00000008050678a5 */ /* 0x010fe2000f8e0206 */
[----:B------:R-:W-:Y:S01]  /*0150*/  IMAD.U32 R5, RZ, RZ, UR17 ;  /* 0x00000011ff057e24 */ /* 0x000fe2000f8e00ff */
[----:B------:R-:W-:Y:S01]  /*0160*/  USEL UR4, UR4, UR10, UP3 ;  /* 0x0000000a04047287 */ /* 0x000fe20009800000 */
[----:B------:R-:W-:Y:S11]  /*0170*/  BRA.U UP0, `(.L_x_714) ;  /* 0x0000000d00687547 */ /* 0x000ff6000b800000 */
[----:B------:R-:W-:-:S06]  /*0180*/  UISETP.GE.AND UP0, UPT, UR13, 0x1, UPT ;  /* 0x000000010d00788c */ /* 0x000fcc000bf06270 */
[----:B------:R-:W-:-:S13]  /*0190*/  PLOP3.LUT P0, PT, PT, PT, UP0, 0x80, 0x8 ;  /* 0x000000000008781c */ /* 0x000fda0003f0f008 */
[----:B------:R-:W-:Y:S05]  /*01a0*/  @!P0 EXIT ;  /* 0x000000000000894d */ /* 0x000fea0003800000 */
[----:B------:R-:W0:Y:S01]  /*01b0*/  S2R R0, SR_TID.X ;  /* 0x0000000000007919 */ /* 0x000e220000002100 */
[----:B------:R-:W-:Y:S02]  /*01c0*/  UISETP.GE.U32.AND UP0, UPT, UR13, 0x10, UPT ;  /* 0x000000100d00788c */ /* 0x000fe4000bf06070 */
[----:B------:R-:W-:Y:S01]  /*01d0*/  ULOP3.LUT UR23, UR13, 0xf, URZ, 0xc0, !UPT ;  /* 0x0000000f0d177892 */ /* 0x000fe2000f8ec0ff */
[----:B------:R-:W-:-:S05]  /*01e0*/  UMOV UR4, URZ ;  /* 0x000000ff00047c82 */ /* 0x000fca0008000000 */
[----:B------:R-:W-:Y:S01]  /*01f0*/  ISETP.NE.AND P0, PT, RZ, UR23, PT ;  /* 0x00000017ff007c0c */ /* 0x000fe2000bf05270 */
[----:B------:R-:W-:-:S12]  /*0200*/  BRA.U !UP0, `(.L_x_715) ;  /* 0x0000000508b47547 */ /* 0x000fd8000b800000 */
[----:B------:R-:W-:Y:S01]  /*0210*/  HFMA2 R7, -RZ, RZ, 0, 4.76837158203125e-07 ;  /* 0x00000008ff077431 */ /* 0x000fe200000001ff */
[----:B------:R-:W-:Y:S01]  /*0220*/  MOV R9, 0x0 ;  /* 0x0000000000097802 */ /* 0x000fe20000000f00 */
[----:B------:R-:W-:Y:S01]  /*0230*/  IMAD.MOV.U32 R8, RZ, RZ, 0x800 ;  /* 0x00000800ff087424 */ /* 0x000fe200078e00ff */
[----:B------:R-:W-:Y:S01]  /*0240*/  UIADD3 UR16, UP0, UPT, UR6, 0xc04, URZ ;  /* 0x00000c0406107890 */ /* 0x000fe2000ff1e0ff */
[----:B------:R-:W-:Y:S02]  /*0250*/  UMOV UR10, UR8 ;  /* 0x00000008000a7c82 */ /* 0x000fe40008000000 */
[C---:B0-----:R-:W-:Y:S01]  /*0260*/  IMAD.WIDE.U32 R8, R0.reuse, 0x4, R8 ;  /* 0x0000000400087825 */ /* 0x041fe200078e0008 */
[----:B------:R-:W-:Y:S02]  /*0270*/  UIADD3.X UR17, UPT, UPT, URZ, UR7, URZ, UP0, !UPT ;  /* 0x00000007ff117290 */ /* 0x000fe400087fe4ff */
[----:B------:R-:W-:Y:S01]  /*0280*/  UIADD3 UR8, UP0, UPT, UR10, 0x600, URZ ;  /* 0x000006000a087890 */ /* 0x000fe2000ff1e0ff */
[----:B------:R-:W-:Y:S01]  /*0290*/  IMAD.WIDE.U32 R6, R0, R7, UR6 ;  /* 0x0000000600067e25 */ /* 0x000fe2000f8e0007 */
[----:B------:R-:W-:Y:S01]  /*02a0*/  UMOV UR11, UR9 ;  /* 0x00000009000b7c82 */ /* 0x000fe20008000000 */
[C---:B------:R-:W-:Y:S01]  /*02b0*/  IADD3 R19, P2, PT, R8.reuse, UR18, RZ ;  /* 0x0000001208137c10 */ /* 0x040fe2000ff5e0ff */
[----:B------:R-:W-:Y:S01]  /*02c0*/  UIADD3.X UR9, UPT, UPT, URZ, UR11, URZ, UP0, !UPT ;  /* 0x0000000bff097290 */ /* 0x000fe200087fe4ff */
[----:B------:R-:W-:Y:S01]  /*02d0*/  IADD3 R18, P3, PT, R8, UR20, RZ ;  /* 0x0000001408127c10 */ /* 0x000fe2000ff7e0ff */
[----:B------:R-:W-:Y:S01]  /*02e0*/  UIADD3 UR22, UP0, UPT, UR8, UR18, URZ ;  /* 0x0000001208167290 */ /* 0x000fe2000ff1e0ff */
[----:B------:R-:W-:Y:S01]  /*02f0*/  IADD3 R6, P1, PT, R6, 0x1004, RZ ;  /* 0x0000100406067810 */ /* 0x000fe20007f3e0ff */
[----:B------:R-:W-:Y:S01]  /*0300*/  ULOP3.LUT UR4, UR13, 0x7ffffff0, URZ, 0xc0, !UPT ;  /* 0x7ffffff00d047892 */ /* 0x000fe2000f8ec0ff */
[C---:B------:R-:W-:Y:S01]  /*0310*/  IADD3.X R20, PT, PT, R9.reuse, UR19, RZ, P2, !PT ;  /* 0x0000001309147c10 */ /* 0x040fe200097fe4ff */
[----:B------:R-:W-:Y:S01]  /*0320*/  UIADD3 UR8, UP1, UPT, UR8, UR20, URZ ;  /* 0x0000001408087290 */ /* 0x000fe2000ff3e0ff */
[----:B------:R-:W-:Y:S01]  /*0330*/  IADD3.X R9, PT, PT, R9, UR21, RZ, P3, !PT ;  /* 0x0000001509097c10 */ /* 0x000fe20009ffe4ff */
[----:B------:R-:W-:Y:S01]  /*0340*/  IMAD.X R7, RZ, RZ, R7, P1 ;  /* 0x000000ffff077224 */ /* 0x000fe200008e0607 */
[----:B------:R-:W-:Y:S01]  /*0350*/  IADD3 R8, PT, PT, R0, 0x480, RZ ;  /* 0x0000048000087810 */ /* 0x000fe20007ffe0ff */
[----:B------:R-:W-:-:S02]  /*0360*/  UIADD3.X UR18, UPT, UPT, UR9, UR19, URZ, UP0, !UPT ;  /* 0x0000001309127290 */ /* 0x000fc400087fe4ff */
[----:B------:R-:W-:Y:S02]  /*0370*/  UIADD3 UR12, UPT, UPT, -UR4, URZ, URZ ;  /* 0x000000ff040c7290 */ /* 0x000fe4000fffe1ff */
[----:B------:R-:W-:-:S12]  /*0380*/  UIADD3.X UR9, UPT, UPT, UR9, UR21, URZ, UP1, !UPT ;  /* 0x0000001509097290 */ /* 0x000fd80008ffe4ff */
.L_x_716:
[----:B0-----:R-:W-:Y:S02]  /*0390*/  IADD3 R12, P1, PT, R19, UR10, RZ ;  /* 0x0000000a130c7c10 */ /* 0x001fe4000ff3e0ff */
        /* <DEDUP_REMOVED lines=31> */
[----:B------:R-:W3:Y:S04]  /*0590*/  LDG.E R22, desc[UR14][R12.64+0x600] ;  /* 0x0006000e0c167981 */ /* 0x000ee8000c1e1900 */
[----:B------:R-:W4:Y:S01]  /*05a0*/  LDG.E R24, desc[UR14][R10.64+0x600] ;  /* 0x0006000e0a187981 */ /* 0x000f22000c1e1900 */
[----:B------:R-:W-:Y:S01]  /*05b0*/  MOV R15, UR18 ;  /* 0x00000012000f7c02 */ /* 0x000fe20008000f00 */
[----:B------:R-:W-:Y:S01]  /*05c0*/  IMAD.U32 R14, RZ, RZ, UR22 ;  /* 0x00000016ff0e7e24 */ /* 0x000fe2000f8e00ff */
[----:B-1----:R-:W-:Y:S01]  /*05d0*/  MOV R17, UR9 ;  /* 0x0000000900117c02 */ /* 0x002fe20008000f00 */
[----:B---3--:R-:W-:Y:S04]  /*05e0*/  STG.E desc[UR14][R6.64+0xbfc], R22 ;  /* 0x000bfc1606007986 */ /* 0x008fe8000c10190e */
[----:B----4-:R-:W-:Y:S04]  /*05f0*/  STG.E desc[UR14][R6.64+0xc00], R24 ;  /* 0x000c001806007986 */ /* 0x010fe8000c10190e */
[----:B------:R-:W3:Y:S04]  /*0600*/  LDG.E R21, desc[UR14][R12.64+0x800] ;  /* 0x0008000e0c157981 */ /* 0x000ee8000c1e1900 */
[----:B------:R-:W4:Y:S01]  /*0610*/  LDG.E R23, desc[UR14][R10.64+0x800] ;  /* 0x0008000e0a177981 */ /* 0x000f22000c1e1900 */
[----:B------:R-:W-:-:S02]  /*0620*/  IMAD.U32 R16, RZ, RZ, UR8 ;  /* 0x00000008ff107e24 */ /* 0x000fc4000f8e00ff */
[----:B------:R-:W-:-:S04]  /*0630*/  IMAD.WIDE R14, R8, 0x4, R14 ;  /* 0x00000004080e7825 */ /* 0x000fc800078e020e */
[----:B------:R-:W-:Y:S01]  /*0640*/  IMAD.WIDE R16, R8, 0x4, R16 ;  /* 0x0000000408107825 */ /* 0x000fe200078e0210 */
[----:B---3--:R1:W-:Y:S04]  /*0650*/  STG.E desc[UR14][R6.64+0xffc], R21 ;  /* 0x000ffc1506007986 */ /* 0x0083e8000c10190e */
[----:B----4-:R3:W-:Y:S04]  /*0660*/  STG.E desc[UR14][R6.64+0x1000], R23 ;  /* 0x0010001706007986 */ /* 0x0107e8000c10190e */
[----:B-----5:R-:W4:Y:S04]  /*0670*/  LDG.E R25, desc[UR14][R14.64+-0x600] ;  /* 0xfffa000e0e197981 */ /* 0x020f28000c1e1900 */
[----:B------:R-:W5:Y:S01]  /*0680*/  LDG.E R13, desc[UR14][R16.64+-0x600] ;  /* 0xfffa000e100d7981 */ /* 0x000f62000c1e1900 */
[----:B------:R-:W-:Y:S01]  /*0690*/  MOV R11, UR17 ;  /* 0x00000011000b7c02 */ /* 0x000fe20008000f00 */
[----:B------:R-:W-:-:S04]  /*06a0*/  IMAD.U32 R10, RZ, RZ, UR16 ;  /* 0x00000010ff0a7e24 */ /* 0x000fc8000f8e00ff */
[----:B------:R-:W-:-:S05]  /*06b0*/  IMAD.WIDE R10, R8, 0x8, R10 ;  /* 0x00000008080a7825 */ /* 0x000fca00078e020a */
[----:B----4-:R4:W-:Y:S04]  /*06c0*/  STG.E desc[UR14][R10.64+-0xc04], R25 ;  /* 0xfff3fc190a007986 */ /* 0x0109e8000c10190e */
[----:B-----5:R5:W-:Y:S04]  /*06d0*/  STG.E desc[UR14][R10.64+-0xc00], R13 ;  /* 0xfff4000d0a007986 */ /* 0x020be8000c10190e */
[----:B0-----:R-:W3:Y:S04]  /*06e0*/  LDG.E R27, desc[UR14][R14.64+-0x400] ;  /* 0xfffc000e0e1b7981 */ /* 0x001ee8000c1e1900 */
[----:B--2---:R-:W2:Y:S04]  /*06f0*/  LDG.E R29, desc[UR14][R16.64+-0x400] ;  /* 0xfffc000e101d7981 */ /* 0x004ea8000c1e1900 */
[----:B---3--:R0:W-:Y:S04]  /*0700*/  STG.E desc[UR14][R10.64+-0x804], R27 ;  /* 0xfff7fc1b0a007986 */ /* 0x0081e8000c10190e */
[----:B--2---:R2:W-:Y:S04]  /*0710*/  STG.E desc[UR14][R10.64+-0x800], R29 ;  /* 0xfff8001d0a007986 */ /* 0x0045e8000c10190e */
        /* <DEDUP_REMOVED lines=8> */
[----:B------:R-:W5:Y:S04]  /*07a0*/  LDG.E R13, desc[UR14][R14.64+0x200] ;  /* 0x0002000e0e0d7981 */ /* 0x000f68000c1e1900 */
[----:B0-----:R-:W2:Y:S04]  /*07b0*/  LDG.E R27, desc[UR14][R16.64+0x200] ;  /* 0x0002000e101b7981 */ /* 0x001ea8000c1e1900 */
[----:B-----5:R0:W-:Y:S04]  /*07c0*/  STG.E desc[UR14][R10.64+0x3fc], R13 ;  /* 0x0003fc0d0a007986 */ /* 0x0201e8000c10190e */
[----:B--2---:R0:W-:Y:S04]  /*07d0*/  STG.E desc[UR14][R10.64+0x400], R27 ;  /* 0x0004001b0a007986 */ /* 0x0041e8000c10190e */
[----:B------:R-:W2:Y:S04]  /*07e0*/  LDG.E R29, desc[UR14][R14.64+0x400] ;  /* 0x0004000e0e1d7981 */ /* 0x000ea8000c1e1900 */
[----:B-1----:R-:W5:Y:S04]  /*07f0*/  LDG.E R21, desc[UR14][R16.64+0x400] ;  /* 0x0004000e10157981 */ /* 0x002f68000c1e1900 */
[----:B--2---:R0:W-:Y:S04]  /*0800*/  STG.E desc[UR14][R10.64+0x7fc], R29 ;  /* 0x0007fc1d0a007986 */ /* 0x0041e8000c10190e */
[----:B-----5:R0:W-:Y:S04]  /*0810*/  STG.E desc[UR14][R10.64+0x800], R21 ;  /* 0x000800150a007986 */ /* 0x0201e8000c10190e */
[----:B---3--:R-:W2:Y:S04]  /*0820*/  LDG.E R23, desc[UR14][R14.64+0x600] ;  /* 0x0006000e0e177981 */ /* 0x008ea8000c1e1900 */
[----:B----4-:R-:W3:Y:S01]  /*0830*/  LDG.E R12, desc[UR14][R16.64+0x600] ;  /* 0x0006000e100c7981 */ /* 0x010ee2000c1e1900 */
        /* <DEDUP_REMOVED lines=8> */
[----:B---3--:R0:W-:Y:S03]  /*08c0*/  STG.E desc[UR14][R10.64+0xc00], R12 ;  /* 0x000c000c0a007986 */ /* 0x0081e6000c10190e */
[----:B------:R-:W-:Y:S05]  /*08d0*/  BRA.U UP0, `(.L_x_716) ;  /* 0xfffffff900ac7547 */ /* 0x000fea000b83ffff */
.L_x_715:
[----:B------:R-:W-:Y:S05]  /*08e0*/  @!P0 EXIT ;  /* 0x000000000000894d */ /* 0x000fea0003800000 */
[----:B------:R-:W-:Y:S02]  /*08f0*/  UISETP.GE.U32.AND UP0, UPT, UR23, 0x8, UPT ;  /* 0x000000081700788c */ /* 0x000fe4000bf06070 */
[----:B------:R-:W-:-:S06]  /*0900*/  ULOP3.LUT UR8, UR13, 0x7, URZ, 0xc0, !UPT ;  /* 0x000000070d087892 */ /* 0x000fcc000f8ec0ff */
[----:B------:R-:W-:Y:S01]  /*0910*/  ISETP.NE.AND P0, PT, RZ, UR8, PT ;  /* 0x00000008ff007c0c */ /* 0x000fe2000bf05270 */
[----:B------:R-:W-:-:S12]  /*0920*/  BRA.U !UP0, `(.L_x_717) ;  /* 0x00000001089c7547 */ /* 0x000fd8000b800000 */
[----:B0-----:R-:W-:-:S05]  /*0930*/  IMAD.U32 R11, RZ, RZ, UR4 ;  /* 0x00000004ff0b7e24 */ /* 0x001fca000f8e00ff */
[----:B------:R-:W-:-:S05]  /*0940*/  LEA R11, R11, R0, 0x7 ;  /* 0x000000000b0b7211 */ /* 0x000fca00078e38ff */
[----:B------:R-:W-:-:S04]  /*0950*/  IMAD.WIDE R8, R11, 0x4, R2 ;  /* 0x000000040b087825 */ /* 0x000fc800078e0202 */
[----:B------:R-:W-:Y:S01]  /*0960*/  IMAD.WIDE R6, R11, 0x4, R4 ;  /* 0x000000040b067825 */ /* 0x000fe200078e0204 */
[----:B------:R-:W2:Y:S04]  /*0970*/  LDG.E R13, desc[UR14][R8.64] ;  /* 0x0000000e080d7981 */ /* 0x000ea8000c1e1900 */
[----:B------:R-:W3:Y:S01]  /*0980*/  LDG.E R15, desc[UR14][R6.64] ;  /* 0x0000000e060f7981 */ /* 0x000ee2000c1e1900 */
[----:B------:R-:W-:-:S04]  /*0990*/  IMAD.MOV.U32 R10, RZ, RZ, 0x8 ;  /* 0x00000008ff0a7424 */ /* 0x000fc800078e00ff */
[----:B------:R-:W-:-:S05]  /*09a0*/  IMAD.WIDE R10, R11, R10, UR6 ;  /* 0x000000060b0a7e25 */ /* 0x000fca000f8e020a */
        /* <DEDUP_REMOVED lines=22> */
[----:B------:R-:W4:Y:S04]  /*0b10*/  LDG.E R23, desc[UR14][R8.64+0xc00] ;  /* 0x000c000e08177981 */ /* 0x000f28000c1e1900 */
[----:B0-----:R-:W5:Y:S04]  /*0b20*/  LDG.E R25, desc[UR14][R6.64+0xc00] ;  /* 0x000c000e06197981 */ /* 0x001f68000c1e1900 */
[----:B----4-:R3:W-:Y:S04]  /*0b30*/  STG.E desc[UR14][R10.64+0x1800], R23 ;  /* 0x001800170a007986 */ /* 0x0107e8000c10190e */
[----:B-----5:R3:W-:Y:S04]  /*0b40*/  STG.E desc[UR14][R10.64+0x1804], R25 ;  /* 0x001804190a007986 */ /* 0x0207e8000c10190e */
[----:B--2---:R-:W2:Y:S04]  /*0b50*/  LDG.E R13, desc[UR14][R8.64+0xe00] ;  /* 0x000e000e080d7981 */ /* 0x004ea8000c1e1900 */
[----:B-1----:R-:W4:Y:S01]  /*0b60*/  LDG.E R15, desc[UR14][R6.64+0xe00] ;  /* 0x000e000e060f7981 */ /* 0x002f22000c1e1900 */
[----:B------:R-:W-:-:S03]  /*0b70*/  UIADD3 UR4, UPT, UPT, UR4, 0x8, URZ ;  /* 0x0000000804047890 */ /* 0x000fc6000fffe0ff */
[----:B--2---:R3:W-:Y:S04]  /*0b80*/  STG.E desc[UR14][R10.64+0x1c00], R13 ;  /* 0x001c000d0a007986 */ /* 0x0047e8000c10190e */
[----:B----4-:R3:W-:Y:S05]  /*0b90*/  STG.E desc[UR14][R10.64+0x1c04], R15 ;  /* 0x001c040f0a007986 */ /* 0x0107ea000c10190e */
.L_x_717:
[----:B------:R-:W-:Y:S05]  /*0ba0*/  @!P0 EXIT ;  /* 0x000000000000894d */ /* 0x000fea0003800000 */
[----:B------:R-:W-:Y:S02]  /*0bb0*/  UISETP.GE.U32.AND UP0, UPT, UR8, 0x4, UPT ;  /* 0x000000040800788c */ /* 0x000fe4000bf06070 */
[----:B------:R-:W-:-:S06]  /*0bc0*/  ULOP3.LUT UR12, UR13, 0x3, URZ, 0xc0, !UPT ;  /* 0x000000030d0c7892 */ /* 0x000fcc000f8ec0ff */
[----:B------:R-:W-:Y:S01]  /*0bd0*/  ISETP.NE.AND P0, PT, RZ, UR12, PT ;  /* 0x0000000cff007c0c */ /* 0x000fe2000bf05270 */
[----:B------:R-:W-:-:S12]  /*0be0*/  BRA.U !UP0, `(.L_x_718) ;  /* 0x00000001085c7547 */ /* 0x000fd8000b800000 */
[----:B------:R-:W-:-:S05]  /*0bf0*/  MOV R7, UR4 ;  /* 0x0000000400077c02 */ /* 0x000fca0008000f00 */
[----:B0-----:R-:W-:-:S04]  /*0c00*/  IMAD R7, R7, 0x80, R0 ;  /* 0x0000008007077824 */ /* 0x001fc800078e0200 */
[----:B------:R-:W-:-:S04]  /*0c10*/  IMAD.WIDE R2, R7, 0x4, R2 ;  /* 0x0000000407027825 */ /* 0x000fc800078e0202 */
[----:B------:R-:W-:Y:S01]  /*0c20*/  IMAD.WIDE R4, R7, 0x4, R4 ;  /* 0x0000000407047825 */ /* 0x000fe200078e0204 */
[----:B------:R-:W2:Y:S04]  /*0c30*/  LDG.E R9, desc[UR14][R2.64] ;  /* 0x0000000e02097981 */ /* 0x000ea8000c1e1900 */
[----:B---3--:R-:W3:Y:S01]  /*0c40*/  LDG.E R11, desc[UR14][R4.64] ;  /* 0x0000000e040b7981 */ /* 0x008ee2000c1e1900 */
[----:B------:R-:W-:-:S05]  /*0c50*/  HFMA2 R6, -RZ, RZ, 0, 4.76837158203125e-07 ;  /* 0x00000008ff067431 */ /* 0x000fca00000001ff */
[----:B------:R-:W-:-:S05]  /*0c60*/  IMAD.WIDE R6, R7, R6, UR6 ;  /* 0x0000000607067e25 */ /* 0x000fca000f8e0206 */
[----:B--2---:R0:W-:Y:S04]  /*0c70*/  STG.E desc[UR14][R6.64], R9 ;  /* 0x0000000906007986 */ /* 0x0041e8000c10190e */
[----:B---3--:R1:W-:Y:S04]  /*0c80*/  STG.E desc[UR14][R6.64+0x4], R11 ;  /* 0x0000040b06007986 */ /* 0x0083e8000c10190e */
        /* <DEDUP_REMOVED lines=8> */
[----:B------:R-:W2:Y:S04]  /*0d10*/  LDG.E R21, desc[UR14][R2.64+0x600] ;  /* 0x0006000e02157981 */ /* 0x000ea8000c1e1900 */
[----:B0-----:R-:W3:Y:S01]  /*0d20*/  LDG.E R9, desc[UR14][R4.64+0x600] ;  /* 0x0006000e04097981 */ /* 0x001ee2000c1e1900 */
[----:B------:R-:W-:-:S03]  /*0d30*/  UIADD3 UR4, UPT, UPT, UR4, 0x4, URZ ;  /* 0x0000000404047890 */ /* 0x000fc6000fffe0ff */
[----:B--2---:R1:W-:Y:S04]  /*0d40*/  STG.E desc[UR14][R6.64+0xc00], R21 ;  /* 0x000c001506007986 */ /* 0x0043e8000c10190e */
[----:B---3--:R1:W-:Y:S05]  /*0d50*/  STG.E desc[UR14][R6.64+0xc04], R9 ;  /* 0x000c040906007986 */ /* 0x0083ea000c10190e */
.L_x_718:
[----:B------:R-:W-:Y:S05]  /*0d60*/  @!P0 EXIT ;  /* 0x000000000000894d */ /* 0x000fea0003800000 */
[----:B------:R-:W2:Y:S01]  /*0d70*/  LDCU.64 UR8, c[0x0][0x3a0] ;  /* 0x00007400ff0877ac */ /* 0x000ea20008000a00 */
[----:B-1----:R-:W-:Y:S01]  /*0d80*/  IMAD.U32 R9, RZ, RZ, UR4 ;  /* 0x00000004ff097e24 */ /* 0x002fe2000f8e00ff */
[----:B------:R-:W1:Y:S04]  /*0d90*/  LDCU.64 UR10, c[0x0][0x398] ;  /* 0x00007300ff0a77ac */ /* 0x000e680008000a00 */
[----:B0-----:R-:W-:Y:S01]  /*0da0*/  LEA R9, R9, R0, 0x7 ;  /* 0x0000000009097211 */ /* 0x001fe200078e38ff */
[----:B------:R-:W-:Y:S02]  /*0db0*/  UIADD3 UR13, UP0, UPT, UR6, 0x4, URZ ;  /* 0x00000004060d7890 */ /* 0x000fe4000ff1e0ff */
[----:B------:R-:W-:Y:S02]  /*0dc0*/  UIADD3 UR12, UPT, UPT, -UR12, URZ, URZ ;  /* 0x000000ff0c0c7290 */ /* 0x000fe4000fffe1ff */
[----:B------:R-:W-:-:S02]  /*0dd0*/  UIADD3.X UR16, UPT, UPT, URZ, UR7, URZ, UP0, !UPT ;  /* 0x00000007ff107290 */ /* 0x000fc400087fe4ff */
[----:B--2---:R-:W-:Y:S02]  /*0de0*/  UIMAD.WIDE UR8, UR5, 0x4, UR8 ;  /* 0x00000004050878a5 */ /* 0x004fe4000f8e0208 */
[----:B-1----:R-:W-:-:S12]  /*0df0*/  UIMAD.WIDE UR4, UR5, 0x4, UR10 ;  /* 0x00000004050478a5 */ /* 0x002fd8000f8e020a */
.L_x_719:
[----:B0-----:R-:W-:Y:S01]  /*0e00*/  MOV R7, UR5 ;  /* 0x0000000500077c02 */ /* 0x001fe20008000f00 */
[----:B------:R-:W-:Y:S01]  /*0e10*/  IMAD.U32 R6, RZ, RZ, UR4 ;  /* 0x00000004ff067e24 */ /* 0x000fe2000f8e00ff */
[----:B------:R-:W-:Y:S01]  /*0e20*/  MOV R5, UR9 ;  /* 0x0000000900057c02 */ /* 0x000fe20008000f00 */
[----:B------:R-:W-:Y:S02]  /*0e30*/  IMAD.U32 R4, RZ, RZ, UR8 ;  /* 0x00000008ff047e24 */ /* 0x000fe4000f8e00ff */
[----:B------:R-:W-:-:S04]  /*0e40*/  IMAD.WIDE R6, R9, 0x4, R6 ;  /* 0x0000000409067825 */ /* 0x000fc800078e0206 */
[----:B------:R-:W-:Y:S02]  /*0e50*/  IMAD.WIDE R4, R9, 0x4, R4 ;  /* 0x0000000409047825 */ /* 0x000fe400078e0204 */
[----:B------:R-:W2:Y:S04]  /*0e60*/  LDG.E R7, desc[UR14][R6.64] ;  /* 0x0000000e06077981 */ /* 0x000ea8000c1e1900 */
[----:B------:R-:W4:Y:S01]  /*0e70*/  LDG.E R5, desc[UR14][R4.64] ;  /* 0x0000000e04057981 */ /* 0x000f22000c1e1900 */
[----:B------:R-:W-:Y:S01]  /*0e80*/  MOV R3, UR16 ;  /* 0x0000001000037c02 */ /* 0x000fe20008000f00 */
[----:B------:R-:W-:Y:S01]  /*0e90*/  IMAD.U32 R2, RZ, RZ, UR13 ;  /* 0x0000000dff027e24 */ /* 0x000fe2000f8e00ff */
[----:B------:R-:W-:-:S03]  /*0ea0*/  UIADD3 UR12, UPT, UPT, UR12, 0x1, URZ ;  /* 0x000000010c0c7890 */ /* 0x000fc6000fffe0ff */
[----:B------:R-:W-:Y:S01]  /*0eb0*/  IMAD.WIDE R2, R9, 0x8, R2 ;  /* 0x0000000809027825 */ /* 0x000fe200078e0202 */
[----:B------:R-:W-:-:S03]  /*0ec0*/  UISETP.NE.AND UP0, UPT, UR12, URZ, UPT ;  /* 0x000000ff0c00728c */ /* 0x000fc6000bf05270 */
[----:B------:R-:W-:Y:S01]  /*0ed0*/  VIADD R9, R9, 0x80 ;  /* 0x0000008009097836 */ /* 0x000fe20000000000 */
[----:B--2---:R0:W-:Y:S04]  /*0ee0*/  STG.E desc[UR14][R2.64+-0x4], R7 ;  /* 0xfffffc0702007986 */ /* 0x0041e8000c10190e */
[----:B----4-:R0:W-:Y:S01]  /*0ef0*/  STG.E desc[UR14][R2.64], R5 ;  /* 0x0000000502007986 */ /* 0x0101e2000c10190e */
[----:B------:R-:W-:Y:S05]  /*0f00*/  BRA.U UP0, `(.L_x_719) ;  /* 0xfffffffd00bc7547 */ /* 0x000fea000b83ffff */
[----:B------:R-:W-:Y:S05]  /*0f10*/  EXIT ;  /* 0x000000000000794d */ /* 0x000fea0003800000 */
.L_x_714:
[----:B------:R-:W-:-:S06]  /*0f20*/  UISETP.GE.AND UP0, UPT, UR13, 0x1, UPT ;  /* 0x000000010d00788c */ /* 0x000fcc000bf06270 */
[----:B------:R-:W-:-:S13]  /*0f30*/  PLOP3.LUT P0, PT, PT, PT, UP0, 0x80, 0x8 ;  /* 0x000000000008781c */ /* 0x000fda0003f0f008 */
[----:B------:R-:W-:Y:S05]  /*0f40*/  @!P0 EXIT ;  /* 0x000000000000894d */ /* 0x000fea0003800000 */
[----:B------:R-:W0:Y:S01]  /*0f50*/  S2R R0, SR_TID.X ;  /* 0x0000000000007919 */ /* 0x000e220000002100 */
[----:B------:R-:W-:Y:S01]  /*0f60*/  UISETP.GE.U32.AND UP0, UPT, UR13, 0x8, UPT ;  /* 0x000000080d00788c */ /* 0x000fe2000bf06070 */
[----:B------:R-:W-:Y:S01]  /*0f70*/  MOV R7, RZ ;  /* 0x000000ff00077202 */ /* 0x000fe20000000f00 */
[----:B------:R-:W-:-:S07]  /*0f80*/  ULOP3.LUT UR8, UR13, 0x7, URZ, 0xc0, !UPT ;  /* 0x000000070d087892 */ /* 0x000fce000f8ec0ff */
[----:B------:R-:W-:Y:S05]  /*0f90*/  BRA.U !UP0, `(.L_x_720) ;  /* 0x0000000508047547 */ /* 0x000fea000b800000 */
[----:B------:R-:W-:Y:S01]  /*0fa0*/  ULOP3.LUT UR5, UR13, 0x7ffffff8, URZ, 0xc0, !UPT ;  /* 0x7ffffff80d057892 */ /* 0x000fe2000f8ec0ff */
[----:B------:R-:W-:-:S05]  /*0fb0*/  IMAD.MOV.U32 R6, RZ, RZ, RZ ;  /* 0x000000ffff067224 */ /* 0x000fca00078e00ff */
[----:B------:R-:W-:-:S07]  /*0fc0*/  MOV R7, UR5 ;  /* 0x0000000500077c02 */ /* 0x000fce0008000f00 */
.L_x_723:
[----:B0-----:R-:W-:-:S05]  /*0fd0*/  IMAD R13, R6, 0x80, R0 ;  /* 0x00000080060d7824 */ /* 0x001fca00078e0200 */
[----:B------:R-:W-:-:S13]  /*0fe0*/  ISETP.GE.AND P0, PT, R13, UR4, PT ;  /* 0x000000040d007c0c */ /* 0x000fda000bf06270 */
[----:B------:R-:W-:-:S04]  /*0ff0*/  @!P0 IMAD.WIDE.U32 R16, R13, 0x4, R4 ;  /* 0x000000040d108825 */ /* 0x000fc800078e0004 */
[C---:B------:R-:W-:Y:S02]  /*1000*/  @!P0 IMAD.WIDE.U32 R14, R13.reuse, 0x4, R2 ;  /* 0x000000040d0e8825 */ /* 0x040fe400078e0002 */
[----:B------:R-:W2:Y:S04]  /*1010*/  @!P0 LDG.E R17, desc[UR14][R16.64] ;  /* 0x0000000e10118981 */ /* 0x000ea8000c1e1900 */
[----:B------:R-:W3:Y:S01]  /*1020*/  @!P0 LDG.E R21, desc[UR14][R14.64] ;  /* 0x0000000e0e158981 */ /* 0x000ee2000c1e1900 */
[----:B------:R-:W-:Y:S01]  /*1030*/  IADD3 R23, PT, PT, R13, 0x80, RZ ;  /* 0x000000800d177810 */ /* 0x000fe20007ffe0ff */
[----:B------:R-:W-:-:S03]  /*1040*/  IMAD.MOV.U32 R18, RZ, RZ, 0x8 ;  /* 0x00000008ff127424 */ /* 0x000fc600078e00ff */
[----:B------:R-:W-:Y:S01]  /*1050*/  ISETP.GE.AND P1, PT, R23, UR4, PT ;  /* 0x0000000417007c0c */ /* 0x000fe2000bf26270 */
[----:B------:R-:W-:-:S04]  /*1060*/  @!P0 IMAD.WIDE.U32 R18, R13, R18, UR6 ;  /* 0x000000060d128e25 */ /* 0x000fc8000f8e0012 */
[----:B------:R-:W-:-:S04]  /*1070*/  IMAD.WIDE R8, R23, 0x4, R2 ;  /* 0x0000000417087825 */ /* 0x000fc800078e0202 */
[----:B------:R-:W-:Y:S01]  /*1080*/  IMAD.WIDE R10, R23, 0x4, R4 ;  /* 0x00000004170a7825 */ /* 0x000fe200078e0204 */
[----:B--2---:R-:W-:Y:S04]  /*1090*/  @!P0 STG.E desc[UR14][R18.64+0x4], R17 ;  /* 0x0000041112008986 */ /* 0x004fe8000c10190e */
[----:B---3--:R0:W-:Y:S04]  /*10a0*/  @!P0 STG.E desc[UR14][R18.64], R21 ;  /* 0x0000001512008986 */ /* 0x0081e8000c10190e */
[----:B------:R-:W2:Y:S04]  /*10b0*/  @!P1 LDG.E R25, desc[UR14][R8.64] ;  /* 0x0000000e08199981 */ /* 0x000ea8000c1e1900 */
[----:B------:R-:W3:Y:S01]  /*10c0*/  @!P1 LDG.E R27, desc[UR14][R10.64] ;  /* 0x0000000e0a1b9981 */ /* 0x000ee2000c1e1900 */
[----:B------:R-:W-:Y:S01]  /*10d0*/  IADD3 R12, PT, PT, R13, 0x100, RZ ;  /* 0x000001000d0c7810 */ /* 0x000fe20007ffe0ff */
[----:B------:R-:W-:-:S03]  /*10e0*/  IMAD.MOV.U32 R14, RZ, RZ, 0x8 ;  /* 0x00000008ff0e7424 */ /* 0x000fc600078e00ff */
[----:B------:R-:W-:Y:S01]  /*10f0*/  ISETP.GE.AND P0, PT, R12, UR4, PT ;  /* 0x000000040c007c0c */ /* 0x000fe2000bf06270 */
[----:B------:R-:W-:Y:S01]  /*1100*/  IMAD.WIDE R14, R23, R14, UR6 ;  /* 0x00000006170e7e25 */ /* 0x000fe2000f8e020e */
[----:B------:R-:W-:-:S04]  /*1110*/  IADD3 R12, PT, PT, R13, 0x180, RZ ;  /* 0x000001800d0c7810 */ /* 0x000fc80007ffe0ff */
[----:B--2---:R1:W-:Y:S04]  /*1120*/  @!P1 STG.E desc[UR14][R14.64], R25 ;  /* 0x000000190e009986 */ /* 0x0043e8000c10190e */
[----:B---3--:R2:W-:Y:S04]  /*1130*/  @!P1 STG.E desc[UR14][R14.64+0x4], R27 ;  /* 0x0000041b0e009986 */ /* 0x0085e8000c10190e */
[----:B------:R-:W3:Y:S04]  /*1140*/  @!P0 LDG.E R23, desc[UR14][R8.64+0x200] ;  /* 0x0002000e08178981 */ /* 0x000ee8000c1e1900 */
[----:B0-----:R-:W4:Y:S01]  /*1150*/  @!P0 LDG.E R21, desc[UR14][R10.64+0x200] ;  /* 0x0002000e0a158981 */ /* 0x001f22000c1e1900 */
[----:B------:R-:W-:Y:S01]  /*1160*/  ISETP.GE.AND P1, PT, R12, UR4, PT ;  /* 0x000000040c007c0c */ /* 0x000fe2000bf26270 */
[----:B------:R-:W-:-:S02]  /*1170*/  VIADD R12, R13, 0x200 ;  /* 0x000002000d0c7836 */ /* 0x000fc40000000000 */
[----:B---3--:R-:W-:Y:S04]  /*1180*/  @!P0 STG.E desc[UR14][R14.64+0x400], R23 ;  /* 0x000400170e008986 */ /* 0x008fe8000c10190e */
[----:B----4-:R0:W-:Y:S06]  /*1190*/  @!P0 STG.E desc[UR14][R14.64+0x404], R21 ;  /* 0x000404150e008986 */ /* 0x0101ec000c10190e */
[----:B------:R-:W3:Y:S04]  /*11a0*/  @!P1 LDG.E R17, desc[UR14][R8.64+0x400] ;  /* 0x0004000e08119981 */ /* 0x000ee8000c1e1900 */
[----:B------:R-:W4:Y:S01]  /*11b0*/  @!P1 LDG.E R19, desc[UR14][R10.64+0x400] ;  /* 0x0004000e0a139981 */ /* 0x000f22000c1e1900 */
[----:B------:R-:W-:-:S02]  /*11c0*/  ISETP.GE.AND P0, PT, R12, UR4, PT ;  /* 0x000000040c007c0c */ /* 0x000fc4000bf06270 */
[C---:B------:R-:W-:Y:S01]  /*11d0*/  IADD3 R12, PT, PT, R13.reuse, 0x280, RZ ;  /* 0x000002800d0c7810 */ /* 0x040fe20007ffe0ff */
[----:B---3--:R3:W-:Y:S04]  /*11e0*/  @!P1 STG.E desc[UR14][R14.64+0x800], R17 ;  /* 0x000800110e009986 */ /* 0x0087e8000c10190e */
[----:B----4-:R4:W-:Y:S06]  /*11f0*/  @!P1 STG.E desc[UR14][R14.64+0x804], R19 ;  /* 0x000804130e009986 */ /* 0x0109ec000c10190e */
[----:B-1----:R-:W5:Y:S04]  /*1200*/  @!P0 LDG.E R25, desc[UR14][R8.64+0x600] ;  /* 0x0006000e08198981 */ /* 0x002f68000c1e1900 */
[----:B--2---:R-:W2:Y:S01]  /*1210*/  @!P0 LDG.E R27, desc[UR14][R10.64+0x600] ;  /* 0x0006000e0a1b8981 */ /* 0x004ea2000c1e1900 */
[----:B------:R-:W-:Y:S01]  /*1220*/  ISETP.GE.AND P1, PT, R12, UR4, PT ;  /* 0x000000040c007c0c */ /* 0x000fe2000bf26270 */
[----:B------:R-:W-:-:S02]  /*1230*/  VIADD R12, R13, 0x300 ;  /* 0x000003000d0c7836 */ /* 0x000fc40000000000 */
[----:B-----5:R1:W-:Y:S04]  /*1240*/  @!P0 STG.E desc[UR14][R14.64+0xc00], R25 ;  /* 0x000c00190e008986 */ /* 0x0203e8000c10190e */
[----:B--2---:R1:W-:Y:S06]  /*1250*/  @!P0 STG.E desc[UR14][R14.64+0xc04], R27 ;  /* 0x000c041b0e008986 */ /* 0x0043ec000c10190e */
[----:B0-----:R-:W2:Y:S04]  /*1260*/  @!P1 LDG.E R21, desc[UR14][R8.64+0x800] ;  /* 0x0008000e08159981 */ /* 0x001ea8000c1e1900 */
[----:B------:R-:W5:Y:S01]  /*1270*/  @!P1 LDG.E R23, desc[UR14][R10.64+0x800] ;  /* 0x0008000e0a179981 */ /* 0x000f62000c1e1900 */
[----:B------:R-:W-:-:S03]  /*1280*/  ISETP.GE.AND P0, PT, R12, UR4, PT ;  /* 0x000000040c007c0c */ /* 0x000fc6000bf06270 */
[----:B--2---:R1:W-:Y:S04]  /*1290*/  @!P1 STG.E desc[UR14][R14.64+0x1000], R21 ;  /* 0x001000150e009986 */ /* 0x0043e8000c10190e */
[----:B-----5:R1:W-:Y:S06]  /*12a0*/  @!P1 STG.E desc[UR14][R14.64+0x1004], R23 ;  /* 0x001004170e009986 */ /* 0x0203ec000c10190e */
[----:B---3--:R-:W2:Y:S04]  /*12b0*/  @!P0 LDG.E R17, desc[UR14][R8.64+0xa00] ;  /* 0x000a000e08118981 */ /* 0x008ea8000c1e1900 */
[----:B----4-:R-:W3:Y:S01]  /*12c0*/  @!P0 LDG.E R19, desc[UR14][R10.64+0xa00] ;  /* 0x000a000e0a138981 */ /* 0x010ee2000c1e1900 */
[----:B------:R-:W-:Y:S01]  /*12d0*/  IADD3 R13, PT, PT, R13, 0x380, RZ ;  /* 0x000003800d0d7810 */ /* 0x000fe20007ffe0ff */
[----:B------:R-:W-:Y:S01]  /*12e0*/  VIADD R6, R6, 0x8 ;  /* 0x0000000806067836 */ /* 0x000fe20000000000 */
[----:B------:R-:W-:Y:S04]  /*12f0*/  BSSY.RECONVERGENT B0, `(.L_x_721) ;  /* 0x000000a000007945 */ /* 0x000fe80003800200 */
[----:B------:R-:W-:Y:S01]  /*1300*/  ISETP.NE.AND P1, PT, R6, R7, PT ;  /* 0x000000070600720c */ /* 0x000fe20003f25270 */
[----:B--2---:R1:W-:Y:S04]  /*1310*/  @!P0 STG.E desc[UR14][R14.64+0x1400], R17 ;  /* 0x001400110e008986 */ /* 0x0043e8000c10190e */
[----:B---3--:R1:W-:Y:S01]  /*1320*/  @!P0 STG.E desc[UR14][R14.64+0x1404], R19 ;  /* 0x001404130e008986 */ /* 0x0083e2000c10190e */
[----:B------:R-:W-:-:S13]  /*1330*/  ISETP.GE.AND P0, PT, R13, UR4, PT ;  /* 0x000000040d007c0c */ /* 0x000fda000bf06270 */
[----:B-1----:R-:W-:Y:S05]  /*1340*/  @P0 BRA `(.L_x_722) ;  /* 0x0000000000100947 */ /* 0x002fea0003800000 */
[----:B------:R-:W2:Y:S04]  /*1350*/  LDG.E R9, desc[UR14][R8.64+0xc00] ;  /* 0x000c000e08097981 */ /* 0x000ea8000c1e1900 */
[----:B------:R-:W3:Y:S04]  /*1360*/  LDG.E R11, desc[UR14][R10.64+0xc00] ;  /* 0x000c000e0a0b7981 */ /* 0x000ee8000c1e1900 */
[----:B--2---:R0:W-:Y:S04]  /*1370*/  STG.E desc[UR14][R14.64+0x1800], R9 ;  /* 0x001800090e007986 */ /* 0x0041e8000c10190e */
[----:B---3--:R0:W-:Y:S02]  /*1380*/  STG.E desc[UR14][R14.64+0x1804], R11 ;  /* 0x0018040b0e007986 */ /* 0x0081e4000c10190e */
.L_x_722:
[----:B------:R-:W-:Y:S05]  /*1390*/  BSYNC.RECONVERGENT B0 ;  /* 0x0000000000007941 */ /* 0x000fea0003800200 */
.L_x_721:
[----:B------:R-:W-:Y:S05]  /*13a0*/  @P1 BRA `(.L_x_723) ;  /* 0xfffffffc00081947 */ /* 0x000fea000383ffff */
.L_x_720:
[----:B------:R-:W-:-:S13]  /*13b0*/  ISETP.NE.AND P0, PT, RZ, UR8, PT ;  /* 0x00000008ff007c0c */ /* 0x000fda000bf05270 */
[----:B------:R-:W-:Y:S05]  /*13c0*/  @!P0 EXIT ;  /* 0x000000000000894d */ /* 0x000fea0003800000 */
[----:B------:R-:W1:Y:S01]  /*13d0*/  LDC R6, c[0x0][0x384] ;  /* 0x0000e100ff067b82 */ /* 0x000e620000000800 */
[----:B------:R-:W-:Y:S01]  /*13e0*/  UISETP.GE.U32.AND UP0, UPT, UR8, 0x4, UPT ;  /* 0x000000040800788c */ /* 0x000fe2000bf06070 */
[----:B-1----:R-:W-:-:S04]  /*13f0*/  LOP3.LUT R22, R6, 0x3, RZ, 0xc0, !PT ;  /* 0x0000000306167812 */ /* 0x002fc800078ec0ff */
[----:B------:R-:W-:-:S04]  /*1400*/  ISETP.NE.AND P0, PT, R22, RZ, PT ;  /* 0x000000ff1600720c */ /* 0x000fc80003f05270 */
[----:B------:R-:W-:Y:S09]  /*1410*/  BRA.U !UP0, `(.L_x_724) ;  /* 0x0000000108a47547 */ /* 0x000ff2000b800000 */
[----:B0-----:R-:W-:-:S04]  /*1420*/  LEA R9, R7, R0, 0x7 ;  /* 0x0000000007097211 */ /* 0x001fc800078e38ff */
[----:B------:R-:W-:-:S13]  /*1430*/  ISETP.GE.AND P1, PT, R9, UR4, PT ;  /* 0x0000000409007c0c */ /* 0x000fda000bf26270 */
[----:B------:R-:W-:-:S04]  /*1440*/  @!P1 IMAD.WIDE R10, R9, 0x4, R2 ;  /* 0x00000004090a9825 */ /* 0x000fc800078e0202 */
[C---:B------:R-:W-:Y:S01]  /*1450*/  @!P1 IMAD.WIDE R12, R9.reuse, 0x4, R4 ;  /* 0x00000004090c9825 */ /* 0x040fe200078e0204 */
[----:B------:R-:W2:Y:S04]  /*1460*/  @!P1 LDG.E R23, desc[UR14][R10.64] ;  /* 0x0000000e0a179981 */ /* 0x000ea8000c1e1900 */
[----:B------:R-:W3:Y:S01]  /*1470*/  @!P1 LDG.E R25, desc[UR14][R12.64] ;  /* 0x0000000e0c199981 */ /* 0x000ee2000c1e1900 */
[----:B------:R-:W-:Y:S02]  /*1480*/  VIADD R21, R9, 0x80 ;  /* 0x0000008009157836 */ /* 0x000fe40000000000 */
[----:B------:R-:W-:-:S03]  /*1490*/  HFMA2 R14, -RZ, RZ, 0, 4.76837158203125e-07 ;  /* 0x00000008ff0e7431 */ /* 0x000fc600000001ff */
[----:B------:R-:W-:Y:S02]  /*14a0*/  ISETP.GE.AND P2, PT, R21, UR4, PT ;  /* 0x0000000415007c0c */ /* 0x000fe4000bf46270 */
[----:B------:R-:W-:-:S11]  /*14b0*/  @!P1 IMAD.WIDE R14, R9, R14, UR6 ;  /* 0x00000006090e9e25 */ /* 0x000fd6000f8e020e */
[----:B------:R-:W-:-:S04]  /*14c0*/  @!P2 IMAD.WIDE R18, R21, 0x4, R4 ;  /* 0x000000041512a825 */ /* 0x000fc800078e0204 */
[----:B------:R-:W-:Y:S01]  /*14d0*/  @!P2 IMAD.WIDE R16, R21, 0x4, R2 ;  /* 0x000000041510a825 */ /* 0x000fe200078e0202 */
[----:B--2---:R0:W-:Y:S04]  /*14e0*/  @!P1 STG.E desc[UR14][R14.64], R23 ;  /* 0x000000170e009986 */ /* 0x0041e8000c10190e */
[----:B---3--:R1:W-:Y:S04]  /*14f0*/  @!P1 STG.E desc[UR14][R14.64+0x4], R25 ;  /* 0x000004190e009986 */ /* 0x0083e8000c10190e */
[----:B------:R-:W2:Y:S04]  /*1500*/  @!P2 LDG.E R27, desc[UR14][R16.64] ;  /* 0x0000000e101ba981 */ /* 0x000ea8000c1e1900 */
[----:B------:R-:W3:Y:S01]  /*1510*/  @!P2 LDG.E R19, desc[UR14][R18.64] ;  /* 0x0000000e1213a981 */ /* 0x000ee2000c1e1900 */
[----:B------:R-:W-:Y:S01]  /*1520*/  VIADD R29, R9, 0x100 ;  /* 0x00000100091d7836 */ /* 0x000fe20000000000 */
[----:B------:R-:W-:-:S04]  /*1530*/  MOV R10, 0x8 ;  /* 0x00000008000a7802 */ /* 0x000fc80000000f00 */
[----:B------:R-:W-:Y:S01]  /*1540*/  ISETP.GE.AND P1, PT, R29, UR4, PT ;  /* 0x000000041d007c0c */ /* 0x000fe2000bf26270 */
[----:B------:R-:W-:-:S12]  /*1550*/  @!P2 IMAD.WIDE R10, R21, R10, UR6 ;  /* 0x00000006150aae25 */ /* 0x000fd8000f8e020a */
[----:B------:R-:W-:-:S04]  /*1560*/  @!P1 IMAD.WIDE R12, R29, 0x4, R2 ;  /* 0x000000041d0c9825 */ /* 0x000fc800078e0202 */
[----:B------:R-:W-:Y:S01]  /*1570*/  @!P1 IMAD.WIDE R20, R29, 0x4, R4 ;  /* 0x000000041d149825 */ /* 0x000fe200078e0204 */
[----:B--2---:R-:W-:Y:S04]  /*1580*/  @!P2 STG.E desc[UR14][R10.64], R27 ;  /* 0x0000001b0a00a986 */ /* 0x004fe8000c10190e */
[----:B---3--:R2:W-:Y:S04]  /*1590*/  @!P2 STG.E desc[UR14][R10.64+0x4], R19 ;  /* 0x000004130a00a986 */ /* 0x0085e8000c10190e */
[----:B------:R-:W3:Y:S04]  /*15a0*/  @!P1 LDG.E R13, desc[UR14][R12.64] ;  /* 0x0000000e0c0d9981 */ /* 0x000ee8000c1e1900 */
[----:B------:R-:W4:Y:S01]  /*15b0*/  @!P1 LDG.E R21, desc[UR14][R20.64] ;  /* 0x0000000e14159981 */ /* 0x000f22000c1e1900 */
[----:B0-----:R-:W-:-:S02]  /*15c0*/  VIADD R23, R9, 0x180 ;  /* 0x0000018009177836 */ /* 0x001fc40000000000 */
[----:B------:R-:W-:-:S03]  /*15d0*/  HFMA2 R8, -RZ, RZ, 0, 4.76837158203125e-07 ;  /* 0x00000008ff087431 */ /* 0x000fc600000001ff */
[----:B------:R-:W-:Y:S02]  /*15e0*/  ISETP.GE.AND P2, PT, R23, UR4, PT ;  /* 0x0000000417007c0c */ /* 0x000fe4000bf46270 */
[----:B------:R-:W-:-:S11]  /*15f0*/  @!P1 IMAD.WIDE R8, R29, R8, UR6 ;  /* 0x000000061d089e25 */ /* 0x000fd6000f8e0208 */
[----:B-1----:R-:W-:-:S04]  /*1600*/  @!P2 IMAD.WIDE R14, R23, 0x4, R2 ;  /* 0x00000004170ea825 */ /* 0x002fc800078e0202 */
[----:B------:R-:W-:Y:S01]  /*1610*/  @!P2 IMAD.WIDE R16, R23, 0x4, R4 ;  /* 0x000000041710a825 */ /* 0x000fe200078e0204 */
[----:B---3--:R1:W-:Y:S04]  /*1620*/  @!P1 STG.E desc[UR14][R8.64], R13 ;  /* 0x0000000d08009986 */ /* 0x0083e8000c10190e */
[----:B----4-:R1:W-:Y:S04]  /*1630*/  @!P1 STG.E desc[UR14][R8.64+0x4], R21 ;  /* 0x0000041508009986 */ /* 0x0103e8000c10190e */
[----:B------:R-:W3:Y:S04]  /*1640*/  @!P2 LDG.E R15, desc[UR14][R14.64] ;  /* 0x0000000e0e0fa981 */ /* 0x000ee8000c1e1900 */
[----:B------:R-:W4:Y:S01]  /*1650*/  @!P2 LDG.E R17, desc[UR14][R16.64] ;  /* 0x0000000e1011a981 */ /* 0x000f22000c1e1900 */
[----:B--2---:R-:W-:Y:S01]  /*1660*/  IMAD.MOV.U32 R10, RZ, RZ, 0x8 ;  /* 0x00000008ff0a7424 */ /* 0x004fe200078e00ff */
[----:B------:R-:W-:-:S03]  /*1670*/  IADD3 R7, PT, PT, R7, 0x4, RZ ;  /* 0x0000000407077810 */ /* 0x000fc60007ffe0ff */
[----:B------:R-:W-:-:S05]  /*1680*/  @!P2 IMAD.WIDE R10, R23, R10, UR6 ;  /* 0x00000006170aae25 */ /* 0x000fca000f8e020a */
[----:B---3--:R1:W-:Y:S04]  /*1690*/  @!P2 STG.E desc[UR14][R10.64], R15 ;  /* 0x0000000f0a00a986 */ /* 0x0083e8000c10190e */
[----:B----4-:R1:W-:Y:S02]  /*16a0*/  @!P2 STG.E desc[UR14][R10.64+0x4], R17 ;  /* 0x000004110a00a986 */ /* 0x0103e4000c10190e */
.L_x_724:
[----:B------:R-:W-:Y:S05]  /*16b0*/  @!P0 EXIT ;  /* 0x000000000000894d */ /* 0x000fea0003800000 */
[----:B------:R-:W-:Y:S02]  /*16c0*/  ISETP.NE.AND P0, PT, R22, 0x1, PT ;  /* 0x000000011600780c */ /* 0x000fe40003f05270 */
[----:B------:R-:W-:-:S04]  /*16d0*/  LOP3.LUT R6, R6, 0x1, RZ, 0xc0, !PT ;  /* 0x0000000106067812 */ /* 0x000fc800078ec0ff */
[----:B------:R-:W-:-:S07]  /*16e0*/  ISETP.NE.U32.AND P2, PT, R6, 0x1, PT ;  /* 0x000000010600780c */ /* 0x000fce0003f45070 */
[----:B------:R-:W-:Y:S06]  /*16f0*/  @!P0 BRA `(.L_x_725) ;  /* 0x0000000000548947 */ /* 0x000fec0003800000 */
[----:B01----:R-:W-:-:S04]  /*1700*/  LEA R13, R7, R0, 0x7 ;  /* 0x00000000070d7211 */ /* 0x003fc800078e38ff */
[----:B------:R-:W-:-:S13]  /*1710*/  ISETP.GE.AND P0, PT, R13, UR4, PT ;  /* 0x000000040d007c0c */ /* 0x000fda000bf06270 */
[----:B------:R-:W-:-:S04]  /*1720*/  @!P0 IMAD.WIDE R10, R13, 0x4, R4 ;  /* 0x000000040d0a8825 */ /* 0x000fc800078e0204 */
[C---:B------:R-:W-:Y:S02]  /*1730*/  @!P0 IMAD.WIDE R8, R13.reuse, 0x4, R2 ;  /* 0x000000040d088825 */ /* 0x040fe400078e0202 */
[----:B------:R-:W2:Y:S04]  /*1740*/  @!P0 LDG.E R11, desc[UR14][R10.64] ;  /* 0x0000000e0a0b8981 */ /* 0x000ea8000c1e1900 */
[----:B------:R-:W3:Y:S01]  /*1750*/  @!P0 LDG.E R19, desc[UR14][R8.64] ;  /* 0x0000000e08138981 */ /* 0x000ee2000c1e1900 */
[----:B------:R-:W-:-:S05]  /*1760*/  VIADD R21, R13, 0x80 ;  /* 0x000000800d157836 */ /* 0x000fca0000000000 */
[----:B------:R-:W-:Y:S02]  /*1770*/  ISETP.GE.AND P1, PT, R21, UR4, PT ;  /* 0x0000000415007c0c */ /* 0x000fe4000bf26270 */
[----:B------:R-:W-:-:S05]  /*1780*/  MOV R12, 0x8 ;  /* 0x00000008000c7802 */ /* 0x000fca0000000f00 */
[----:B------:R-:W-:-:S06]  /*1790*/  @!P0 IMAD.WIDE R12, R13, R12, UR6 ;  /* 0x000000060d0c8e25 */ /* 0x000fcc000f8e020c */
[----:B------:R-:W-:-:S04]  /*17a0*/  @!P1 IMAD.WIDE R14, R21, 0x4, R2 ;  /* 0x00000004150e9825 */ /* 0x000fc800078e0202 */
[----:B------:R-:W-:Y:S01]  /*17b0*/  @!P1 IMAD.WIDE R16, R21, 0x4, R4 ;  /* 0x0000000415109825 */ /* 0x000fe200078e0204 */
[----:B--2---:R2:W-:Y:S04]  /*17c0*/  @!P0 STG.E desc[UR14][R12.64+0x4], R11 ;  /* 0x0000040b0c008986 */ /* 0x0045e8000c10190e */
[----:B---3--:R2:W-:Y:S04]  /*17d0*/  @!P0 STG.E desc[UR14][R12.64], R19 ;  /* 0x000000130c008986 */ /* 0x0085e8000c10190e */
[----:B------:R-:W3:Y:S04]  /*17e0*/  @!P1 LDG.E R15, desc[UR14][R14.64] ;  /* 0x0000000e0e0f9981 */ /* 0x000ee8000c1e1900 */
[----:B------:R-:W4:Y:S01]  /*17f0*/  @!P1 LDG.E R17, desc[UR14][R16.64] ;  /* 0x0000000e10119981 */ /* 0x000f22000c1e1900 */
[----:B------:R-:W-:-:S05]  /*1800*/  HFMA2 R8, -RZ, RZ, 0, 4.76837158203125e-07 ;  /* 0x00000008ff087431 */ /* 0x000fca00000001ff */
[----:B------:R-:W-:-:S04]  /*1810*/  @!P1 IMAD.WIDE R8, R21, R8, UR6 ;  /* 0x0000000615089e25 */ /* 0x000fc8000f8e0208 */
[----:B------:R-:W-:Y:S01]  /*1820*/  VIADD R7, R7, 0x2 ;  /* 0x0000000207077836 */ /* 0x000fe20000000000 */
[----:B---3--:R2:W-:Y:S04]  /*1830*/  @!P1 STG.E desc[UR14][R8.64], R15 ;  /* 0x0000000f08009986 */ /* 0x0085e8000c10190e */
[----:B----4-:R2:W-:Y:S02]  /*1840*/  @!P1 STG.E desc[UR14][R8.64+0x4], R17 ;  /* 0x0000041108009986 */ /* 0x0105e4000c10190e */
.L_x_725:
[----:B------:R-:W-:Y:S05]  /*1850*/  @P2 EXIT ;  /* 0x000000000000294d */ /* 0x000fea0003800000 */
[----:B0-----:R-:W-:-:S04]  /*1860*/  LEA R7, R7, R0, 0x7 ;  /* 0x0000000007077211 */ /* 0x001fc800078e38ff */
[----:B------:R-:W-:-:S13]  /*1870*/  ISETP.GE.AND P0, PT, R7, UR4, PT ;  /* 0x0000000407007c0c */ /* 0x000fda000bf06270 */
[----:B------:R-:W-:Y:S05]  /*1880*/  @P0 EXIT ;  /* 0x000000000000094d */ /* 0x000fea0003800000 */
[----:B------:R-:W-:-:S04]  /*1890*/  IMAD.WIDE R2, R7, 0x4, R2 ;  /* 0x0000000407027825 */ /* 0x000fc800078e0202 */
[----:B------:R-:W-:Y:S02]  /*18a0*/  IMAD.WIDE R4, R7, 0x4, R4 ;  /* 0x0000000407047825 */ /* 0x000fe400078e0204 */
[----:B------:R-:W3:Y:S04]  /*18b0*/  LDG.E R3, desc[UR14][R2.64] ;  /* 0x0000000e02037981 */ /* 0x000ee8000c1e1900 */
[----:B------:R-:W4:Y:S01]  /*18c0*/  LDG.E R5, desc[UR14][R4.64] ;  /* 0x0000000e04057981 */ /* 0x000f22000c1e1900 */
[----:B------:R-:W-:-:S05]  /*18d0*/  MOV R6, 0x8 ;  /* 0x0000000800067802 */ /* 0x000fca0000000f00 */
[----:B------:R-:W-:-:S05]  /*18e0*/  IMAD.WIDE R6, R7, R6, UR6 ;  /* 0x0000000607067e25 */ /* 0x000fca000f8e0206 */
[----:B---3--:R-:W-:Y:S04]  /*18f0*/  STG.E desc[UR14][R6.64], R3 ;  /* 0x0000000306007986 */ /* 0x008fe8000c10190e */
[----:B----4-:R-:W-:Y:S01]  /*1900*/  STG.E desc[UR14][R6.64+0x4], R5 ;  /* 0x0000040506007986 */ /* 0x010fe2000c10190e */
[----:B------:R-:W-:Y:S05]  /*1910*/  EXIT ;  /* 0x000000000000794d */ /* 0x000fea0003800000 */
.L_x_726:
        /* <DEDUP_REMOVED lines=14> */
.L_x_766:


//--------------------- .text._ZN3cub18CUB_300001_SM_10006detail11EmptyKernelIvEEvv --------------------------
	.section	.text._ZN3cub18CUB_300001_SM_10006detail11EmptyKernelIvEEvv,"ax",@progbits
	.align	128
        .global         _ZN3cub18CUB_300001_SM_10006detail11EmptyKernelIvEEvv
        .type           _ZN3cub18CUB_300001_SM_10006detail11EmptyKernelIvEEvv,@function
        .size           _ZN3cub18CUB_300001_SM_10006detail11EmptyKernelIvEEvv,(.L_x_767 - _ZN3cub18CUB_300001_SM_10006detail11EmptyKernelIvEEvv)
        .other          _ZN3cub18CUB_300001_SM_10006detail11EmptyKernelIvEEvv,@"STO_CUDA_ENTRY STV_DEFAULT"
_ZN3cub18CUB_300001_SM_10006detail11EmptyKernelIvEEvv:
.text._ZN3cub18CUB_300001_SM_10006detail11EmptyKernelIvEEvv:
[----:B------:R-:W-:Y:S01]  /*0000*/  LDC R1, c[0x0][0x37c] ;  /* 0x0000df00ff017b82 */ /* 0x000fe20000000800 */
[----:B------:R-:W-:Y:S05]  /*0010*/  EXIT ;  /* 0x000000000000794d */ /* 0x000fea0003800000 */
.L_x_727:
        /* <DEDUP_REMOVED lines=14> */
.L_x_767:


//--------------------- .text._Z15broadcast_graphiiPiS_S_S_S_S_ --------------------------
	.section	.text._Z15broadcast_graphiiPiS_S_S_S_S_,"ax",@progbits
	.align	128
        .global         _Z15broadcast_graphiiPiS_S_S_S_S_
        .type           _Z15broadcast_graphiiPiS_S_S_S_S_,@function
        .size           _Z15broadcast_graphiiPiS_S_S_S_S_,(.L_x_768 - _Z15broadcast_graphiiPiS_S_S_S_S_)
        .other          _Z15broadcast_graphiiPiS_S_S_S_S_,@"STO_CUDA_ENTRY STV_DEFAULT"
_Z15broadcast_graphiiPiS_S_S_S_S_:
.text._Z15broadcast_graphiiPiS_S_S_S_S_:
[----:B------:R-:W-:Y:S01]  /*0000*/  LDC R1, c[0x0][0x37c] ;  /* 0x0000df00ff017b82 */ /* 0x000fe20000000800 */
[----:B------:R-:W0:Y:S07]  /*0010*/  S2R R5, SR_TID.X ;  /* 0x0000000000057919 */ /* 0x000e2e0000002100 */
[----:B------:R-:W0:Y:S01]  /*0020*/  S2UR UR4, SR_CTAID.X ;  /* 0x00000000000479c3 */ /* 0x000e220000002500 */
[----:B------:R-:W1:Y:S07]  /*0030*/  LDCU UR5, c[0x0][0x384] ;  /* 0x00007080ff0577ac */ /* 0x000e6e0008000800 */
[----:B------:R-:W0:Y:S02]  /*0040*/  LDC R0, c[0x0][0x360] ;  /* 0x0000d800ff007b82 */ /* 0x000e240000000800 */
[----:B0-----:R-:W-:-:S05]  /*0050*/  IMAD R5, R0, UR4, R5 ;  /* 0x0000000400057c24 */ /* 0x001fca000f8e0205 */
[----:B-1----:R-:W-:-:S13]  /*0060*/  ISETP.GE.U32.AND P0, PT, R5, UR5, PT ;  /* 0x0000000505007c0c */ /* 0x002fda000bf06070 */
[----:B------:R-:W-:Y:S05]  /*0070*/  @P0 EXIT ;  /* 0x000000000000094d */ /* 0x000fea0003800000 */
[----:B------:R-:W0:Y:S01]  /*0080*/  LDC.64 R2, c[0x0][0x3b0] ;  /* 0x0000ec00ff027b82 */ /* 0x000e220000000a00 */
[----:B------:R-:W1:Y:S07]  /*0090*/  LDCU.64 UR4, c[0x0][0x358] ;  /* 0x00006b00ff0477ac */ /* 0x000e6e0008000a00 */
[----:B------:R-:W2:Y:S01]  /*00a0*/  LDC R19, c[0x0][0x380] ;  /* 0x0000e000ff137b82 */ /* 0x000ea20000000800 */
[----:B0-----:R-:W-:-:S07]  /*00b0*/  IMAD.WIDE.U32 R2, R5, 0x4, R2 ;  /* 0x0000000405027825 */ /* 0x001fce00078e0002 */
[----:B------:R-:W0:Y:S01]  /*00c0*/  LDC.64 R4, c[0x0][0x388] ;  /* 0x0000e200ff047b82 */ /* 0x000e220000000a00 */
[----:B-1----:R-:W0:Y:S02]  /*00d0*/  LDG.E R0, desc[UR4][R2.64] ;  /* 0x0000000402007981 */ /* 0x002e24000c1e1900 */
[----:B0-----:R-:W-:-:S06]  /*00e0*/  IMAD.WIDE.U32 R4, R0, 0x4, R4 ;  /* 0x0000000400047825 */ /* 0x001fcc00078e0004 */
[----:B------:R-:W2:Y:S02]  /*00f0*/  LDG.E R4, desc[UR4][R4.64] ;  /* 0x0000000404047981 */ /* 0x000ea4000c1e1900 */
[----:B--2---:R-:W-:-:S13]  /*0100*/  ISETP.NE.AND P0, PT, R4, R19, PT ;  /* 0x000000130400720c */ /* 0x004fda0003f05270 */
[----:B------:R-:W-:Y:S05]  /*0110*/  @P0 EXIT ;  /* 0x000000000000094d */ /* 0x000fea0003800000 */
[----:B------:R-:W0:Y:S01]  /*0120*/  LDC.64 R2, c[0x0][0x390] ;  /* 0x0000e400ff027b82 */ /* 0x000e220000000a00 */
[C---:B------:R-:W-:Y:S01]  /*0130*/  IADD3 R7, PT, PT, R0.reuse, 0x1, RZ ;  /* 0x0000000100077810 */ /* 0x040fe20007ffe0ff */
[----:B0-----:R-:W-:-:S04]  /*0140*/  IMAD.WIDE.U32 R4, R0, 0x4, R2 ;  /* 0x0000000400047825 */ /* 0x001fc800078e0002 */
[----:B------:R-:W-:Y:S01]  /*0150*/  IMAD.WIDE.U32 R2, R7, 0x4, R2 ;  /* 0x0000000407027825 */ /* 0x000fe200078e0002 */
[----:B------:R-:W2:Y:S04]  /*0160*/  LDG.E R10, desc[UR4][R4.64] ;  /* 0x00000004040a7981 */ /* 0x000ea8000c1e1900 */
[----:B------:R-:W2:Y:S02]  /*0170*/  LDG.E R11, desc[UR4][R2.64] ;  /* 0x00000004020b7981 */ /* 0x000ea4000c1e1900 */
[----:B--2---:R-:W-:-:S13]  /*0180*/  ISETP.GE.AND P0, PT, R10, R11, PT ;  /* 0x0000000b0a00720c */ /* 0x004fda0003f06270 */
[----:B------:R-:W-:Y:S05]  /*0190*/  @P0 EXIT ;  /* 0x000000000000094d */ /* 0x000fea0003800000 */
[----:B------:R-:W0:Y:S01]  /*01a0*/  LDC.64 R4, c[0x0][0x388] ;  /* 0x0000e200ff047b82 */ /* 0x000e220000000a00 */
[----:B------:R-:W-:Y:S02]  /*01b0*/  MOV R17, R10 ;  /* 0x0000000a00117202 */ /* 0x000fe40000000f00 */
[----:B------:R-:W-:Y:S02]  /*01c0*/  MOV R16, R11 ;  /* 0x0000000b00107202 */ /* 0x000fe40000000f00 */
[----:B------:R-:W-:-:S03]  /*01d0*/  IADD3 R19, PT, PT, R19, 0x1, RZ ;  /* 0x0000000113137810 */ /* 0x000fc60007ffe0ff */
[----:B------:R-:W1:Y:S08]  /*01e0*/  LDC.64 R6, c[0x0][0x398] ;  /* 0x0000e600ff067b82 */ /* 0x000e700000000a00 */
[----:B------:R-:W2:Y:S02]  /*01f0*/  LDC.64 R8, c[0x0][0x3a0] ;  /* 0x0000e800ff087b82 */ /* 0x000ea40000000a00 */
.L_x_730:
[----:B-1----:R-:W-:-:S06]  /*0200*/  IMAD.WIDE R10, R17, 0x4, R6 ;  /* 0x00000004110a7825 */ /* 0x002fcc00078e0206 */
[----:B------:R-:W0:Y:S02]  /*0210*/  LDG.E R11, desc[UR4][R10.64] ;  /* 0x000000040a0b7981 */ /* 0x000e24000c1e1900 */
[----:B0-----:R-:W-:-:S05]  /*0220*/  IMAD.WIDE R14, R11, 0x4, R4 ;  /* 0x000000040b0e7825 */ /* 0x001fca00078e0204 */
[----:B------:R-:W3:Y:S01]  /*0230*/  LDG.E R12, desc[UR4][R14.64] ;  /* 0x000000040e0c7981 */ /* 0x000ee2000c1e1900 */
[----:B------:R-:W-:Y:S01]  /*0240*/  BSSY.RECONVERGENT B0, `(.L_x_728) ;  /* 0x000000a000007945 */ /* 0x000fe20003800200 */
[----:B------:R-:W-:Y:S02]  /*0250*/  IADD3 R17, PT, PT, R17, 0x1, RZ ;  /* 0x0000000111117810 */ /* 0x000fe40007ffe0ff */
[----:B---3--:R-:W-:-:S13]  /*0260*/  ISETP.GT.AND P0, PT, R12, -0x1, PT ;  /* 0xffffffff0c00780c */ /* 0x008fda0003f04270 */
[----:B------:R-:W-:Y:S05]  /*0270*/  @P0 BRA `(.L_x_729) ;  /* 0x0000000000180947 */ /* 0x000fea0003800000 */
[----:B------:R-:W0:Y:S01]  /*0280*/  LDC.64 R12, c[0x0][0x3a8] ;  /* 0x0000ea00ff0c7b82 */ /* 0x000e220000000a00 */
[----:B--2---:R-:W-:Y:S01]  /*0290*/  IMAD.WIDE R10, R11, 0x4, R8 ;  /* 0x000000040b0a7825 */ /* 0x004fe200078e0208 */
[----:B------:R1:W-:Y:S04]  /*02a0*/  STG.E desc[UR4][R14.64], R19 ;  /* 0x000000130e007986 */ /* 0x0003e8000c101904 */
[----:B------:R1:W-:Y:S04]  /*02b0*/  STG.E desc[UR4][R10.64], R0 ;  /* 0x000000000a007986 */ /* 0x0003e8000c101904 */
[----:B0-----:R1:W-:Y:S04]  /*02c0*/  STG.E desc[UR4][R12.64], RZ ;  /* 0x000000ff0c007986 */ /* 0x0013e8000c101904 */
[----:B------:R1:W5:Y:S02]  /*02d0*/  LDG.E R16, desc[UR4][R2.64] ;  /* 0x0000000402107981 */ /* 0x000364000c1e1900 */
.L_x_729:
[----:B------:R-:W-:Y:S05]  /*02e0*/  BSYNC.RECONVERGENT B0 ;  /* 0x0000000000007941 */ /* 0x000fea0003800200 */
.L_x_728:
[----:B-----5:R-:W-:-:S13]  /*02f0*/  ISETP.GE.AND P0, PT, R17, R16, PT ;  /* 0x000000101100720c */ /* 0x020fda0003f06270 */
[----:B------:R-:W-:Y:S05]  /*0300*/  @!P0 BRA `(.L_x_730) ;  /* 0xfffffffc00bc8947 */ /* 0x000fea000383ffff */
[----:B------:R-:W-:Y:S05]  /*0310*/  EXIT ;  /* 0x000000000000794d */ /* 0x000fea0003800000 */
.L_x_731:
        /* <DEDUP_REMOVED lines=14> */
.L_x_768:


//--------------------- .text._Z16initialize_graphiPiS_i --------------------------
	.section	.text._Z16initialize_graphiPiS_i,"ax",@progbits
	.align	128
        .global         _Z16initialize_graphiPiS_i
        .type           _Z16initialize_graphiPiS_i,@function
        .size           _Z16initialize_graphiPiS_i,(.L_x_769 - _Z16initialize_graphiPiS_i)
        .other          _Z16initialize_graphiPiS_i,@"STO_CUDA_ENTRY STV_DEFAULT"
_Z16initialize_graphiPiS_i:
.text._Z16initialize_graphiPiS_i:
[----:B------:R-:W-:Y:S01]  /*0000*/  LDC R1, c[0x0][0x37c] ;  /* 0x0000df00ff017b82 */ /* 0x000fe20000000800 */
[----:B------:R-:W0:Y:S07]  /*0010*/  S2R R0, SR_TID.X ;  /* 0x0000000000007919 */ /* 0x000e2e0000002100 */
[----:B------:R-:W0:Y:S01]  /*0020*/  S2UR UR4, SR_CTAID.X ;  /* 0x00000000000479c3 */ /* 0x000e220000002500 */
[----:B------:R-:W1:Y:S07]  /*0030*/  LDCU UR5, c[0x0][0x380] ;  /* 0x00007000ff0577ac */ /* 0x000e6e0008000800 */
[----:B------:R-:W0:Y:S02]  /*0040*/  LDC R5, c[0x0][0x360] ;  /* 0x0000d800ff057b82 */ /* 0x000e240000000800 */
[----:B0-----:R-:W-:-:S05]  /*0050*/  IMAD R5, R5, UR4, R0 ;  /* 0x0000000405057c24 */ /* 0x001fca000f8e0200 */
[----:B-1----:R-:W-:-:S13]  /*0060*/  ISETP.GE.AND P0, PT, R5, UR5, PT ;  /* 0x0000000505007c0c */ /* 0x002fda000bf06270 */
[----:B------:R-:W-:Y:S05]  /*0070*/  @P0 EXIT ;  /* 0x000000000000094d */ /* 0x000fea0003800000 */
[----:B------:R-:W0:Y:S01]  /*0080*/  LDC R0, c[0x0][0x398] ;  /* 0x0000e600ff007b82 */ /* 0x000e220000000800 */
[----:B------:R-:W1:Y:S01]  /*0090*/  LDCU.64 UR4, c[0x0][0x358] ;  /* 0x00006b00ff0477ac */ /* 0x000e620008000a00 */
[----:B------:R-:W-:-:S06]  /*00a0*/  MOV R9, 0xffffffff ;  /* 0xffffffff00097802 */ /* 0x000fcc0000000f00 */
[----:B------:R-:W2:Y:S08]  /*00b0*/  LDC.64 R2, c[0x0][0x388] ;  /* 0x0000e200ff027b82 */ /* 0x000eb00000000a00 */
[----:B------:R-:W3:Y:S01]  /*00c0*/  LDC.64 R6, c[0x0][0x390] ;  /* 0x0000e400ff067b82 */ /* 0x000ee20000000a00 */
[C---:B0-----:R-:W-:Y:S01]  /*00d0*/  ISETP.NE.AND P0, PT, R5.reuse, R0, PT ;  /* 0x000000000500720c */ /* 0x041fe20003f05270 */
[----:B--2---:R-:W-:-:S05]  /*00e0*/  IMAD.WIDE R2, R5, 0x4, R2 ;  /* 0x0000000405027825 */ /* 0x004fca00078e0202 */
[----:B-1----:R0:W-:Y:S01]  /*00f0*/  STG.E desc[UR4][R2.64], R9 ;  /* 0x0000000902007986 */ /* 0x0021e2000c101904 */
[----:B---3--:R-:W-:-:S05]  /*0100*/  IMAD.WIDE R4, R5, 0x4, R6 ;  /* 0x0000000405047825 */ /* 0x008fca00078e0206 */
[----:B------:R0:W-:Y:S01]  /*0110*/  STG.E desc[UR4][R4.64], R9 ;  /* 0x0000000904007986 */ /* 0x0001e2000c101904 */
[----:B------:R-:W-:Y:S05]  /*0120*/  @P0 EXIT ;  /* 0x000000000000094d */ /* 0x000fea0003800000 */
[----:B0-----:R-:W-:-:S05]  /*0130*/  IMAD.WIDE R2, R0, 0x4, R6 ;  /* 0x0000000400027825 */ /* 0x001fca00078e0206 */
[----:B------:R-:W-:Y:S01]  /*0140*/  STG.E desc[UR4][R2.64], RZ ;  /* 0x000000ff02007986 */ /* 0x000fe2000c101904 */
[----:B------:R-:W-:Y:S05]  /*0150*/  EXIT ;  /* 0x000000000000794d */ /* 0x000fea0003800000 */
.L_x_732:
        /* <DEDUP_REMOVED lines=10> */
.L_x_769:


//--------------------- .text._Z12make_rev_mapPiS_i --------------------------
	.section	.text._Z12make_rev_mapPiS_i,"ax",@progbits
	.align	128
        .global         _Z12make_rev_mapPiS_i
        .type           _Z12make_rev_mapPiS_i,@function
        .size           _Z12make_rev_mapPiS_i,(.L_x_770 - _Z12make_rev_mapPiS_i)
        .other          _Z12make_rev_mapPiS_i,@"STO_CUDA_ENTRY STV_DEFAULT"
_Z12make_rev_mapPiS_i:
.text._Z12make_rev_mapPiS_i:
        /* <DEDUP_REMOVED lines=8> */
[----:B------:R-:W0:Y:S01]  /*0080*/  LDC.64 R2, c[0x0][0x388] ;  /* 0x0000e200ff027b82 */ /* 0x000e220000000a00 */
[----:B------:R-:W1:Y:S07]  /*0090*/  LDCU.64 UR4, c[0x0][0x358] ;  /* 0x00006b00ff0477ac */ /* 0x000e6e0008000a00 */
[----:B------:R-:W2:Y:S01]  /*00a0*/  LDC.64 R4, c[0x0][0x380] ;  /* 0x0000e000ff047b82 */ /* 0x000ea20000000a00 */
[----:B0-----:R-:W-:-:S06]  /*00b0*/  IMAD.WIDE R2, R7, 0x4, R2 ;  /* 0x0000000407027825 */ /* 0x001fcc00078e0202 */
[----:B-1----:R-:W2:Y:S02]  /*00c0*/  LDG.E R3, desc[UR4][R2.64] ;  /* 0x0000000402037981 */ /* 0x002ea4000c1e1900 */
[----:B--2---:R-:W-:-:S05]  /*00d0*/  IMAD.WIDE R4, R3, 0x4, R4 ;  /* 0x0000000403047825 */ /* 0x004fca00078e0204 */
[----:B------:R-:W-:Y:S01]  /*00e0*/  STG.E desc[UR4][R4.64], R7 ;  /* 0x0000000704007986 */ /* 0x000fe2000c101904 */
[----:B------:R-:W-:Y:S05]  /*00f0*/  EXIT ;  /* 0x000000000000794d */ /* 0x000fea0003800000 */
.L_x_733:
        /* <DEDUP_REMOVED lines=16> */
.L_x_770:


//--------------------- .text._Z11preprocess5PiiS_S_S_S_S_ --------------------------
	.section	.text._Z11preprocess5PiiS_S_S_S_S_,"ax",@progbits
	.align	128
        .global         _Z11preprocess5PiiS_S_S_S_S_
        .type           _Z11preprocess5PiiS_S_S_S_S_,@function
        .size           _Z11preprocess5PiiS_S_S_S_S_,(.L_x_771 - _Z11preprocess5PiiS_S_S_S_S_)
        .other          _Z11preprocess5PiiS_S_S_S_S_,@"STO_CUDA_ENTRY STV_DEFAULT"
_Z11preprocess5PiiS_S_S_S_S_:
.text._Z11preprocess5PiiS_S_S_S_S_:
[----:B------:R-:W-:Y:S01]  /*0000*/  LDC R1, c[0x0][0x37c] ;  /* 0x0000df00ff017b82 */ /* 0x000fe20000000800 */
[----:B------:R-:W0:Y:S07]  /*0010*/  S2R R15, SR_TID.X ;  /* 0x00000000000f7919 */ /* 0x000e2e0000002100 */
[----:B------:R-:W0:Y:S01]  /*0020*/  S2UR UR5, SR_CTAID.X ;  /* 0x00000000000579c3 */ /* 0x000e220000002500 */
[----:B------:R-:W1:Y:S07]  /*0030*/  LDCU UR4, c[0x0][0x388] ;  /* 0x00007100ff0477ac */ /* 0x000e6e0008000800 */
[----:B------:R-:W0:Y:S01]  /*0040*/  LDC R0, c[0x0][0x360] ;  /* 0x0000d800ff007b82 */ /* 0x000e220000000800 */
[----:B-1----:R-:W-:Y:S01]  /*0050*/  USHF.L.U32 UR4, UR4, 0x5, URZ ;  /* 0x0000000504047899 */ /* 0x002fe200080006ff */
[----:B0-----:R-:W-:-:S05]  /*0060*/  IMAD R15, R0, UR5, R15 ;  /* 0x00000005000f7c24 */ /* 0x001fca000f8e020f */
[----:B------:R-:W-:-:S13]  /*0070*/  ISETP.GE.AND P0, PT, R15, UR4, PT ;  /* 0x000000040f007c0c */ /* 0x000fda000bf06270 */
[----:B------:R-:W-:Y:S05]  /*0080*/  @P0 EXIT ;  /* 0x000000000000094d */ /* 0x000fea0003800000 */
[----:B------:R-:W0:Y:S01]  /*0090*/  LDC.64 R4, c[0x0][0x390] ;  /* 0x0000e400ff047b82 */ /* 0x000e220000000a00 */
[----:B------:R-:W1:Y:S07]  /*00a0*/  LDCU.64 UR4, c[0x0][0x358] ;  /* 0x00006b00ff0477ac */ /* 0x000e6e0008000a00 */
[----:B------:R-:W2:Y:S08]  /*00b0*/  LDC.64 R6, c[0x0][0x398] ;  /* 0x0000e600ff067b82 */ /* 0x000eb00000000a00 */
[----:B------:R-:W3:Y:S01]  /*00c0*/  LDC.64 R8, c[0x0][0x3a0] ;  /* 0x0000e800ff087b82 */ /* 0x000ee20000000a00 */
[----:B0-----:R-:W-:-:S07]  /*00d0*/  IMAD.WIDE R4, R15, 0x4, R4 ;  /* 0x000000040f047825 */ /* 0x001fce00078e0204 */
[----:B------:R-:W0:Y:S01]  /*00e0*/  LDC.64 R10, c[0x0][0x3a8] ;  /* 0x0000ea00ff0a7b82 */ /* 0x000e220000000a00 */
[----:B-1----:R-:W2:Y:S07]  /*00f0*/  LDG.E R5, desc[UR4][R4.64] ;  /* 0x0000000404057981 */ /* 0x002eae000c1e1900 */
[----:B------:R-:W1:Y:S08]  /*0100*/  LDC.64 R12, c[0x0][0x3b0] ;  /* 0x0000ec00ff0c7b82 */ /* 0x000e700000000a00 */
[----:B------:R-:W4:Y:S01]  /*0110*/  LDC.64 R2, c[0x0][0x380] ;  /* 0x0000e000ff027b82 */ /* 0x000f220000000a00 */
[----:B--2---:R-:W-:-:S06]  /*0120*/  IMAD.WIDE R6, R5, 0x4, R6 ;  /* 0x0000000405067825 */ /* 0x004fcc00078e0206 */
[----:B------:R-:W3:Y:S01]  /*0130*/  LDG.E R7, desc[UR4][R6.64] ;  /* 0x0000000406077981 */ /* 0x000ee2000c1e1900 */
[----:B-1----:R-:W-:-:S06]  /*0140*/  IMAD.WIDE R12, R15, 0x4, R12 ;  /* 0x000000040f0c7825 */ /* 0x002fcc00078e020c */
[----:B------:R-:W2:Y:S01]  /*0150*/  LDG.E R12, desc[UR4][R12.64] ;  /* 0x000000040c0c7981 */ /* 0x000ea2000c1e1900 */
[----:B----4-:R-:W-:-:S06]  /*0160*/  IMAD.WIDE R4, R15, 0x4, R2 ;  /* 0x000000040f047825 */ /* 0x010fcc00078e0202 */
[----:B------:R-:W4:Y:S01]  /*0170*/  LDG.E R5, desc[UR4][R4.64] ;  /* 0x0000000404057981 */ /* 0x000f22000c1e1900 */
[----:B---3--:R-:W-:-:S04]  /*0180*/  IMAD.WIDE R8, R7, 0x4, R8 ;  /* 0x0000000407087825 */ /* 0x008fc800078e0208 */
[----:B0-----:R-:W-:Y:S02]  /*0190*/  IMAD.WIDE R10, R7, 0x4, R10 ;  /* 0x00000004070a7825 */ /* 0x001fe400078e020a */
[----:B------:R-:W2:Y:S04]  /*01a0*/  LDG.E R8, desc[UR4][R8.64] ;  /* 0x0000000408087981 */ /* 0x000ea8000c1e1900 */
[----:B------:R-:W2:Y:S02]  /*01b0*/  LDG.E R11, desc[UR4][R10.64] ;  /* 0x000000040a0b7981 */ /* 0x000ea4000c1e1900 */
[----:B--2---:R-:W-:-:S05]  /*01c0*/  IADD3 R7, PT, PT, R12, R8, -R11 ;  /* 0x000000080c077210 */ /* 0x004fca0007ffe80b */
[----:B------:R-:W-:-:S05]  /*01d0*/  IMAD.WIDE R2, R7, 0x4, R2 ;  /* 0x0000000407027825 */ /* 0x000fca00078e0202 */
[----:B----4-:R-:W-:Y:S01]  /*01e0*/  STG.E desc[UR4][R2.64], R5 ;  /* 0x0000000502007986 */ /* 0x010fe2000c101904 */
[----:B------:R-:W-:Y:S05]  /*01f0*/  EXIT ;  /* 0x000000000000794d */ /* 0x000fea0003800000 */
.L_x_734:
        /* <DEDUP_REMOVED lines=16> */
.L_x_771:


//--------------------- .text._Z11preprocess4PiS_PjS_S_S_S_S_ii --------------------------
	.section	.text._Z11preprocess4PiS_PjS_S_S_S_S_ii,"ax",@progbits
	.align	128
        .global         _Z11preprocess4PiS_PjS_S_S_S_S_ii
        .type           _Z11preprocess4PiS_PjS_S_S_S_S_ii,@function
        .size           _Z11preprocess4PiS_PjS_S_S_S_S_ii,(.L_x_772 - _Z11preprocess4PiS_PjS_S_S_S_S_ii)
        .other          _Z11preprocess4PiS_PjS_S_S_S_S_ii,@"STO_CUDA_ENTRY STV_DEFAULT"
_Z11preprocess4PiS_PjS_S_S_S_S_ii:
.text._Z11preprocess4PiS_PjS_S_S_S_S_ii:
        /* <DEDUP_REMOVED lines=9> */
[----:B------:R-:W-:-:S13]  /*0090*/  LOP3.LUT P0, RZ, R0, 0x1f, RZ, 0xc0, !PT ;  /* 0x0000001f00ff7812 */ /* 0x000fda000780c0ff */
[----:B------:R-:W-:Y:S05]  /*00a0*/  @P0 EXIT ;  /* 0x000000000000094d */ /* 0x000fea0003800000 */
[----:B------:R-:W0:Y:S01]  /*00b0*/  LDC.64 R2, c[0x0][0x380] ;  /* 0x0000e000ff027b82 */ /* 0x000e220000000a00 */
[----:B------:R-:W1:Y:S07]  /*00c0*/  LDCU.64 UR6, c[0x0][0x358] ;  /* 0x00006b00ff0677ac */ /* 0x000e6e0008000a00 */
[----:B------:R-:W2:Y:S08]  /*00d0*/  LDC.64 R10, c[0x0][0x388] ;  /* 0x0000e200ff0a7b82 */ /* 0x000eb00000000a00 */
[----:B------:R-:W3:Y:S01]  /*00e0*/  LDC.64 R4, c[0x0][0x390] ;  /* 0x0000e400ff047b82 */ /* 0x000ee20000000a00 */
[----:B------:R-:W-:Y:S01]  /*00f0*/  MOV R17, 0x7fffffff ;  /* 0x7fffffff00117802 */ /* 0x000fe20000000f00 */
[----:B------:R-:W4:Y:S06]  /*0100*/  LDCU.64 UR4, c[0x0][0x398] ;  /* 0x00007300ff0477ac */ /* 0x000f2c0008000a00 */
[----:B------:R-:W5:Y:S01]  /*0110*/  LDC.64 R20, c[0x0][0x398] ;  /* 0x0000e600ff147b82 */ /* 0x000f620000000a00 */
[----:B0-----:R-:W-:Y:S01]  /*0120*/  IMAD.WIDE R2, R12, 0x4, R2 ;  /* 0x000000040c027825 */ /* 0x001fe200078e0202 */
[----:B------:R-:W0:Y:S04]  /*0130*/  LDCU.64 UR8, c[0x0][0x3a0] ;  /* 0x00007400ff0877ac */ /* 0x000e280008000a00 */
[----:B-1----:R1:W2:Y:S02]  /*0140*/  LDG.E R13, desc[UR6][R2.64] ;  /* 0x00000006020d7981 */ /* 0x0022a4000c1e1900 */
[----:B------:R-:W4:Y:S01]  /*0150*/  LDC.64 R22, c[0x0][0x3a0] ;  /* 0x0000e800ff167b82 */ /* 0x000f220000000a00 */
[----:B------:R-:W-:-:S02]  /*0160*/  HFMA2 R25, -RZ, RZ, 0, 0 ;  /* 0x00000000ff197431 */ /* 0x000fc400000001ff */
[----:B------:R-:W-:Y:S01]  /*0170*/  IMAD.MOV.U32 R24, RZ, RZ, 0x10 ;  /* 0x00000010ff187424 */ /* 0x000fe200078e00ff */
[----:B------:R-:W0:Y:S04]  /*0180*/  LDCU UR10, c[0x0][0x3c4] ;  /* 0x00007880ff0a77ac */ /* 0x000e280008000800 */
[----:B------:R-:W0:Y:S08]  /*0190*/  LDC.64 R6, c[0x0][0x3a8] ;  /* 0x0000ea00ff067b82 */ /* 0x000e300000000a00 */
[----:B-1----:R-:W1:Y:S01]  /*01a0*/  LDC.64 R2, c[0x0][0x3b8] ;  /* 0x0000ee00ff027b82 */ /* 0x002e620000000a00 */
[----:B--2---:R-:W-:-:S05]  /*01b0*/  IMAD.WIDE R8, R13, 0x4, R10 ;  /* 0x000000040d087825 */ /* 0x004fca00078e020a */
[----:B------:R-:W2:Y:S04]  /*01c0*/  LDG.E R18, desc[UR6][R8.64+0x4] ;  /* 0x0000040608127981 */ /* 0x000ea8000c1e1900 */
[----:B------:R4:W2:Y:S04]  /*01d0*/  LDG.E R15, desc[UR6][R8.64] ;  /* 0x00000006080f7981 */ /* 0x0008a8000c1e1900 */
[----:B---3--:R3:W2:Y:S01]  /*01e0*/  ATOMG.E.INC.STRONG.GPU PT, R17, desc[UR6][R4.64], R17 ;  /* 0x80000011041179a8 */ /* 0x0086a200099ef106 */
[----:B------:R-:W-:Y:S02]  /*01f0*/  VIADD R19, R13, 0x1 ;  /* 0x000000010d137836 */ /* 0x000fe40000000000 */
[----:B-----5:R-:W-:Y:S01]  /*0200*/  IMAD.WIDE R20, R12, 0x4, R20 ;  /* 0x000000040c147825 */ /* 0x020fe200078e0214 */
[----:B----4-:R-:W-:-:S03]  /*0210*/  IADD3 R8, P0, PT, R8, 0x8, RZ ;  /* 0x0000000808087810 */ /* 0x010fc60007f1e0ff */
[----:B------:R-:W-:Y:S01]  /*0220*/  IMAD.WIDE R22, R12, 0x4, R22 ;  /* 0x000000040c167825 */ /* 0x000fe200078e0216 */
[----:B------:R-:W-:-:S03]  /*0230*/  IADD3.X R9, PT, PT, RZ, R9, RZ, P0, !PT ;  /* 0x00000009ff097210 */ /* 0x000fc600007fe4ff */
[----:B------:R-:W-:Y:S01]  /*0240*/  IMAD.WIDE R10, R19, 0x4, R10 ;  /* 0x00000004130a7825 */ /* 0x000fe200078e020a */
[----:B---3--:R-:W3:Y:S03]  /*0250*/  LDC.64 R4, c[0x0][0x3b0] ;  /* 0x0000ec00ff047b82 */ /* 0x008ee60000000a00 */
[----:B------:R-:W-:Y:S01]  /*0260*/  IMAD.WIDE R12, R12, 0x4, R24 ;  /* 0x000000040c0c7825 */ /* 0x000fe200078e0218 */
[----:B------:R-:W-:Y:S02]  /*0270*/  IADD3 R10, P2, PT, R10, 0x10, RZ ;  /* 0x000000100a0a7810 */ /* 0x000fe40007f5e0ff */
[----:B------:R-:W-:-:S03]  /*0280*/  IADD3 R16, P1, PT, R12, UR4, RZ ;  /* 0x000000040c107c10 */ /* 0x000fc6000ff3e0ff */
[----:B------:R-:W-:Y:S01]  /*0290*/  IMAD.X R11, RZ, RZ, R11, P2 ;  /* 0x000000ffff0b7224 */ /* 0x000fe200010e060b */
[----:B0-----:R-:W-:Y:S01]  /*02a0*/  IADD3 R0, P3, PT, R12, UR8, RZ ;  /* 0x000000080c007c10 */ /* 0x001fe2000ff7e0ff */
[----:B------:R-:W-:Y:S01]  /*02b0*/  UMOV UR4, URZ ;  /* 0x000000ff00047c82 */ /* 0x000fe20008000000 */
[C---:B------:R-:W-:Y:S02]  /*02c0*/  IADD3.X R19, PT, PT, R13.reuse, UR5, RZ, P1, !PT ;  /* 0x000000050d137c10 */ /* 0x040fe40008ffe4ff */
[----:B--2---:R-:W-:Y:S01]  /*02d0*/  IADD3 R18, PT, PT, R18, -R15, RZ ;  /* 0x8000000f12127210 */ /* 0x004fe20007ffe0ff */
[----:B------:R0:W-:Y:S04]  /*02e0*/  STG.E desc[UR6][R20.64], R17 ;  /* 0x0000001114007986 */ /* 0x0001e8000c101906 */
[----:B------:R2:W-:Y:S01]  /*02f0*/  STG.E desc[UR6][R22.64], RZ ;  /* 0x000000ff16007986 */ /* 0x0005e2000c101906 */
[----:B0-----:R-:W-:Y:S01]  /*0300*/  IMAD.MOV.U32 R21, RZ, RZ, 0x1 ;  /* 0x00000001ff157424 */ /* 0x001fe200078e00ff */
[----:B-123--:R-:W-:-:S07]  /*0310*/  IADD3.X R23, PT, PT, R13, UR9, RZ, P3, !PT ;  /* 0x000000090d177c10 */ /* 0x00efce0009ffe4ff */
.L_x_744:
[----:B------:R-:W2:Y:S04]  /*0320*/  LDG.E R25, desc[UR6][R8.64] ;  /* 0x0000000608197981 */ /* 0x000ea8000c1e1900 */
[----:B-1----:R-:W2:Y:S01]  /*0330*/  LDG.E R12, desc[UR6][R8.64+-0x4] ;  /* 0xfffffc06080c7981 */ /* 0x002ea2000c1e1900 */
[----:B------:R-:W-:Y:S01]  /*0340*/  ISETP.LT.AND P1, PT, R18, 0x21, PT ;  /* 0x000000211200780c */ /* 0x000fe20003f21270 */
[----:B------:R-:W-:Y:S01]  /*0350*/  BSSY.RECONVERGENT B0, `(.L_x_735) ;  /* 0x0000014000007945 */ /* 0x000fe20003800200 */
[----:B------:R-:W-:Y:S01]  /*0360*/  IMAD.MOV.U32 R13, RZ, RZ, R19 ;  /* 0x000000ffff0d7224 */ /* 0x000fe200078e0013 */
[----:B------:R-:W-:Y:S01]  /*0370*/  MOV R14, R0 ;  /* 0x00000000000e7202 */ /* 0x000fe20000000f00 */
[----:B------:R-:W-:Y:S01]  /*0380*/  IMAD.MOV.U32 R15, RZ, RZ, R23 ;  /* 0x000000ffff0f7224 */ /* 0x000fe200078e0017 */
[----:B--2---:R-:W-:-:S05]  /*0390*/  IADD3 R25, PT, PT, R25, -R12, RZ ;  /* 0x8000000c19197210 */ /* 0x004fca0007ffe0ff */
[----:B------:R-:W-:-:S05]  /*03a0*/  IMAD.IADD R12, R18, 0x1, R25 ;  /* 0x00000001120c7824 */ /* 0x000fca00078e0219 */
[----:B------:R-:W-:Y:S02]  /*03b0*/  ISETP.GT.AND P0, PT, R12, UR10, PT ;  /* 0x0000000a0c007c0c */ /* 0x000fe4000bf04270 */
[----:B------:R-:W-:-:S11]  /*03c0*/  MOV R12, R16 ;  /* 0x00000010000c7202 */ /* 0x000fd60000000f00 */
[----:B------:R-:W-:Y:S05]  /*03d0*/  @!P0 BRA P1, `(.L_x_736) ;  /* 0x00000000002c8947 */ /* 0x000fea0000800000 */
[----:B------:R-:W0:Y:S01]  /*03e0*/  LDC.64 R26, c[0x0][0x390] ;  /* 0x0000e400ff1a7b82 */ /* 0x000e220000000a00 */
[----:B------:R-:W-:Y:S01]  /*03f0*/  IMAD.WIDE R28, R17, 0x4, R6 ;  /* 0x00000004111c7825 */ /* 0x000fe200078e0206 */
[----:B------:R-:W-:-:S03]  /*0400*/  MOV R19, 0x7fffffff ;  /* 0x7fffffff00137802 */ /* 0x000fc60000000f00 */
[C---:B------:R-:W-:Y:S01]  /*0410*/  IMAD.WIDE R22, R17.reuse, 0x4, R4 ;  /* 0x0000000411167825 */ /* 0x040fe200078e0204 */
[----:B------:R1:W-:Y:S04]  /*0420*/  STG.E desc[UR6][R28.64], R17 ;  /* 0x000000111c007986 */ /* 0x0003e8000c101906 */
[----:B------:R2:W-:Y:S01]  /*0430*/  STG.E desc[UR6][R22.64], R21 ;  /* 0x0000001516007986 */ /* 0x0005e2000c101906 */
[----:B-1----:R-:W-:-:S05]  /*0440*/  IMAD.WIDE R28, R17, 0x4, R2 ;  /* 0x00000004111c7825 */ /* 0x002fca00078e0202 */
[----:B------:R1:W-:Y:S04]  /*0450*/  STG.E desc[UR6][R28.64], R18 ;  /* 0x000000121c007986 */ /* 0x0003e8000c101906 */
[----:B0-----:R0:W5:Y:S01]  /*0460*/  ATOMG.E.INC.STRONG.GPU PT, R17, desc[UR6][R26.64], R19 ;  /* 0x800000131a1179a8 */ /* 0x00116200099ef106 */
[----:B--2---:R-:W-:Y:S02]  /*0470*/  IMAD.MOV.U32 R21, RZ, RZ, RZ ;  /* 0x000000ffff157224 */ /* 0x004fe400078e00ff */
[----:B-1----:R-:W-:-:S07]  /*0480*/  HFMA2 R18, -RZ, RZ, 0, 0 ;  /* 0x00000000ff127431 */ /* 0x002fce00000001ff */
.L_x_736:
[----:B------:R-:W-:Y:S05]  /*0490*/  BSYNC.RECONVERGENT B0 ;  /* 0x0000000000007941 */ /* 0x000fea0003800200 */
.L_x_735:
[----:B-----5:R1:W-:Y:S04]  /*04a0*/  STG.E desc[UR6][R12.64+-0xc], R17 ;  /* 0xfffff4110c007986 */ /* 0x0203e8000c101906 */
[----:B------:R1:W-:Y:S04]  /*04b0*/  STG.E desc[UR6][R14.64+-0xc], R21 ;  /* 0xfffff4150e007986 */ /* 0x0003e8000c101906 */
[----:B------:R-:W2:Y:S04]  /*04c0*/  LDG.E R0, desc[UR6][R10.64+-0x8] ;  /* 0xfffff8060a007981 */ /* 0x000ea8000c1e1900 */
[----:B0-----:R-:W2:Y:S01]  /*04d0*/  LDG.E R19, desc[UR6][R8.64] ;  /* 0x0000000608137981 */ /* 0x001ea2000c1e1900 */
[----:B------:R-:W-:Y:S01]  /*04e0*/  IMAD.IADD R25, R25, 0x1, R18 ;  /* 0x0000000119197824 */ /* 0x000fe200078e0212 */
[----:B------:R-:W-:Y:S01]  /*04f0*/  BSSY.RECONVERGENT B0, `(.L_x_737) ;  /* 0x0000012000007945 */ /* 0x000fe20003800200 */
[----:B------:R-:W-:-:S03]  /*0500*/  IADD3 R23, PT, PT, R21, 0x1, RZ ;  /* 0x0000000115177810 */ /* 0x000fc60007ffe0ff */
[----:B------:R-:W-:Y:S02]  /*0510*/  ISETP.LT.AND P1, PT, R25, 0x21, PT ;  /* 0x000000211900780c */ /* 0x000fe40003f21270 */
[----:B--2---:R-:W-:-:S05]  /*0520*/  IADD3 R0, PT, PT, R0, -R19, RZ ;  /* 0x8000001300007210 */ /* 0x004fca0007ffe0ff */
[----:B------:R-:W-:-:S05]  /*0530*/  IMAD.IADD R16, R25, 0x1, R0 ;  /* 0x0000000119107824 */ /* 0x000fca00078e0200 */
[----:B------:R-:W-:-:S13]  /*0540*/  ISETP.GT.AND P0, PT, R16, UR10, PT ;  /* 0x0000000a10007c0c */ /* 0x000fda000bf04270 */
[----:B-1----:R-:W-:Y:S05]  /*0550*/  @!P0 BRA P1, `(.L_x_738) ;  /* 0x00000000002c8947 */ /* 0x002fea0000800000 */
[----:B------:R-:W0:Y:S01]  /*0560*/  LDC.64 R20, c[0x0][0x390] ;  /* 0x0000e400ff147b82 */ /* 0x000e220000000a00 */
[----:B------:R-:W-:-:S04]  /*0570*/  IMAD.WIDE R26, R17, 0x4, R6 ;  /* 0x00000004111a7825 */ /* 0x000fc800078e0206 */
[C---:B------:R-:W-:Y:S01]  /*0580*/  IMAD.WIDE R18, R17.reuse, 0x4, R4 ;  /* 0x0000000411127825 */ /* 0x040fe200078e0204 */
[----:B------:R0:W-:Y:S03]  /*0590*/  STG.E desc[UR6][R26.64], R17 ;  /* 0x000000111a007986 */ /* 0x0001e6000c101906 */
[----:B------:R-:W-:Y:S01]  /*05a0*/  IMAD.WIDE R28, R17, 0x4, R2 ;  /* 0x00000004111c7825 */ /* 0x000fe200078e0202 */
[----:B------:R1:W-:Y:S03]  /*05b0*/  STG.E desc[UR6][R18.64], R23 ;  /* 0x0000001712007986 */ /* 0x0003e6000c101906 */
[----:B------:R-:W-:Y:S01]  /*05c0*/  IMAD.MOV.U32 R16, RZ, RZ, 0x7fffffff ;  /* 0x7fffffffff107424 */ /* 0x000fe200078e00ff */
[----:B------:R2:W-:Y:S04]  /*05d0*/  STG.E desc[UR6][R28.64], R25 ;  /* 0x000000191c007986 */ /* 0x0005e8000c101906 */
[----:B0-----:R0:W5:Y:S01]  /*05e0*/  ATOMG.E.INC.STRONG.GPU PT, R17, desc[UR6][R20.64], R16 ;  /* 0x80000010141179a8 */ /* 0x00116200099ef106 */
[----:B-1----:R-:W-:-:S02]  /*05f0*/  HFMA2 R23, -RZ, RZ, 0, 0 ;  /* 0x00000000ff177431 */ /* 0x002fc400000001ff */
[----:B--2---:R-:W-:-:S07]  /*0600*/  IMAD.MOV.U32 R25, RZ, RZ, RZ ;  /* 0x000000ffff197224 */ /* 0x004fce00078e00ff */
.L_x_738:
[----:B------:R-:W-:Y:S05]  /*0610*/  BSYNC.RECONVERGENT B0 ;  /* 0x0000000000007941 */ /* 0x000fea0003800200 */
.L_x_737:
[----:B-----5:R1:W-:Y:S04]  /*0620*/  STG.E desc[UR6][R12.64+-0x8], R17 ;  /* 0xfffff8110c007986 */ /* 0x0203e8000c101906 */
[----:B------:R1:W-:Y:S04]  /*0630*/  STG.E desc[UR6][R14.64+-0x8], R23 ;  /* 0xfffff8170e007986 */ /* 0x0003e8000c101906 */
[----:B0-----:R-:W2:Y:S04]  /*0640*/  LDG.E R16, desc[UR6][R10.64+-0x4] ;  /* 0xfffffc060a107981 */ /* 0x001ea8000c1e1900 */
[----:B------:R-:W2:Y:S01]  /*0650*/  LDG.E R19, desc[UR6][R8.64+0x4] ;  /* 0x0000040608137981 */ /* 0x000ea2000c1e1900 */
[----:B------:R-:W-:Y:S01]  /*0660*/  IADD3 R0, PT, PT, R0, R25, RZ ;  /* 0x0000001900007210 */ /* 0x000fe20007ffe0ff */
[----:B------:R-:W-:Y:S01]  /*0670*/  BSSY.RECONVERGENT B0, `(.L_x_739) ;  /* 0x0000012000007945 */ /* 0x000fe20003800200 */
[----:B------:R-:W-:-:S02]  /*0680*/  VIADD R27, R23, 0x1 ;  /* 0x00000001171b7836 */ /* 0x000fc40000000000 */
[----:B------:R-:W-:Y:S01]  /*0690*/  ISETP.LT.AND P1, PT, R0, 0x21, PT ;  /* 0x000000210000780c */ /* 0x000fe20003f21270 */
[----:B--2---:R-:W-:-:S05]  /*06a0*/  IMAD.IADD R29, R16, 0x1, -R19 ;  /* 0x00000001101d7824 */ /* 0x004fca00078e0a13 */
[----:B------:R-:W-:-:S04]  /*06b0*/  IADD3 R16, PT, PT, R0, R29, RZ ;  /* 0x0000001d00107210 */ /* 0x000fc80007ffe0ff */
[----:B------:R-:W-:-:S13]  /*06c0*/  ISETP.GT.AND P0, PT, R16, UR10, PT ;  /* 0x0000000a10007c0c */ /* 0x000fda000bf04270 */
[----:B-1----:R-:W-:Y:S05]  /*06d0*/  @!P0 BRA P1, `(.L_x_740) ;  /* 0x00000000002c8947 */ /* 0x002fea0000800000 */
[----:B------:R-:W0:Y:S01]  /*06e0*/  LDC.64 R18, c[0x0][0x390] ;  /* 0x0000e400ff127b82 */ /* 0x000e220000000a00 */
[----:B------:R-:W-:Y:S01]  /*06f0*/  IMAD.WIDE R22, R17, 0x4, R6 ;  /* 0x0000000411167825 */ /* 0x000fe200078e0206 */
[----:B------:R-:W-:-:S03]  /*0700*/  MOV R16, 0x7fffffff ;  /* 0x7fffffff00107802 */ /* 0x000fc60000000f00 */
[C---:B------:R-:W-:Y:S01]  /*0710*/  IMAD.WIDE R20, R17.reuse, 0x4, R4 ;  /* 0x0000000411147825 */ /* 0x040fe200078e0204 */
[----:B------:R0:W-:Y:S03]  /*0720*/  STG.E desc[UR6][R22.64], R17 ;  /* 0x0000001116007986 */ /* 0x0001e6000c101906 */
[----:B------:R-:W-:Y:S01]  /*0730*/  IMAD.WIDE R24, R17, 0x4, R2 ;  /* 0x0000000411187825 */ /* 0x000fe200078e0202 */
[----:B------:R1:W-:Y:S04]  /*0740*/  STG.E desc[UR6][R20.64], R27 ;  /* 0x0000001b14007986 */ /* 0x0003e8000c101906 */
[----:B------:R2:W-:Y:S04]  /*0750*/  STG.E desc[UR6][R24.64], R0 ;  /* 0x0000000018007986 */ /* 0x0005e8000c101906 */
[----:B0-----:R0:W5:Y:S01]  /*0760*/  ATOMG.E.INC.STRONG.GPU PT, R17, desc[UR6][R18.64], R16 ;  /* 0x80000010121179a8 */ /* 0x00116200099ef106 */
[----:B-1----:R-:W-:-:S02]  /*0770*/  IMAD.MOV.U32 R27, RZ, RZ, RZ ;  /* 0x000000ffff1b7224 */ /* 0x002fc400078e00ff */
[----:B--2---:R-:W-:-:S07]  /*0780*/  HFMA2 R0, -RZ, RZ, 0, 0 ;  /* 0x00000000ff007431 */ /* 0x004fce00000001ff */
.L_x_740:
[----:B------:R-:W-:Y:S05]  /*0790*/  BSYNC.RECONVERGENT B0 ;  /* 0x0000000000007941 */ /* 0x000fea0003800200 */
.L_x_739:
[----:B-----5:R1:W-:Y:S01]  /*07a0*/  STG.E desc[UR6][R12.64+-0x4], R17 ;  /* 0xfffffc110c007986 */ /* 0x0203e2000c101906 */
[----:B------:R-:W-:Y:S01]  /*07b0*/  UISETP.NE.AND UP0, UPT, UR4, 0x1c, UPT ;  /* 0x0000001c0400788c */ /* 0x000fe2000bf05270 */
[----:B0-----:R-:W-:Y:S01]  /*07c0*/  IMAD.IADD R18, R29, 0x1, R0 ;  /* 0x000000011d127824 */ /* 0x001fe200078e0200 */
[----:B------:R-:W-:Y:S01]  /*07d0*/  IADD3 R21, PT, PT, R27, 0x1, RZ ;  /* 0x000000011b157810 */ /* 0x000fe20007ffe0ff */
[----:B------:R1:W-:Y:S06]  /*07e0*/  STG.E desc[UR6][R14.64+-0x4], R27 ;  /* 0xfffffc1b0e007986 */ /* 0x0003ec000c101906 */
[----:B------:R-:W-:Y:S05]  /*07f0*/  BRA.U !UP0, `(.L_x_741) ;  /* 0x0000000108887547 */ /* 0x000fea000b800000 */
[----:B------:R-:W2:Y:S04]  /*0800*/  LDG.E R0, desc[UR6][R10.64] ;  /* 0x000000060a007981 */ /* 0x000ea8000c1e1900 */
[----:B------:R-:W2:Y:S01]  /*0810*/  LDG.E R19, desc[UR6][R8.64+0x8] ;  /* 0x0000080608137981 */ /* 0x000ea2000c1e1900 */
[----:B------:R-:W-:Y:S01]  /*0820*/  ISETP.LT.AND P1, PT, R18, 0x21, PT ;  /* 0x000000211200780c */ /* 0x000fe20003f21270 */
[----:B------:R-:W-:Y:S01]  /*0830*/  BSSY.RECONVERGENT B0, `(.L_x_742) ;  /* 0x0000010000007945 */ /* 0x000fe20003800200 */
[----:B--2---:R-:W-:-:S05]  /*0840*/  IMAD.IADD R19, R0, 0x1, -R19 ;  /* 0x0000000100137824 */ /* 0x004fca00078e0a13 */
[----:B------:R-:W-:-:S04]  /*0850*/  IADD3 R0, PT, PT, R18, R19, RZ ;  /* 0x0000001312007210 */ /* 0x000fc80007ffe0ff */
[----:B------:R-:W-:-:S13]  /*0860*/  ISETP.GT.AND P0, PT, R0, UR10, PT ;  /* 0x0000000a00007c0c */ /* 0x000fda000bf04270 */
[----:B------:R-:W-:Y:S05]  /*0870*/  @!P0 BRA P1, `(.L_x_743) ;  /* 0x00000000002c8947 */ /* 0x000fea0000800000 */
[----:B------:R-:W0:Y:S01]  /*0880*/  LDC.64 R22, c[0x0][0x390] ;  /* 0x0000e400ff167b82 */ /* 0x000e220000000a00 */
[----:B-1----:R-:W-:-:S04]  /*0890*/  IMAD.WIDE R26, R17, 0x4, R6 ;  /* 0x00000004111a7825 */ /* 0x002fc800078e0206 */
        /* <DEDUP_REMOVED lines=9> */
.L_x_743:
[----:B------:R-:W-:Y:S05]  /*0930*/  BSYNC.RECONVERGENT B0 ;  /* 0x0000000000007941 */ /* 0x000fea0003800200 */
.L_x_742:
[----:B------:R-:W-:Y:S01]  /*0940*/  IADD3 R8, P0, PT, R8, 0x10, RZ ;  /* 0x0000001008087810 */ /* 0x000fe20007f1e0ff */
[----:B-----5:R-:W-:Y:S01]  /*0950*/  STG.E desc[UR6][R12.64], R17 ;  /* 0x000000110c007986 */ /* 0x020fe2000c101906 */
[----:B------:R-:W-:Y:S01]  /*0960*/  IADD3 R10, P2, PT, R10, 0x10, RZ ;  /* 0x000000100a0a7810 */ /* 0x000fe20007f5e0ff */
[----:B------:R-:W-:Y:S01]  /*0970*/  UIADD3 UR4, UPT, UPT, UR4, 0x4, URZ ;  /* 0x0000000404047890 */ /* 0x000fe2000fffe0ff */
[----:B------:R-:W-:Y:S01]  /*0980*/  IADD3 R16, P1, PT, R12, 0x10, RZ ;  /* 0x000000100c107810 */ /* 0x000fe20007f3e0ff */
[----:B------:R2:W-:Y:S01]  /*0990*/  STG.E desc[UR6][R14.64], R21 ;  /* 0x000000150e007986 */ /* 0x0005e2000c101906 */
[----:B0-----:R-:W-:Y:S01]  /*09a0*/  IADD3 R0, P3, PT, R14, 0x10, RZ ;  /* 0x000000100e007810 */ /* 0x001fe20007f7e0ff */
[----:B------:R-:W-:Y:S01]  /*09b0*/  IMAD.X R9, RZ, RZ, R9, P0 ;  /* 0x000000ffff097224 */ /* 0x000fe200000e0609 */
[----:B------:R-:W-:Y:S01]  /*09c0*/  IADD3 R18, PT, PT, R19, R18, RZ ;  /* 0x0000001213127210 */ /* 0x000fe20007ffe0ff */
[----:B------:R-:W-:Y:S01]  /*09d0*/  IMAD.X R11, RZ, RZ, R11, P2 ;  /* 0x000000ffff0b7224 */ /* 0x000fe200010e060b */
[----:B------:R-:W-:-:S02]  /*09e0*/  IADD3.X R19, PT, PT, RZ, R13, RZ, P1, !PT ;  /* 0x0000000dff137210 */ /* 0x000fc40000ffe4ff */
[----:B------:R-:W-:Y:S02]  /*09f0*/  IADD3.X R23, PT, PT, RZ, R15, RZ, P3, !PT ;  /* 0x0000000fff177210 */ /* 0x000fe40001ffe4ff */
[----:B--2---:R-:W-:Y:S01]  /*0a00*/  IADD3 R21, PT, PT, R21, 0x1, RZ ;  /* 0x0000000115157810 */ /* 0x004fe20007ffe0ff */
[----:B------:R-:W-:Y:S06]  /*0a10*/  BRA `(.L_x_744) ;  /* 0xfffffff800407947 */ /* 0x000fec000383ffff */
.L_x_741:
[----:B------:R-:W0:Y:S08]  /*0a20*/  LDC.64 R2, c[0x0][0x3a8] ;  /* 0x0000ea00ff027b82 */ /* 0x000e300000000a00 */
[----:B------:R-:W2:Y:S08]  /*0a30*/  LDC.64 R4, c[0x0][0x3b0] ;  /* 0x0000ec00ff047b82 */ /* 0x000eb00000000a00 */
[----:B------:R-:W3:Y:S01]  /*0a40*/  LDC.64 R6, c[0x0][0x3b8] ;  /* 0x0000ee00ff067b82 */ /* 0x000ee20000000a00 */
[----:B0-----:R-:W-:-:S05]  /*0a50*/  IMAD.WIDE R2, R17, 0x4, R2 ;  /* 0x0000000411027825 */ /* 0x001fca00078e0202 */
[----:B------:R-:W-:Y:S01]  /*0a60*/  STG.E desc[UR6][R2.64], R17 ;  /* 0x0000001102007986 */ /* 0x000fe2000c101906 */
[----:B--2---:R-:W-:-:S05]  /*0a70*/  IMAD.WIDE R4, R17, 0x4, R4 ;  /* 0x0000000411047825 */ /* 0x004fca00078e0204 */
[----:B------:R-:W-:Y:S01]  /*0a80*/  STG.E desc[UR6][R4.64], R21 ;  /* 0x0000001504007986 */ /* 0x000fe2000c101906 */
[----:B---3--:R-:W-:-:S05]  /*0a90*/  IMAD.WIDE R6, R17, 0x4, R6 ;  /* 0x0000000411067825 */ /* 0x008fca00078e0206 */
[----:B------:R-:W-:Y:S01]  /*0aa0*/  STG.E desc[UR6][R6.64], R18 ;  /* 0x0000001206007986 */ /* 0x000fe2000c101906 */
[----:B------:R-:W-:Y:S05]  /*0ab0*/  EXIT ;  /* 0x000000000000794d */ /* 0x000fea0003800000 */
.L_x_745:
        /* <DEDUP_REMOVED lines=12> */
.L_x_772:


//--------------------- .text._Z11preprocess3iiPiS_S_i --------------------------
	.section	.text._Z11preprocess3iiPiS_S_i,"ax",@progbits
	.align	128
        .global         _Z11preprocess3iiPiS_S_i
        .type           _Z11preprocess3iiPiS_S_i,@function
        .size           _Z11preprocess3iiPiS_S_i,(.L_x_773 - _Z11preprocess3iiPiS_S_i)
        .other          _Z11preprocess3iiPiS_S_i,@"STO_CUDA_ENTRY STV_DEFAULT"
_Z11preprocess3iiPiS_S_i:
.text._Z11preprocess3iiPiS_S_i:
        /* <DEDUP_REMOVED lines=8> */
[----:B------:R-:W0:Y:S01]  /*0080*/  LDCU UR6, c[0x0][0x3a0] ;  /* 0x00007400ff0677ac */ /* 0x000e220008000800 */
[----:B------:R-:W1:Y:S01]  /*0090*/  LDC.64 R2, c[0x0][0x390] ;  /* 0x0000e400ff027b82 */ /* 0x000e620000000a00 */
[----:B------:R-:W-:Y:S01]  /*00a0*/  SHF.R.U32.HI R7, RZ, 0x5, R5 ;  /* 0x00000005ff077819 */ /* 0x000fe20000011605 */
[----:B------:R-:W2:Y:S03]  /*00b0*/  LDCU.64 UR4, c[0x0][0x358] ;  /* 0x00006b00ff0477ac */ /* 0x000ea60008000a00 */
[----:B0-----:R-:W-:Y:S01]  /*00c0*/  ISETP.GE.U32.AND P0, PT, R7, UR6, PT ;  /* 0x0000000607007c0c */ /* 0x001fe2000bf06070 */
[----:B-1----:R-:W-:-:S05]  /*00d0*/  IMAD.WIDE.U32 R2, R5, 0x4, R2 ;  /* 0x0000000405027825 */ /* 0x002fca00078e0002 */
[----:B--2---:R0:W-:Y:S07]  /*00e0*/  STG.E desc[UR4][R2.64], R5 ;  /* 0x0000000502007986 */ /* 0x0041ee000c101904 */
[----:B------:R-:W-:Y:S05]  /*00f0*/  @P0 EXIT ;  /* 0x000000000000094d */ /* 0x000fea0003800000 */
[----:B0-----:R-:W0:Y:S02]  /*0100*/  LDC.64 R4, c[0x0][0x398] ;  /* 0x0000e600ff047b82 */ /* 0x001e240000000a00 */
[----:B0-----:R-:W-:-:S06]  /*0110*/  IMAD.WIDE.U32 R4, R7, 0x4, R4 ;  /* 0x0000000407047825 */ /* 0x001fcc00078e0004 */
[----:B------:R-:W2:Y:S01]  /*0120*/  LDG.E R4, desc[UR4][R4.64] ;  /* 0x0000000404047981 */ /* 0x000ea2000c1e1900 */
[----:B------:R-:W-:-:S04]  /*0130*/  LOP3.LUT R7, R0, 0x1f, RZ, 0xc0, !PT ;  /* 0x0000001f00077812 */ /* 0x000fc800078ec0ff */
[----:B--2---:R-:W-:-:S05]  /*0140*/  LEA R7, R4, R7, 0x5 ;  /* 0x0000000704077211 */ /* 0x004fca00078e28ff */
[----:B------:R-:W-:Y:S01]  /*0150*/  STG.E desc[UR4][R2.64], R7 ;  /* 0x0000000702007986 */ /* 0x000fe2000c101904 */
[----:B------:R-:W-:Y:S05]  /*0160*/  EXIT ;  /* 0x000000000000794d */ /* 0x000fea0003800000 */
.L_x_746:
        /* <DEDUP_REMOVED lines=9> */
.L_x_773:


//--------------------- .text._Z13preprocess2_1PiiS_S_ --------------------------
	.section	.text._Z13preprocess2_1PiiS_S_,"ax",@progbits
	.align	128
        .global         _Z13preprocess2_1PiiS_S_
        .type           _Z13preprocess2_1PiiS_S_,@function
        .size           _Z13preprocess2_1PiiS_S_,(.L_x_774 - _Z13preprocess2_1PiiS_S_)
        .other          _Z13preprocess2_1PiiS_S_,@"STO_CUDA_ENTRY STV_DEFAULT"
_Z13preprocess2_1PiiS_S_:
.text._Z13preprocess2_1PiiS_S_:
        /* <DEDUP_REMOVED lines=10> */
[----:B------:R-:W2:Y:S08]  /*00a0*/  LDC.64 R4, c[0x0][0x398] ;  /* 0x0000e600ff047b82 */ /* 0x000eb00000000a00 */
[----:B------:R-:W3:Y:S01]  /*00b0*/  LDC.64 R8, c[0x0][0x380] ;  /* 0x0000e000ff087b82 */ /* 0x000ee20000000a00 */
[----:B0-----:R-:W-:-:S06]  /*00c0*/  IMAD.WIDE R2, R7, 0x4, R2 ;  /* 0x0000000407027825 */ /* 0x001fcc00078e0202 */
[----:B-1----:R-:W3:Y:S01]  /*00d0*/  LDG.E R3, desc[UR4][R2.64] ;  /* 0x0000000402037981 */ /* 0x002ee2000c1e1900 */
[----:B--2---:R-:W-:-:S06]  /*00e0*/  IMAD.WIDE R4, R7, 0x4, R4 ;  /* 0x0000000407047825 */ /* 0x004fcc00078e0204 */
[----:B------:R-:W2:Y:S01]  /*00f0*/  LDG.E R5, desc[UR4][R4.64] ;  /* 0x0000000404057981 */ /* 0x000ea2000c1e1900 */
[----:B---3--:R-:W-:-:S04]  /*0100*/  IMAD.WIDE R6, R3, 0x4, R8 ;  /* 0x0000000403067825 */ /* 0x008fc800078e0208 */
[----:B--2---:R-:W-:Y:S01]  /*0110*/  IMAD.WIDE R8, R5, 0x4, R8 ;  /* 0x0000000405087825 */ /* 0x004fe200078e0208 */
[----:B------:R-:W-:Y:S04]  /*0120*/  STG.E desc[UR4][R6.64], R5 ;  /* 0x0000000506007986 */ /* 0x000fe8000c101904 */
[----:B------:R-:W-:Y:S01]  /*0130*/  STG.E desc[UR4][R8.64], R3 ;  /* 0x0000000308007986 */ /* 0x000fe2000c101904 */
[----:B------:R-:W-:Y:S05]  /*0140*/  EXIT ;  /* 0x000000000000794d */ /* 0x000fea0003800000 */
.L_x_747:
        /* <DEDUP_REMOVED lines=11> */
.L_x_774:


//--------------------- .text._Z11preprocess2PbiPiS0_iS0_S0_ --------------------------
	.section	.text._Z11preprocess2PbiPiS0_iS0_S0_,"ax",@progbits
	.align	128
        .global         _Z11preprocess2PbiPiS0_iS0_S0_
        .type           _Z11preprocess2PbiPiS0_iS0_S0_,@function
        .size           _Z11preprocess2PbiPiS0_iS0_S0_,(.L_x_775 - _Z11preprocess2PbiPiS0_iS0_S0_)
        .other          _Z11preprocess2PbiPiS0_iS0_S0_,@"STO_CUDA_ENTRY STV_DEFAULT"
_Z11preprocess2PbiPiS0_iS0_S0_:
.text._Z11preprocess2PbiPiS0_iS0_S0_:
        /* <DEDUP_REMOVED lines=8> */
[----:B------:R-:W0:Y:S01]  /*0080*/  LDCU.64 UR6, c[0x0][0x380] ;  /* 0x00007000ff0677ac */ /* 0x000e220008000a00 */
[----:B------:R-:W1:Y:S01]  /*0090*/  LDCU.64 UR4, c[0x0][0x358] ;  /* 0x00006b00ff0477ac */ /* 0x000e620008000a00 */
[C---:B0-----:R-:W-:Y:S01]  /*00a0*/  IADD3 R2, P0, PT, R0.reuse, UR6, RZ ;  /* 0x0000000600027c10 */ /* 0x041fe2000ff1e0ff */
[----:B------:R-:W0:Y:S03]  /*00b0*/  LDCU UR6, c[0x0][0x388] ;  /* 0x00007100ff0677ac */ /* 0x000e260008000800 */
[----:B------:R-:W-:-:S05]  /*00c0*/  LEA.HI.X.SX32 R3, R0, UR7, 0x1, P0 ;  /* 0x0000000700037c11 */ /* 0x000fca00080f0eff */
[----:B-1----:R1:W5:Y:S01]  /*00d0*/  LDG.E.U8 R2, desc[UR4][R2.64] ;  /* 0x0000000402027981 */ /* 0x002362000c1e1100 */
[----:B0-----:R-:W-:-:S13]  /*00e0*/  ISETP.GE.AND P0, PT, R0, UR6, PT ;  /* 0x0000000600007c0c */ /* 0x001fda000bf06270 */
[----:B-1----:R-:W-:Y:S05]  /*00f0*/  @P0 BRA `(.L_x_748) ;  /* 0x0000000000480947 */ /* 0x002fea0003800000 */
[----:B-----5:R-:W-:-:S13]  /*0100*/  ISETP.NE.AND P0, PT, R2, RZ, PT ;  /* 0x000000ff0200720c */ /* 0x020fda0003f05270 */
[----:B------:R-:W-:Y:S05]  /*0110*/  @P0 EXIT ;  /* 0x000000000000094d */ /* 0x000fea0003800000 */
[----:B------:R-:W0:Y:S01]  /*0120*/  S2R R5, SR_LANEID ;  /* 0x0000000000057919 */ /* 0x000e220000000000 */
[----:B------:R-:W-:Y:S01]  /*0130*/  VOTEU.ANY UR6, UPT, PT ;  /* 0x0000000000067886 */ /* 0x000fe200038e0100 */
[----:B------:R-:W1:Y:S01]  /*0140*/  LDC.64 R2, c[0x0][0x3a8] ;  /* 0x0000ea00ff027b82 */ /* 0x000e620000000a00 */
[----:B------:R-:W0:Y:S08]  /*0150*/  FLO.U32 R6, UR6 ;  /* 0x0000000600067d00 */ /* 0x000e3000080e0000 */
[----:B------:R-:W1:Y:S01]  /*0160*/  POPC R9, UR6 ;  /* 0x0000000600097d09 */ /* 0x000e620008000000 */
[----:B0-----:R-:W-:Y:S01]  /*0170*/  ISETP.EQ.U32.AND P0, PT, R6, R5, PT ;  /* 0x000000050600720c */ /* 0x001fe20003f02070 */
[----:B------:R-:W0:Y:S01]  /*0180*/  S2R R8, SR_LTMASK ;  /* 0x0000000000087919 */ /* 0x000e220000003900 */
[----:B------:R-:W2:Y:S11]  /*0190*/  LDC.64 R4, c[0x0][0x390] ;  /* 0x0000e400ff047b82 */ /* 0x000eb60000000a00 */
[----:B-1----:R-:W3:Y:S01]  /*01a0*/  @P0 ATOMG.E.ADD.STRONG.GPU PT, R3, desc[UR4][R2.64], R9 ;  /* 0x80000009020309a8 */ /* 0x002ee200081ef104 */
[----:B0-----:R-:W-:-:S06]  /*01b0*/  LOP3.LUT R8, R8, UR6, RZ, 0xc0, !PT ;  /* 0x0000000608087c12 */ /* 0x001fcc000f8ec0ff */
[----:B------:R-:W0:Y:S01]  /*01c0*/  POPC R8, R8 ;  /* 0x0000000800087309 */ /* 0x000e220000000000 */
[----:B---3--:R-:W0:Y:S02]  /*01d0*/  SHFL.IDX PT, R7, R3, R6, 0x1f ;  /* 0x00001f0603077589 */ /* 0x008e2400000e0000 */
[----:B0-----:R-:W-:-:S04]  /*01e0*/  IMAD.IADD R7, R7, 0x1, R8 ;  /* 0x0000000107077824 */ /* 0x001fc800078e0208 */
[----:B--2---:R-:W-:-:S05]  /*01f0*/  IMAD.WIDE R4, R7, 0x4, R4 ;  /* 0x0000000407047825 */ /* 0x004fca00078e0204 */
[----:B------:R-:W-:Y:S01]  /*0200*/  STG.E desc[UR4][R4.64], R0 ;  /* 0x0000000004007986 */ /* 0x000fe2000c101904 */
[----:B------:R-:W-:Y:S05]  /*0210*/  EXIT ;  /* 0x000000000000794d */ /* 0x000fea0003800000 */
.L_x_748:
[----:B-----5:R-:W-:-:S13]  /*0220*/  ISETP.NE.AND P0, PT, R2, RZ, PT ;  /* 0x000000ff0200720c */ /* 0x020fda0003f05270 */
[----:B------:R-:W-:Y:S05]  /*0230*/  @!P0 EXIT ;  /* 0x000000000000894d */ /* 0x000fea0003800000 */
        /* <DEDUP_REMOVED lines=16> */
.L_x_749:
        /* <DEDUP_REMOVED lines=12> */
.L_x_775:


//--------------------- .text._Z11preprocess1iPiPbS_S_i --------------------------
	.section	.text._Z11preprocess1iPiPbS_S_i,"ax",@progbits
	.align	128
        .global         _Z11preprocess1iPiPbS_S_i
        .type           _Z11preprocess1iPiPbS_S_i,@function
        .size           _Z11preprocess1iPiPbS_S_i,(.L_x_776 - _Z11preprocess1iPiPbS_S_i)
        .other          _Z11preprocess1iPiPbS_S_i,@"STO_CUDA_ENTRY STV_DEFAULT"
_Z11preprocess1iPiPbS_S_i:
.text._Z11preprocess1iPiPbS_S_i:
[----:B------:R-:W-:Y:S01]  /*0000*/  LDC R1, c[0x0][0x37c] ;  /* 0x0000df00ff017b82 */ /* 0x000fe20000000800 */
[----:B------:R-:W0:Y:S01]  /*0010*/  S2R R7, SR_CTAID.X ;  /* 0x0000000000077919 */ /* 0x000e220000002500 */
[----:B------:R-:W0:Y:S01]  /*0020*/  LDCU UR4, c[0x0][0x360] ;  /* 0x00006c00ff0477ac */ /* 0x000e220008000800 */
[----:B------:R-:W0:Y:S01]  /*0030*/  S2R R0, SR_TID.X ;  /* 0x0000000000007919 */ /* 0x000e220000002100 */
[----:B------:R-:W1:Y:S01]  /*0040*/  LDCU UR5, c[0x0][0x380] ;  /* 0x00007000ff0577ac */ /* 0x000e620008000800 */
[----:B0-----:R-:W-:-:S05]  /*0050*/  IMAD R7, R7, UR4, R0 ;  /* 0x0000000407077c24 */ /* 0x001fca000f8e0200 */
[----:B-1----:R-:W-:-:S13]  /*0060*/  ISETP.GE.AND P0, PT, R7, UR5, PT ;  /* 0x0000000507007c0c */ /* 0x002fda000bf06270 */
[----:B------:R-:W-:Y:S05]  /*0070*/  @P0 EXIT ;  /* 0x000000000000094d */ /* 0x000fea0003800000 */
[----:B------:R-:W-:Y:S01]  /*0080*/  LOP3.LUT P0, R11, R7, 0x1f, RZ, 0xc0, !PT ;  /* 0x0000001f070b7812 */ /* 0x000fe2000780c0ff */
[----:B------:R-:W0:Y:S01]  /*0090*/  LDC.64 R4, c[0x0][0x398] ;  /* 0x0000e600ff047b82 */ /* 0x000e220000000a00 */
[----:B------:R-:W1:Y:S01]  /*00a0*/  LDCU.64 UR4, c[0x0][0x358] ;  /* 0x00006b00ff0477ac */ /* 0x000e620008000a00 */
[----:B------:R-:W-:-:S04]  /*00b0*/  SHF.R.S32.HI R0, RZ, 0x1f, R7 ;  /* 0x0000001fff007819 */ /* 0x000fc80000011407 */
[----:B------:R-:W-:-:S04]  /*00c0*/  LEA.HI R0, R0, R7, RZ, 0x5 ;  /* 0x0000000700007211 */ /* 0x000fc800078f28ff */
[----:B------:R-:W-:Y:S02]  /*00d0*/  SHF.R.S32.HI R0, RZ, 0x5, R0 ;  /* 0x00000005ff007819 */ /* 0x000fe40000011400 */
[----:B------:R-:W2:Y:S01]  /*00e0*/  @!P0 LDC.64 R2, c[0x0][0x388] ;  /* 0x0000e200ff028b82 */ /* 0x000ea20000000a00 */
[----:B0-----:R-:W-:-:S04]  /*00f0*/  IMAD.WIDE R4, R7, 0x4, R4 ;  /* 0x0000000407047825 */ /* 0x001fc800078e0204 */
[----:B--2---:R-:W-:-:S05]  /*0100*/  @!P0 IMAD.WIDE R2, R0, 0x4, R2 ;  /* 0x0000000400028825 */ /* 0x004fca00078e0202 */
[----:B-1----:R-:W-:Y:S04]  /*0110*/  @!P0 STG.E desc[UR4][R2.64], R0 ;  /* 0x0000000002008986 */ /* 0x002fe8000c101904 */
[----:B------:R-:W2:Y:S04]  /*0120*/  LDG.E R6, desc[UR4][R4.64+0x4] ;  /* 0x0000040404067981 */ /* 0x000ea8000c1e1900 */
[----:B------:R-:W2:Y:S01]  /*0130*/  LDG.E R7, desc[UR4][R4.64] ;  /* 0x0000000404077981 */ /* 0x000ea2000c1e1900 */
[----:B------:R-:W-:Y:S01]  /*0140*/  ISETP.NE.AND P0, PT, R11, RZ, PT ;  /* 0x000000ff0b00720c */ /* 0x000fe20003f05270 */
[----:B--2---:R-:W-:-:S05]  /*0150*/  IMAD.IADD R6, R6, 0x1, -R7 ;  /* 0x0000000106067824 */ /* 0x004fca00078e0a07 */
[----:B------:R-:W0:Y:S02]  /*0160*/  SHFL.DOWN PT, R7, R6, 0x10, 0x1f ;  /* 0x0a001f0006077f89 */ /* 0x000e2400000e0000 */
[CC--:B0-----:R-:W-:Y:S02]  /*0170*/  VIMNMX R8, PT, PT, R6.reuse, R7.reuse, !PT ;  /* 0x0000000706087248 */ /* 0x0c1fe40007fe0100 */
[----:B------:R-:W-:-:S03]  /*0180*/  VIMNMX R7, PT, PT, R6, R7, PT ;  /* 0x0000000706077248 */ /* 0x000fc60003fe0100 */
[----:B------:R-:W0:Y:S04]  /*0190*/  SHFL.DOWN PT, R9, R8, 0x8, 0x1f ;  /* 0x09001f0008097f89 */ /* 0x000e2800000e0000 */
[----:B------:R-:W1:Y:S01]  /*01a0*/  SHFL.DOWN PT, R10, R7, 0x8, 0x1f ;  /* 0x09001f00070a7f89 */ /* 0x000e6200000e0000 */
[----:B0-----:R-:W-:Y:S02]  /*01b0*/  VIMNMX R9, PT, PT, R8, R9, !PT ;  /* 0x0000000908097248 */ /* 0x001fe40007fe0100 */
[----:B-1----:R-:W-:-:S03]  /*01c0*/  VIMNMX R10, PT, PT, R7, R10, PT ;  /* 0x0000000a070a7248 */ /* 0x002fc60003fe0100 */
        /* <DEDUP_REMOVED lines=8> */
[----:B------:R0:W1:Y:S04]  /*0250*/  SHFL.DOWN PT, R6, R5, 0x1, 0x1f ;  /* 0x08201f0005067f89 */ /* 0x00006800000e0000 */
[----:B------:R0:W2:Y:S01]  /*0260*/  SHFL.DOWN PT, R7, R4, 0x1, 0x1f ;  /* 0x08201f0004077f89 */ /* 0x0000a200000e0000 */
[----:B------:R-:W-:Y:S05]  /*0270*/  @P0 EXIT ;  /* 0x000000000000094d */ /* 0x000fea0003800000 */
[----:B------:R-:W3:Y:S01]  /*0280*/  LDCU UR6, c[0x0][0x3a8] ;  /* 0x00007500ff0677ac */ /* 0x000ee20008000800 */
[----:B-1----:R-:W-:Y:S02]  /*0290*/  VIMNMX R6, PT, PT, R5, R6, !PT ;  /* 0x0000000605067248 */ /* 0x002fe40007fe0100 */
[----:B--2---:R-:W-:-:S05]  /*02a0*/  VIMNMX R7, PT, PT, R4, R7, PT ;  /* 0x0000000704077248 */ /* 0x004fca0003fe0100 */
[----:B------:R-:W-:-:S05]  /*02b0*/  IMAD.IADD R6, R6, 0x1, -R7 ;  /* 0x0000000106067824 */ /* 0x000fca00078e0a07 */
[----:B---3--:R-:W-:-:S13]  /*02c0*/  ISETP.GT.AND P0, PT, R6, UR6, PT ;  /* 0x0000000606007c0c */ /* 0x008fda000bf04270 */
[----:B------:R-:W-:Y:S05]  /*02d0*/  @!P0 BRA `(.L_x_750) ;  /* 0x0000000000388947 */ /* 0x000fea0003800000 */
[----:B0-----:R-:W0:Y:S01]  /*02e0*/  S2R R4, SR_LANEID ;  /* 0x0000000000047919 */ /* 0x001e220000000000 */
[----:B------:R-:W1:Y:S01]  /*02f0*/  LDCU.64 UR8, c[0x0][0x390] ;  /* 0x00007200ff0877ac */ /* 0x000e620008000a00 */
[----:B------:R-:W2:Y:S01]  /*0300*/  LDC.64 R2, c[0x0][0x3a0] ;  /* 0x0000e800ff027b82 */ /* 0x000ea20000000a00 */
[----:B------:R-:W-:Y:S01]  /*0310*/  IMAD.MOV.U32 R6, RZ, RZ, 0x1 ;  /* 0x00000001ff067424 */ /* 0x000fe200078e00ff */
[----:B------:R-:W-:Y:S02]  /*0320*/  VOTEU.ANY UR6, UPT, PT ;  /* 0x0000000000067886 */ /* 0x000fe400038e0100 */
[----:B------:R-:W-:Y:S02]  /*0330*/  UFLO.U32 UR7, UR6 ;  /* 0x00000006000772bd */ /* 0x000fe400080e0000 */
[----:B------:R-:W2:Y:S04]  /*0340*/  POPC R7, UR6 ;  /* 0x0000000600077d09 */ /* 0x000ea80008000000 */
[----:B0-----:R-:W-:-:S02]  /*0350*/  ISETP.EQ.U32.AND P0, PT, R4, UR7, PT ;  /* 0x0000000704007c0c */ /* 0x001fc4000bf02070 */
[----:B-1----:R-:W-:-:S04]  /*0360*/  IADD3 R4, P1, PT, R0, UR8, RZ ;  /* 0x0000000800047c10 */ /* 0x002fc8000ff3e0ff */
[----:B------:R-:W-:Y:S02]  /*0370*/  LEA.HI.X.SX32 R5, R0, UR9, 0x1, P1 ;  /* 0x0000000900057c11 */ /* 0x000fe400088f0eff */
[----:B------:R-:W-:-:S05]  /*0380*/  PRMT R0, R6, 0x7610, R0 ;  /* 0x0000761006007816 */ /* 0x000fca0000000000 */
[----:B------:R-:W-:Y:S04]  /*0390*/  STG.E.U8 desc[UR4][R4.64], R0 ;  /* 0x0000000004007986 */ /* 0x000fe8000c101104 */
[----:B--2---:R-:W-:Y:S01]  /*03a0*/  @P0 REDG.E.ADD.STRONG.GPU desc[UR4][R2.64], R7 ;  /* 0x000000070200098e */ /* 0x004fe2000c12e104 */
[----:B------:R-:W-:Y:S05]  /*03b0*/  EXIT ;  /* 0x000000000000794d */ /* 0x000fea0003800000 */
.L_x_750:
[----:B------:R-:W1:Y:S02]  /*03c0*/  LDCU.64 UR6, c[0x0][0x390] ;  /* 0x00007200ff0677ac */ /* 0x000e640008000a00 */
[----:B-1----:R-:W-:-:S04]  /*03d0*/  IADD3 R2, P0, PT, R0, UR6, RZ ;  /* 0x0000000600027c10 */ /* 0x002fc8000ff1e0ff */
[----:B------:R-:W-:-:S05]  /*03e0*/  LEA.HI.X.SX32 R3, R0, UR7, 0x1, P0 ;  /* 0x0000000700037c11 */ /* 0x000fca00080f0eff */
[----:B------:R-:W-:Y:S01]  /*03f0*/  STG.E.U8 desc[UR4][R2.64], RZ ;  /* 0x000000ff02007986 */ /* 0x000fe2000c101104 */
[----:B------:R-:W-:Y:S05]  /*0400*/  EXIT ;  /* 0x000000000000794d */ /* 0x000fea0003800000 */
.L_x_751:
        /* <DEDUP_REMOVED lines=15> */
.L_x_776:


//--------------------- .nv.shared._ZN3cub18CUB_300001_SM_10006detail10radix_sort29DeviceRadixSortOnesweepKernelINS1_5radix10policy_hubIiiyE10Policy1000ELNS0_9SortOrderE0EiiyiiNS1_21identity_decomposer_tEEEvPT5_SB_PT3_PKSC_PT1_PKSG_PT2_PKSK_T4_iiT6_ --------------------------
	.section	.nv.shared._ZN3cub18CUB_300001_SM_10006detail10radix_sort29DeviceRadixSortOnesweepKernelINS1_5radix10policy_hubIiiyE10Policy1000ELNS0_9SortOrderE0EiiyiiNS1_21identity_decomposer_tEEEvPT5_SB_PT3_PKSC_PT1_PKSG_PT2_PKSK_T4_iiT6_,"aw",@nobits
	.sectionflags	@""
	.align	16
.nv.shared._ZN3cub18CUB_300001_SM_10006detail10radix_sort29DeviceRadixSortOnesweepKernelINS1_5radix10policy_hubIiiyE10Policy1000ELNS0_9SortOrderE0EiiyiiNS1_21identity_decomposer_tEEEvPT5_SB_PT3_PKSC_PT1_PKSG_PT2_PKSK_T4_iiT6_:
	.zero		29184


//--------------------- .nv.shared.reserved.0     --------------------------
	.section	.nv.shared.reserved.0,"aw",@nobits
	.weak		__nv_reservedSMEM_offset_0_alias
	.size		__nv_reservedSMEM_offset_0_alias, 0, 64
	.other		__nv_reservedSMEM_offset_0_alias,@"STO_CUDA_RESERVED_SHARED STV_DEFAULT"
__nv_reservedSMEM_offset_0_alias:
	.zero		0
	.zero		64


//--------------------- .nv.global                --------------------------
	.section	.nv.global,"aw",@nobits
.nv.global:
	.type		_ZN34_INTERNAL_55bc0f1d_4_k_cu_39b33d5d6thrust24THRUST_300001_SM_1000_NS12placeholders2_8E,@object
	.size		_ZN34_INTERNAL_55bc0f1d_4_k_cu_39b33d5d6thrust24THRUST_300001_SM_1000_NS12placeholders2_8E,(_ZN34_INTERNAL_55bc0f1d_4_k_cu_39b33d5d4cuda3std3__436_GLOBAL__N__55bc0f1d_4_k_cu_39b33d5d6ignoreE - _ZN34_INTERNAL_55bc0f1d_4_k_cu_39b33d5d6thrust24THRUST_300001_SM_1000_NS12placeholders2_8E)
_ZN34_INTERNAL_55bc0f1d_4_k_cu_39b33d5d6thrust24THRUST_300001_SM_1000_NS12placeholders2_8E:
	.zero		1
	.type		_ZN34_INTERNAL_55bc0f1d_4_k_cu_39b33d5d4cuda3std3__436_GLOBAL__N__55bc0f1d_4_k_cu_39b33d5d6ignoreE,@object
	.size		_ZN34_INTERNAL_55bc0f1d_4_k_cu_39b33d5d4cuda3std3__436_GLOBAL__N__55bc0f1d_4_k_cu_39b33d5d6ignoreE,(_ZN34_INTERNAL_55bc0f1d_4_k_cu_39b33d5d4cuda3std6ranges3__45__cpo4dataE - _ZN34_INTERNAL_55bc0f1d_4_k_cu_39b33d5d4cuda3std3__436_GLOBAL__N__55bc0f1d_4_k_cu_39b33d5d6ignoreE)
_ZN34_INTERNAL_55bc0f1d_4_k_cu_39b33d5d4cuda3std3__436_GLOBAL__N__55bc0f1d_4_k_cu_39b33d5d6ignoreE:
	.zero		1
	.type		_ZN34_INTERNAL_55bc0f1d_4_k_cu_39b33d5d4cuda3std6ranges3__45__cpo4dataE,@object
	.size		_ZN34_INTERNAL_55bc0f1d_4_k_cu_39b33d5d4cuda3std6ranges3__45__cpo4dataE,(_ZN34_INTERNAL_55bc0f1d_4_k_cu_39b33d5d6thrust24THRUST_300001_SM_1000_NS6system3cpp3parE - _ZN34_INTERNAL_55bc0f1d_4_k_cu_39b33d5d4cuda3std6ranges3__45__cpo4dataE)
_ZN34_INTERNAL_55bc0f1d_4_k_cu_39b33d5d4cuda3std6ranges3__45__cpo4dataE:
	.zero		1
	.type		_ZN34_INTERNAL_55bc0f1d_4_k_cu_39b33d5d6thrust24THRUST_300001_SM_1000_NS6system3cpp3parE,@object
	.size		_ZN34_INTERNAL_55bc0f1d_4_k_cu_39b33d5d6thrust24THRUST_300001_SM_1000_NS6system3cpp3parE,(_ZN34_INTERNAL_55bc0f1d_4_k_cu_39b33d5d4cuda3std3__45__cpo5beginE - _ZN34_INTERNAL_55bc0f1d_4_k_cu_39b33d5d6thrust24THRUST_300001_SM_1000_NS6system3cpp3parE)
_ZN34_INTERNAL_55bc0f1d_4_k_cu_39b33d5d6thrust24THRUST_300001_SM_1000_NS6system3cpp3parE:
	.zero		1
	.type		_ZN34_INTERNAL_55bc0f1d_4_k_cu_39b33d5d4cuda3std3__45__cpo5beginE,@object
	.size		_ZN34_INTERNAL_55bc0f1d_4_k_cu_39b33d5d4cuda3std3__45__cpo5beginE,(_ZN34_INTERNAL_55bc0f1d_4_k_cu_39b33d5d4cuda3std6ranges3__45__cpo5beginE - _ZN34_INTERNAL_55bc0f1d_4_k_cu_39b33d5d4cuda3std3__45__cpo5beginE)
_ZN34_INTERNAL_55bc0f1d_4_k_cu_39b33d5d4cuda3std3__45__cpo5beginE:
	.zero		1
	.type		_ZN34_INTERNAL_55bc0f1d_4_k_cu_39b33d5d4cuda3std6ranges3__45__cpo5beginE,@object
	.size		_ZN34_INTERNAL_55bc0f1d_4_k_cu_39b33d5d4cuda3std6ranges3__45__cpo5beginE,(_ZN34_INTERNAL_55bc0f1d_4_k_cu_39b33d5d6thrust24THRUST_300001_SM_1000_NS6deviceE - _ZN34_INTERNAL_55bc0f1d_4_k_cu_39b33d5d4cuda3std6ranges3__45__cpo5beginE)
_ZN34_INTERNAL_55bc0f1d_4_k_cu_39b33d5d4cuda3std6ranges3__45__cpo5beginE:
	.zero		1
	.type		_ZN34_INTERNAL_55bc0f1d_4_k_cu_39b33d5d6thrust24THRUST_300001_SM_1000_NS6deviceE,@object
	.size		_ZN34_INTERNAL_55bc0f1d_4_k_cu_39b33d5d6thrust24THRUST_300001_SM_1000_NS6deviceE,(_ZN34_INTERNAL_55bc0f1d_4_k_cu_39b33d5d4cuda3std3__47nulloptE - _ZN34_INTERNAL_55bc0f1d_4_k_cu_39b33d5d6thrust24THRUST_300001_SM_1000_NS6deviceE)
_ZN34_INTERNAL_55bc0f1d_4_k_cu_39b33d5d6thrust24THRUST_300001_SM_1000_NS6deviceE:
	.zero		1
	.type		_ZN34_INTERNAL_55bc0f1d_4_k_cu_39b33d5d4cuda3std3__47nulloptE,@object
	.size		_ZN34_INTERNAL_55bc0f1d_4_k_cu_39b33d5d4cuda3std3__47nulloptE,(_ZN34_INTERNAL_55bc0f1d_4_k_cu_39b33d5d4cuda3std6ranges3__45__cpo8distanceE - _ZN34_INTERNAL_55bc0f1d_4_k_cu_39b33d5d4cuda3std3__47nulloptE)
_ZN34_INTERNAL_55bc0f1d_4_k_cu_39b33d5d4cuda3std3__47nulloptE:
	.zero		1
	.type		_ZN34_INTERNAL_55bc0f1d_4_k_cu_39b33d5d4cuda3std6ranges3__45__cpo8distanceE,@object
	.size		_ZN34_INTERNAL_55bc0f1d_4_k_cu_39b33d5d4cuda3std6ranges3__45__cpo8distanceE,(_ZN34_INTERNAL_55bc0f1d_4_k_cu_39b33d5d6thrust24THRUST_300001_SM_1000_NS12placeholders2_4E - _ZN34_INTERNAL_55bc0f1d_4_k_cu_39b33d5d4cuda3std6ranges3__45__cpo8distanceE)
_ZN34_INTERNAL_55bc0f1d_4_k_cu_39b33d5d4cuda3std6ranges3__45__cpo8distanceE:
	.zero		1
	.type		_ZN34_INTERNAL_55bc0f1d_4_k_cu_39b33d5d6thrust24THRUST_300001_SM_1000_NS12placeholders2_4E,@object
	.size		_ZN34_INTERNAL_55bc0f1d_4_k_cu_39b33d5d6thrust24THRUST_300001_SM_1000_NS12placeholders2_4E,(_ZN34_INTERNAL_55bc0f1d_4_k_cu_39b33d5d4cuda3std3__45__cpo6rbeginE - _ZN34_INTERNAL_55bc0f1d_4_k_cu_39b33d5d6thrust24THRUST_300001_SM_1000_NS12placeholders2_4E)
_ZN34_INTERNAL_55bc0f1d_4_k_cu_39b33d5d6thrust24THRUST_300001_SM_1000_NS12placeholders2_4E:
	.zero		1
	.type		_ZN34_INTERNAL_55bc0f1d_4_k_cu_39b33d5d4cuda3std3__45__cpo6rbeginE,@object
	.size		_ZN34_INTERNAL_55bc0f1d_4_k_cu_39b33d5d4cuda3std3__45__cpo6rbeginE,(_ZN34_INTERNAL_55bc0f1d_4_k_cu_39b33d5d4cuda3std6ranges3__45__cpo7advanceE - _ZN34_INTERNAL_55bc0f1d_4_k_cu_39b33d5d4cuda3std3__45__cpo6rbeginE)
_ZN34_INTERNAL_55bc0f1d_4_k_cu_39b33d5d4cuda3std3__45__cpo6rbeginE:
	.zero		1
	.type		_ZN34_INTERNAL_55bc0f1d_4_k_cu_39b33d5d4cuda3std6ranges3__45__cpo7advanceE,@object
	.size		_ZN34_INTERNAL_55bc0f1d_4_k_cu_39b33d5d4cuda3std6ranges3__45__cpo7advanceE,(_ZN34_INTERNAL_55bc0f1d_4_k_cu_39b33d5d6thrust24THRUST_300001_SM_1000_NS12placeholders3_10E - _ZN34_INTERNAL_55bc0f1d_4_k_cu_39b33d5d4cuda3std6ranges3__45__cpo7advanceE)
_ZN34_INTERNAL_55bc0f1d_4_k_cu_39b33d5d4cuda3std6ranges3__45__cpo7advanceE:
	.zero		1
	.type		_ZN34_INTERNAL_55bc0f1d_4_k_cu_39b33d5d6thrust24THRUST_300001_SM_1000_NS12placeholders3_10E,@object
	.size		_ZN34_INTERNAL_55bc0f1d_4_k_cu_39b33d5d6thrust24THRUST_300001_SM_1000_NS12placeholders3_10E,(_ZN34_INTERNAL_55bc0f1d_4_k_cu_39b33d5d4cuda3std3__48in_placeE - _ZN34_INTERNAL_55bc0f1d_4_k_cu_39b33d5d6thrust24THRUST_300001_SM_1000_NS12placeholders3_10E)
_ZN34_INTERNAL_55bc0f1d_4_k_cu_39b33d5d6thrust24THRUST_300001_SM_1000_NS12placeholders3_10E:
	.zero		1
	.type		_ZN34_INTERNAL_55bc0f1d_4_k_cu_39b33d5d4cuda3std3__48in_placeE,@object
	.size		_ZN34_INTERNAL_55bc0f1d_4_k_cu_39b33d5d4cuda3std3__48in_placeE,(_ZN34_INTERNAL_55bc0f1d_4_k_cu_39b33d5d4cuda3std6ranges3__45__cpo4sizeE - _ZN34_INTERNAL_55bc0f1d_4_k_cu_39b33d5d4cuda3std3__48in_placeE)
_ZN34_INTERNAL_55bc0f1d_4_k_cu_39b33d5d4cuda3std3__48in_placeE:
	.zero		1
	.type		_ZN34_INTERNAL_55bc0f1d_4_k_cu_39b33d5d4cuda3std6ranges3__45__cpo4sizeE,@object
	.size		_ZN34_INTERNAL_55bc0f1d_4_k_cu_39b33d5d4cuda3std6ranges3__45__cpo4sizeE,(_ZN34_INTERNAL_55bc0f1d_4_k_cu_39b33d5d6thrust24THRUST_300001_SM_1000_NS12placeholders2_2E - _ZN34_INTERNAL_55bc0f1d_4_k_cu_39b33d5d4cuda3std6ranges3__45__cpo4sizeE)
_ZN34_INTERNAL_55bc0f1d_4_k_cu_39b33d5d4cuda3std6ranges3__45__cpo4sizeE:
	.zero		1
	.type		_ZN34_INTERNAL_55bc0f1d_4_k_cu_39b33d5d6thrust24THRUST_300001_SM_1000_NS12placeholders2_2E,@object
	.size		_ZN34_INTERNAL_55bc0f1d_4_k_cu_39b33d5d6thrust24THRUST_300001_SM_1000_NS12placeholders2_2E,(_ZN34_INTERNAL_55bc0f1d_4_k_cu_39b33d5d4cuda3std3__45__cpo6cbeginE - _ZN34_INTERNAL_55bc0f1d_4_k_cu_39b33d5d6thrust24THRUST_300001_SM_1000_NS12placeholders2_2E)
_ZN34_INTERNAL_55bc0f1d_4_k_cu_39b33d5d6thrust24THRUST_300001_SM_1000_NS12placeholders2_2E:
	.zero		1
	.type		_ZN34_INTERNAL_55bc0f1d_4_k_cu_39b33d5d4cuda3std3__45__cpo6cbeginE,@object
	.size		_ZN34_INTERNAL_55bc0f1d_4_k_cu_39b33d5d4cuda3std3__45__cpo6cbeginE,(_ZN34_INTERNAL_55bc0f1d_4_k_cu_39b33d5d4cuda3std6ranges3__45__cpo6cbeginE - _ZN34_INTERNAL_55bc0f1d_4_k_cu_39b33d5d4cuda3std3__45__cpo6cbeginE)
_ZN34_INTERNAL_55bc0f1d_4_k_cu_39b33d5d4cuda3std3__45__cpo6cbeginE:
	.zero		1
	.type		_ZN34_INTERNAL_55bc0f1d_4_k_cu_39b33d5d4cuda3std6ranges3__45__cpo6cbeginE,@object
	.size		_ZN34_INTERNAL_55bc0f1d_4_k_cu_39b33d5d4cuda3std6ranges3__45__cpo6cbeginE,(_ZN34_INTERNAL_55bc0f1d_4_k_cu_39b33d5d6thrust24THRUST_300001_SM_1000_NS12placeholders2_6E - _ZN34_INTERNAL_55bc0f1d_4_k_cu_39b33d5d4cuda3std6ranges3__45__cpo6cbeginE)
_ZN34_INTERNAL_55bc0f1d_4_k_cu_39b33d5d4cuda3std6ranges3__45__cpo6cbeginE:
	.zero		1
	.type		_ZN34_INTERNAL_55bc0f1d_4_k_cu_39b33d5d6thrust24THRUST_300001_SM_1000_NS12placeholders2_6E,@object
	.size		_ZN34_INTERNAL_55bc0f1d_4_k_cu_39b33d5d6thrust24THRUST_300001_SM_1000_NS12placeholders2_6E,(_ZN34_INTERNAL_55bc0f1d_4_k_cu_39b33d5d4cuda3std3__45__cpo7crbeginE - _ZN34_INTERNAL_55bc0f1d_4_k_cu_39b33d5d6thrust24THRUST_300001_SM_1000_NS12placeholders2_6E)
_ZN34_INTERNAL_55bc0f1d_4_k_cu_39b33d5d6thrust24THRUST_300001_SM_1000_NS12placeholders2_6E:
	.zero		1
	.type		_ZN34_INTERNAL_55bc0f1d_4_k_cu_39b33d5d4cuda3std3__45__cpo7crbeginE,@object
	.size		_ZN34_INTERNAL_55bc0f1d_4_k_cu_39b33d5d4cuda3std3__45__cpo7crbeginE,(_ZN34_INTERNAL_55bc0f1d_4_k_cu_39b33d5d4cuda3std6ranges3__45__cpo4nextE - _ZN34_INTERNAL_55bc0f1d_4_k_cu_39b33d5d4cuda3std3__45__cpo7crbeginE)
_ZN34_INTERNAL_55bc0f1d_4_k_cu_39b33d5d4cuda3std3__45__cpo7crbeginE:
	.zero		1
	.type		_ZN34_INTERNAL_55bc0f1d_4_k_cu_39b33d5d4cuda3std6ranges3__45__cpo4nextE,@object
	.size		_ZN34_INTERNAL_55bc0f1d_4_k_cu_39b33d5d4cuda3std6ranges3__45__cpo4nextE,(_ZN34_INTERNAL_55bc0f1d_4_k_cu_39b33d5d4cuda3std6ranges3__45__cpo4swapE - _ZN34_INTERNAL_55bc0f1d_4_k_cu_39b33d5d4cuda3std6ranges3__45__cpo4nextE)
_ZN34_INTERNAL_55bc0f1d_4_k_cu_39b33d5d4cuda3std6ranges3__45__cpo4nextE:
	.zero		1
	.type		_ZN34_INTERNAL_55bc0f1d_4_k_cu_39b33d5d4cuda3std6ranges3__45__cpo4swapE,@object
	.size		_ZN34_INTERNAL_55bc0f1d_4_k_cu_39b33d5d4cuda3std6ranges3__45__cpo4swapE,(_ZN34_INTERNAL_55bc0f1d_4_k_cu_39b33d5d6thrust24THRUST_300001_SM_1000_NS8cuda_cub10par_nosyncE - _ZN34_INTERNAL_55bc0f1d_4_k_cu_39b33d5d4cuda3std6ranges3__45__cpo4swapE)
_ZN34_INTERNAL_55bc0f1d_4_k_cu_39b33d5d4cuda3std6ranges3__45__cpo4swapE:
	.zero		1
	.type		_ZN34_INTERNAL_55bc0f1d_4_k_cu_39b33d5d6thrust24THRUST_300001_SM_1000_NS8cuda_cub10par_nosyncE,@object
	.size		_ZN34_INTERNAL_55bc0f1d_4_k_cu_39b33d5d6thrust24THRUST_300001_SM_1000_NS8cuda_cub10par_nosyncE,(_ZN34_INTERNAL_55bc0f1d_4_k_cu_39b33d5d6thrust24THRUST_300001_SM_1000_NS3seqE - _ZN34_INTERNAL_55bc0f1d_4_k_cu_39b33d5d6thrust24THRUST_300001_SM_1000_NS8cuda_cub10par_nosyncE)
_ZN34_INTERNAL_55bc0f1d_4_k_cu_39b33d5d6thrust24THRUST_300001_SM_1000_NS8cuda_cub10par_nosyncE:
	.zero		1
	.type		_ZN34_INTERNAL_55bc0f1d_4_k_cu_39b33d5d6thrust24THRUST_300001_SM_1000_NS3seqE,@object
	.size		_ZN34_INTERNAL_55bc0f1d_4_k_cu_39b33d5d6thrust24THRUST_300001_SM_1000_NS3seqE,(_ZN34_INTERNAL_55bc0f1d_4_k_cu_39b33d5d4cuda3std3__420unreachable_sentinelE - _ZN34_INTERNAL_55bc0f1d_4_k_cu_39b33d5d6thrust24THRUST_300001_SM_1000_NS3seqE)
_ZN34_INTERNAL_55bc0f1d_4_k_cu_39b33d5d6thrust24THRUST_300001_SM_1000_NS3seqE:
	.zero		1
	.type		_ZN34_INTERNAL_55bc0f1d_4_k_cu_39b33d5d4cuda3std3__420unreachable_sentinelE,@object
	.size		_ZN34_INTERNAL_55bc0f1d_4_k_cu_39b33d5d4cuda3std3__420unreachable_sentinelE,(_ZN34_INTERNAL_55bc0f1d_4_k_cu_39b33d5d4cuda3std6ranges3__45__cpo5ssizeE - _ZN34_INTERNAL_55bc0f1d_4_k_cu_39b33d5d4cuda3std3__420unreachable_sentinelE)
_ZN34_INTERNAL_55bc0f1d_4_k_cu_39b33d5d4cuda3std3__420unreachable_sentinelE:
	.zero		1
	.type		_ZN34_INTERNAL_55bc0f1d_4_k_cu_39b33d5d4cuda3std6ranges3__45__cpo5ssizeE,@object
	.size		_ZN34_INTERNAL_55bc0f1d_4_k_cu_39b33d5d4cuda3std6ranges3__45__cpo5ssizeE,(_ZN34_INTERNAL_55bc0f1d_4_k_cu_39b33d5d6thrust24THRUST_300001_SM_1000_NS12placeholders2_3E - _ZN34_INTERNAL_55bc0f1d_4_k_cu_39b33d5d4cuda3std6ranges3__45__cpo5ssizeE)
_ZN34_INTERNAL_55bc0f1d_4_k_cu_39b33d5d4cuda3std6ranges3__45__cpo5ssizeE:
	.zero		1
	.type		_ZN34_INTERNAL_55bc0f1d_4_k_cu_39b33d5d6thrust24THRUST_300001_SM_1000_NS12placeholders2_3E,@object
	.size		_ZN34_INTERNAL_55bc0f1d_4_k_cu_39b33d5d6thrust24THRUST_300001_SM_1000_NS12placeholders2_3E,(_ZN34_INTERNAL_55bc0f1d_4_k_cu_39b33d5d4cuda3std3__45__cpo4cendE - _ZN34_INTERNAL_55bc0f1d_4_k_cu_39b33d5d6thrust24THRUST_300001_SM_1000_NS12placeholders2_3E)
_ZN34_INTERNAL_55bc0f1d_4_k_cu_39b33d5d6thrust24THRUST_300001_SM_1000_NS12placeholders2_3E:
	.zero		1
	.type		_ZN34_INTERNAL_55bc0f1d_4_k_cu_39b33d5d4cuda3std3__45__cpo4cendE,@object
	.size		_ZN34_INTERNAL_55bc0f1d_4_k_cu_39b33d5d4cuda3std3__45__cpo4cendE,(_ZN34_INTERNAL_55bc0f1d_4_k_cu_39b33d5d4cuda3std6ranges3__45__cpo4cendE - _ZN34_INTERNAL_55bc0f1d_4_k_cu_39b33d5d4cuda3std3__45__cpo4cendE)
_ZN34_INTERNAL_55bc0f1d_4_k_cu_39b33d5d4cuda3std3__45__cpo4cendE:
	.zero		1
	.type		_ZN34_INTERNAL_55bc0f1d_4_k_cu_39b33d5d4cuda3std6ranges3__45__cpo4cendE,@object
	.size		_ZN34_INTERNAL_55bc0f1d_4_k_cu_39b33d5d4cuda3std6ranges3__45__cpo4cendE,(_ZN34_INTERNAL_55bc0f1d_4_k_cu_39b33d5d6thrust24THRUST_300001_SM_1000_NS12placeholders2_7E - _ZN34_INTERNAL_55bc0f1d_4_k_cu_39b33d5d4cuda3std6ranges3__45__cpo4cendE)
_ZN34_INTERNAL_55bc0f1d_4_k_cu_39b33d5d4cuda3std6ranges3__45__cpo4cendE:
	.zero		1
	.type		_ZN34_INTERNAL_55bc0f1d_4_k_cu_39b33d5d6thrust24THRUST_300001_SM_1000_NS12placeholders2_7E,@object
	.size		_ZN34_INTERNAL_55bc0f1d_4_k_cu_39b33d5d6thrust24THRUST_300001_SM_1000_NS12placeholders2_7E,(_ZN34_INTERNAL_55bc0f1d_4_k_cu_39b33d5d4cuda3std3__45__cpo5crendE - _ZN34_INTERNAL_55bc0f1d_4_k_cu_39b33d5d6thrust24THRUST_300001_SM_1000_NS12placeholders2_7E)
_ZN34_INTERNAL_55bc0f1d_4_k_cu_39b33d5d6thrust24THRUST_300001_SM_1000_NS12placeholders2_7E:
	.zero		1
	.type		_ZN34_INTERNAL_55bc0f1d_4_k_cu_39b33d5d4cuda3std3__45__cpo5crendE,@object
	.size		_ZN34_INTERNAL_55bc0f1d_4_k_cu_39b33d5d4cuda3std3__45__cpo5crendE,(_ZN34_INTERNAL_55bc0f1d_4_k_cu_39b33d5d4cuda3std6ranges3__45__cpo4prevE - _ZN34_INTERNAL_55bc0f1d_4_k_cu_39b33d5d4cuda3std3__45__cpo5crendE)
_ZN34_INTERNAL_55bc0f1d_4_k_cu_39b33d5d4cuda3std3__45__cpo5crendE:
	.zero		1
	.type		_ZN34_INTERNAL_55bc0f1d_4_k_cu_39b33d5d4cuda3std6ranges3__45__cpo4prevE,@object
	.size		_ZN34_INTERNAL_55bc0f1d_4_k_cu_39b33d5d4cuda3std6ranges3__45__cpo4prevE,(_ZN34_INTERNAL_55bc0f1d_4_k_cu_39b33d5d4cuda3std6ranges3__45__cpo9iter_moveE - _ZN34_INTERNAL_55bc0f1d_4_k_cu_39b33d5d4cuda3std6ranges3__45__cpo4prevE)
_ZN34_INTERNAL_55bc0f1d_4_k_cu_39b33d5d4cuda3std6ranges3__45__cpo4prevE:
	.zero		1
	.type		_ZN34_INTERNAL_55bc0f1d_4_k_cu_39b33d5d4cuda3std6ranges3__45__cpo9iter_moveE,@object
	.size		_ZN34_INTERNAL_55bc0f1d_4_k_cu_39b33d5d4cuda3std6ranges3__45__cpo9iter_moveE,(_ZN34_INTERNAL_55bc0f1d_4_k_cu_39b33d5d6thrust24THRUST_300001_SM_1000_NS6system6detail10sequential3seqE - _ZN34_INTERNAL_55bc0f1d_4_k_cu_39b33d5d4cuda3std6ranges3__45__cpo9iter_moveE)
_ZN34_INTERNAL_55bc0f1d_4_k_cu_39b33d5d4cuda3std6ranges3__45__cpo9iter_moveE:
	.zero		1
	.type		_ZN34_INTERNAL_55bc0f1d_4_k_cu_39b33d5d6thrust24THRUST_300001_SM_1000_NS6system6detail10sequential3seqE,@object
	.size		_ZN34_INTERNAL_55bc0f1d_4_k_cu_39b33d5d6thrust24THRUST_300001_SM_1000_NS6system6detail10sequential3seqE,(_ZN34_INTERNAL_55bc0f1d_4_k_cu_39b33d5d6thrust24THRUST_300001_SM_1000_NS12placeholders2_9E - _ZN34_INTERNAL_55bc0f1d_4_k_cu_39b33d5d6thrust24THRUST_300001_SM_1000_NS6system6detail10sequential3seqE)
_ZN34_INTERNAL_55bc0f1d_4_k_cu_39b33d5d6thrust24THRUST_300001_SM_1000_NS6system6detail10sequential3seqE:
	.zero		1
	.type		_ZN34_INTERNAL_55bc0f1d_4_k_cu_39b33d5d6thrust24THRUST_300001_SM_1000_NS12placeholders2_9E,@object
	.size		_ZN34_INTERNAL_55bc0f1d_4_k_cu_39b33d5d6thrust24THRUST_300001_SM_1000_NS12placeholders2_9E,(_ZN34_INTERNAL_55bc0f1d_4_k_cu_39b33d5d4cuda3std3__419piecewise_constructE - _ZN34_INTERNAL_55bc0f1d_4_k_cu_39b33d5d6thrust24THRUST_300001_SM_1000_NS12placeholders2_9E)
_ZN34_INTERNAL_55bc0f1d_4_k_cu_39b33d5d6thrust24THRUST_300001_SM_1000_NS12placeholders2_9E:
	.zero		1
	.type		_ZN34_INTERNAL_55bc0f1d_4_k_cu_39b33d5d4cuda3std3__419piecewise_constructE,@object
	.size		_ZN34_INTERNAL_55bc0f1d_4_k_cu_39b33d5d4cuda3std3__419piecewise_constructE,(_ZN34_INTERNAL_55bc0f1d_4_k_cu_39b33d5d4cuda3std6ranges3__45__cpo5cdataE - _ZN34_INTERNAL_55bc0f1d_4_k_cu_39b33d5d4cuda3std3__419piecewise_constructE)
_ZN34_INTERNAL_55bc0f1d_4_k_cu_39b33d5d4cuda3std3__419piecewise_constructE:
	.zero		1
	.type		_ZN34_INTERNAL_55bc0f1d_4_k_cu_39b33d5d4cuda3std6ranges3__45__cpo5cdataE,@object
	.size		_ZN34_INTERNAL_55bc0f1d_4_k_cu_39b33d5d4cuda3std6ranges3__45__cpo5cdataE,(_ZN34_INTERNAL_55bc0f1d_4_k_cu_39b33d5d6thrust24THRUST_300001_SM_1000_NS12placeholders2_1E - _ZN34_INTERNAL_55bc0f1d_4_k_cu_39b33d5d4cuda3std6ranges3__45__cpo5cdataE)
_ZN34_INTERNAL_55bc0f1d_4_k_cu_39b33d5d4cuda3std6ranges3__45__cpo5cdataE:
	.zero		1
	.type		_ZN34_INTERNAL_55bc0f1d_4_k_cu_39b33d5d6thrust24THRUST_300001_SM_1000_NS12placeholders2_1E,@object
	.size		_ZN34_INTERNAL_55bc0f1d_4_k_cu_39b33d5d6thrust24THRUST_300001_SM_1000_NS12placeholders2_1E,(_ZN34_INTERNAL_55bc0f1d_4_k_cu_39b33d5d4cuda3std3__45__cpo3endE - _ZN34_INTERNAL_55bc0f1d_4_k_cu_39b33d5d6thrust24THRUST_300001_SM_1000_NS12placeholders2_1E)
_ZN34_INTERNAL_55bc0f1d_4_k_cu_39b33d5d6thrust24THRUST_300001_SM_1000_NS12placeholders2_1E:
	.zero		1
	.type		_ZN34_INTERNAL_55bc0f1d_4_k_cu_39b33d5d4cuda3std3__45__cpo3endE,@object
	.size		_ZN34_INTERNAL_55bc0f1d_4_k_cu_39b33d5d4cuda3std3__45__cpo3endE,(_ZN34_INTERNAL_55bc0f1d_4_k_cu_39b33d5d4cuda3std6ranges3__45__cpo3endE - _ZN34_INTERNAL_55bc0f1d_4_k_cu_39b33d5d4cuda3std3__45__cpo3endE)
_ZN34_INTERNAL_55bc0f1d_4_k_cu_39b33d5d4cuda3std3__45__cpo3endE:
	.zero		1
	.type		_ZN34_INTERNAL_55bc0f1d_4_k_cu_39b33d5d4cuda3std6ranges3__45__cpo3endE,@object
	.size		_ZN34_INTERNAL_55bc0f1d_4_k_cu_39b33d5d4cuda3std6ranges3__45__cpo3endE,(_ZN34_INTERNAL_55bc0f1d_4_k_cu_39b33d5d6thrust24THRUST_300001_SM_1000_NS12placeholders2_5E - _ZN34_INTERNAL_55bc0f1d_4_k_cu_39b33d5d4cuda3std6ranges3__45__cpo3endE)
_ZN34_INTERNAL_55bc0f1d_4_k_cu_39b33d5d4cuda3std6ranges3__45__cpo3endE:
	.zero		1
	.type		_ZN34_INTERNAL_55bc0f1d_4_k_cu_39b33d5d6thrust24THRUST_300001_SM_1000_NS12placeholders2_5E,@object
	.size		_ZN34_INTERNAL_55bc0f1d_4_k_cu_39b33d5d6thrust24THRUST_300001_SM_1000_NS12placeholders2_5E,(_ZN34_INTERNAL_55bc0f1d_4_k_cu_39b33d5d4cuda3std3__45__cpo4rendE - _ZN34_INTERNAL_55bc0f1d_4_k_cu_39b33d5d6thrust24THRUST_300001_SM_1000_NS12placeholders2_5E)
_ZN34_INTERNAL_55bc0f1d_4_k_cu_39b33d5d6thrust24THRUST_300001_SM_1000_NS12placeholders2_5E:
	.zero		1
	.type		_ZN34_INTERNAL_55bc0f1d_4_k_cu_39b33d5d4cuda3std3__45__cpo4rendE,@object
	.size		_ZN34_INTERNAL_55bc0f1d_4_k_cu_39b33d5d4cuda3std3__45__cpo4rendE,(_ZN34_INTERNAL_55bc0f1d_4_k_cu_39b33d5d4cuda3std6ranges3__45__cpo9iter_swapE - _ZN34_INTERNAL_55bc0f1d_4_k_cu_39b33d5d4cuda3std3__45__cpo4rendE)
_ZN34_INTERNAL_55bc0f1d_4_k_cu_39b33d5d4cuda3std3__45__cpo4rendE:
	.zero		1
	.type		_ZN34_INTERNAL_55bc0f1d_4_k_cu_39b33d5d4cuda3std6ranges3__45__cpo9iter_swapE,@object
	.size		_ZN34_INTERNAL_55bc0f1d_4_k_cu_39b33d5d4cuda3std6ranges3__45__cpo9iter_swapE,(_ZN34_INTERNAL_55bc0f1d_4_k_cu_39b33d5d4cuda3std3__48unexpectE - _ZN34_INTERNAL_55bc0f1d_4_k_cu_39b33d5d4cuda3std6ranges3__45__cpo9iter_swapE)
_ZN34_INTERNAL_55bc0f1d_4_k_cu_39b33d5d4cuda3std6ranges3__45__cpo9iter_swapE:
	.zero		1
	.type		_ZN34_INTERNAL_55bc0f1d_4_k_cu_39b33d5d4cuda3std3__48unexpectE,@object
	.size		_ZN34_INTERNAL_55bc0f1d_4_k_cu_39b33d5d4cuda3std3__48unexpectE,(_ZN34_INTERNAL_55bc0f1d_4_k_cu_39b33d5d6thrust24THRUST_300001_SM_1000_NS8cuda_cub3parE - _ZN34_INTERNAL_55bc0f1d_4_k_cu_39b33d5d4cuda3std3__48unexpectE)
_ZN34_INTERNAL_55bc0f1d_4_k_cu_39b33d5d4cuda3std3__48unexpectE:
	.zero		1
	.type		_ZN34_INTERNAL_55bc0f1d_4_k_cu_39b33d5d6thrust24THRUST_300001_SM_1000_NS8cuda_cub3parE,@object
	.size		_ZN34_INTERNAL_55bc0f1d_4_k_cu_39b33d5d6thrust24THRUST_300001_SM_1000_NS8cuda_cub3parE,(.L_29 - _ZN34_INTERNAL_55bc0f1d_4_k_cu_39b33d5d6thrust24THRUST_300001_SM_1000_NS8cuda_cub3parE)
_ZN34_INTERNAL_55bc0f1d_4_k_cu_39b33d5d6thrust24THRUST_300001_SM_1000_NS8cuda_cub3parE:
	.zero		1
.L_29:


//--------------------- .nv.shared._ZN3cub18CUB_300001_SM_10006detail10radix_sort33DeviceRadixSortExclusiveSumKernelINS1_5radix10policy_hubIiiyE10Policy1000EyEEvPT0_ --------------------------
	.section	.nv.shared._ZN3cub18CUB_300001_SM_10006detail10radix_sort33DeviceRadixSortExclusiveSumKernelINS1_5radix10policy_hubIiiyE10Policy1000EyEEvPT0_,"aw",@nobits
	.sectionflags	@""
	.align	16
.nv.shared._ZN3cub18CUB_300001_SM_10006detail10radix_sort33DeviceRadixSortExclusiveSumKernelINS1_5radix10policy_hubIiiyE10Policy1000EyEEvPT0_:
	.zero		3360


//--------------------- .nv.shared._ZN3cub18CUB_300001_SM_10006detail10radix_sort30DeviceRadixSortHistogramKernelINS1_5radix10policy_hubIiiyE10Policy1000ELNS0_9SortOrderE0EiyNS1_21identity_decomposer_tEEEvPT2_PKT1_SA_iiT3_ --------------------------
	.section	.nv.shared._ZN3cub18CUB_300001_SM_10006detail10radix_sort30DeviceRadixSortHistogramKernelINS1_5radix10policy_hubIiiyE10Policy1000ELNS0_9SortOrderE0EiyNS1_21identity_decomposer_tEEEvPT2_PKT1_SA_iiT3_,"aw",@nobits
	.sectionflags	@""
	.align	4
.nv.shared._ZN3cub18CUB_300001_SM_10006detail10radix_sort30DeviceRadixSortHistogramKernelINS1_5radix10policy_hubIiiyE10Policy1000ELNS0_9SortOrderE0EiyNS1_21identity_decomposer_tEEEvPT2_PKT1_SA_iiT3_:
	.zero		5120


//--------------------- .nv.shared._ZN3cub18CUB_300001_SM_10006detail10radix_sort31DeviceRadixSortSingleTileKernelINS1_5radix10policy_hubIiiyE10Policy1000ELNS0_9SortOrderE0EiiyNS1_21identity_decomposer_tEEEvPKT1_PSA_PKT2_PSE_T3_iiT4_ --------------------------
	.section	.nv.shared._ZN3cub18CUB_300001_SM_10006detail10radix_sort31DeviceRadixSortSingleTileKernelINS1_5radix10policy_hubIiiyE10Policy1000ELNS0_9SortOrderE0EiiyNS1_21identity_decomposer_tEEEvPKT1_PSA_PKT2_PSE_T3_iiT4_,"aw",@nobits
	.sectionflags	@""
	.align	16
.nv.shared._ZN3cub18CUB_300001_SM_10006detail10radix_sort31DeviceRadixSortSingleTileKernelINS1_5radix10policy_hubIiiyE10Policy1000ELNS0_9SortOrderE0EiiyNS1_21identity_decomposer_tEEEvPKT1_PSA_PKT2_PSE_T3_iiT4_:
	.zero		34880


//--------------------- .nv.shared._ZN3cub18CUB_300001_SM_10006detail10radix_sort29DeviceRadixSortOnesweepKernelINS1_5radix10policy_hubIiN4cuda3std3__45tupleIJiiEEEyE10Policy1000ELNS0_9SortOrderE0EiSA_yiiNS1_21identity_decomposer_tEEEvPT5_SG_PT3_PKSH_PT1_PKSL_PT2_PKSP_T4_iiT6_ --------------------------
	.section	.nv.shared._ZN3cub18CUB_300001_SM_10006detail10radix_sort29DeviceRadixSortOnesweepKernelINS1_5radix10policy_hubIiN4cuda3std3__45tupleIJiiEEEyE10Policy1000ELNS0_9SortOrderE0EiSA_yiiNS1_21identity_decomposer_tEEEvPT5_SG_PT3_PKSH_PT1_PKSL_PT2_PKSP_T4_iiT6_,"aw",@nobits
	.sectionflags	@""
	.align	16
.nv.shared._ZN3cub18CUB_300001_SM_10006detail10radix_sort29DeviceRadixSortOnesweepKernelINS1_5radix10policy_hubIiN4cuda3std3__45tupleIJiiEEEyE10Policy1000ELNS0_9SortOrderE0EiSA_yiiNS1_21identity_decomposer_tEEEvPT5_SG_PT3_PKSH_PT1_PKSL_PT2_PKSP_T4_iiT6_:
	.zero		46080


//--------------------- .nv.shared._ZN3cub18CUB_300001_SM_10006detail10radix_sort33DeviceRadixSortExclusiveSumKernelINS1_5radix10policy_hubIiN4cuda3std3__45tupleIJiiEEEyE10Policy1000EyEEvPT0_ --------------------------
	.section	.nv.shared._ZN3cub18CUB_300001_SM_10006detail10radix_sort33DeviceRadixSortExclusiveSumKernelINS1_5radix10policy_hubIiN4cuda3std3__45tupleIJiiEEEyE10Policy1000EyEEvPT0_,"aw",@nobits
	.sectionflags	@""
	.align	16
.nv.shared._ZN3cub18CUB_300001_SM_10006detail10radix_sort33DeviceRadixSortExclusiveSumKernelINS1_5radix10policy_hubIiN4cuda3std3__45tupleIJiiEEEyE10Policy1000EyEEvPT0_:
	.zero		3360


//--------------------- .nv.shared._ZN3cub18CUB_300001_SM_10006detail10radix_sort30DeviceRadixSortHistogramKernelINS1_5radix10policy_hubIiN4cuda3std3__45tupleIJiiEEEyE10Policy1000ELNS0_9SortOrderE0EiyNS1_21identity_decomposer_tEEEvPT2_PKT1_SF_iiT3_ --------------------------
	.section	.nv.shared._ZN3cub18CUB_300001_SM_10006detail10radix_sort30DeviceRadixSortHistogramKernelINS1_5radix10policy_hubIiN4cuda3std3__45tupleIJiiEEEyE10Policy1000ELNS0_9SortOrderE0EiyNS1_21identity_decomposer_tEEEvPT2_PKT1_SF_iiT3_,"aw",@nobits
	.sectionflags	@""
	.align	4
.nv.shared._ZN3cub18CUB_300001_SM_10006detail10radix_sort30DeviceRadixSortHistogramKernelINS1_5radix10policy_hubIiN4cuda3std3__45tupleIJiiEEEyE10Policy1000ELNS0_9SortOrderE0EiyNS1_21identity_decomposer_tEEEvPT2_PKT1_SF_iiT3_:
	.zero		5120


//--------------------- .nv.shared._ZN3cub18CUB_300001_SM_10006detail10radix_sort31DeviceRadixSortSingleTileKernelINS1_5radix10policy_hubIiN4cuda3std3__45tupleIJiiEEEyE10Policy1000ELNS0_9SortOrderE0EiSA_yNS1_21identity_decomposer_tEEEvPKT1_PSF_PKT2_PSJ_T3_iiT4_ --------------------------
	.section	.nv.shared._ZN3cub18CUB_300001_SM_10006detail10radix_sort31DeviceRadixSortSingleTileKernelINS1_5radix10policy_hubIiN4cuda3std3__45tupleIJiiEEEyE10Policy1000ELNS0_9SortOrderE0EiSA_yNS1_21identity_decomposer_tEEEvPKT1_PSF_PKT2_PSJ_T3_iiT4_,"aw",@nobits
	.sectionflags	@""
	.align	16
.nv.shared._ZN3cub18CUB_300001_SM_10006detail10radix_sort31DeviceRadixSortSingleTileKernelINS1_5radix10policy_hubIiN4cuda3std3__45tupleIJiiEEEyE10Policy1000ELNS0_9SortOrderE0EiSA_yNS1_21identity_decomposer_tEEEvPKT1_PSF_PKT2_PSJ_T3_iiT4_:
	.zero		34880


//--------------------- .nv.shared._ZN3cub18CUB_300001_SM_10006detail4scan16DeviceScanKernelINS2_10policy_hubIiiimN4cuda3std3__44plusIvEEE10Policy1000EPiSC_NS0_13ScanTileStateIiLb1EEES9_NS0_8NullTypeEmiLb0ESF_EEvT0_T1_T2_iT3_T4_T5_ --------------------------
	.section	.nv.shared._ZN3cub18CUB_300001_SM_10006detail4scan16DeviceScanKernelINS2_10policy_hubIiiimN4cuda3std3__44plusIvEEE10Policy1000EPiSC_NS0_13ScanTileStateIiLb1EEES9_NS0_8NullTypeEmiLb0ESF_EEvT0_T1_T2_iT3_T4_T5_,"aw",@nobits
	.sectionflags	@""
	.align	16
.nv.shared._ZN3cub18CUB_300001_SM_10006detail4scan16DeviceScanKernelINS2_10policy_hubIiiimN4cuda3std3__44plusIvEEE10Policy1000EPiSC_NS0_13ScanTileStateIiLb1EEES9_NS0_8NullTypeEmiLb0ESF_EEvT0_T1_T2_iT3_T4_T5_:
	.zero		32656


//--------------------- .nv.shared._ZN3cub18CUB_300001_SM_10006detail4scan16DeviceScanKernelINS2_10policy_hubIiiijN4cuda3std3__44plusIvEEE10Policy1000EPiSC_NS0_13ScanTileStateIiLb1EEES9_NS0_8NullTypeEjiLb0ESF_EEvT0_T1_T2_iT3_T4_T5_ --------------------------
	.section	.nv.shared._ZN3cub18CUB_300001_SM_10006detail4scan16DeviceScanKernelINS2_10policy_hubIiiijN4cuda3std3__44plusIvEEE10Policy1000EPiSC_NS0_13ScanTileStateIiLb1EEES9_NS0_8NullTypeEjiLb0ESF_EEvT0_T1_T2_iT3_T4_T5_,"aw",@nobits
	.sectionflags	@""
	.align	16
.nv.shared._ZN3cub18CUB_300001_SM_10006detail4scan16DeviceScanKernelINS2_10policy_hubIiiijN4cuda3std3__44plusIvEEE10Policy1000EPiSC_NS0_13ScanTileStateIiLb1EEES9_NS0_8NullTypeEjiLb0ESF_EEvT0_T1_T2_iT3_T4_T5_:
	.zero		34832


//--------------------- .nv.constant0._ZN3cub18CUB_300001_SM_10006detail10radix_sort29DeviceRadixSortOnesweepKernelINS1_5radix10policy_hubIiiyE10Policy1000ELNS0_9SortOrderE0EiiyiiNS1_21identity_decomposer_tEEEvPT5_SB_PT3_PKSC_PT1_PKSG_PT2_PKSK_T4_iiT6_ --------------------------
	.section	.nv.constant0._ZN3cub18CUB_300001_SM_10006detail10radix_sort29DeviceRadixSortOnesweepKernelINS1_5radix10policy_hubIiiyE10Policy1000ELNS0_9SortOrderE0EiiyiiNS1_21identity_decomposer_tEEEvPT5_SB_PT3_PKSC_PT1_PKSG_PT2_PKSK_T4_iiT6_,"a",@progbits
	.sectionflags	@""
	.align	4
.nv.constant0._ZN3cub18CUB_300001_SM_10006detail10radix_sort29DeviceRadixSortOnesweepKernelINS1_5radix10policy_hubIiiyE10Policy1000ELNS0_9SortOrderE0EiiyiiNS1_21identity_decomposer_tEEEvPT5_SB_PT3_PKSC_PT1_PKSG_PT2_PKSK_T4_iiT6_:
	.zero		973


//--------------------- .nv.constant0._ZN3cub18CUB_300001_SM_10006detail10radix_sort33DeviceRadixSortExclusiveSumKernelINS1_5radix10policy_hubIiiyE10Policy1000EyEEvPT0_ --------------------------
	.section	.nv.constant0._ZN3cub18CUB_300001_SM_10006detail10radix_sort33DeviceRadixSortExclusiveSumKernelINS1_5radix10policy_hubIiiyE10Policy1000EyEEvPT0_,"a",@progbits
	.sectionflags	@""
	.align	4
.nv.constant0._ZN3cub18CUB_300001_SM_10006detail10radix_sort33DeviceRadixSortExclusiveSumKernelINS1_5radix10policy_hubIiiyE10Policy1000EyEEvPT0_:
	.zero		904


//--------------------- .nv.constant0._ZN3cub18CUB_300001_SM_10006detail10radix_sort30DeviceRadixSortHistogramKernelINS1_5radix10policy_hubIiiyE10Policy1000ELNS0_9SortOrderE0EiyNS1_21identity_decomposer_tEEEvPT2_PKT1_SA_iiT3_ --------------------------
	.section	.nv.constant0._ZN3cub18CUB_300001_SM_10006detail10radix_sort30DeviceRadixSortHistogramKernelINS1_5radix10policy_hubIiiyE10Policy1000ELNS0_9SortOrderE0EiyNS1_21identity_decomposer_tEEEvPT2_PKT1_SA_iiT3_,"a",@progbits
	.sectionflags	@""
	.align	4
.nv.constant0._ZN3cub18CUB_300001_SM_10006detail10radix_sort30DeviceRadixSortHistogramKernelINS1_5radix10policy_hubIiiyE10Policy1000ELNS0_9SortOrderE0EiyNS1_21identity_decomposer_tEEEvPT2_PKT1_SA_iiT3_:
	.zero		929


//--------------------- .nv.constant0._ZN3cub18CUB_300001_SM_10006detail10radix_sort31DeviceRadixSortSingleTileKernelINS1_5radix10policy_hubIiiyE10Policy1000ELNS0_9SortOrderE0EiiyNS1_21identity_decomposer_tEEEvPKT1_PSA_PKT2_PSE_T3_iiT4_ --------------------------
	.section	.nv.constant0._ZN3cub18CUB_300001_SM_10006detail10radix_sort31DeviceRadixSortSingleTileKernelINS1_5radix10policy_hubIiiyE10Policy1000ELNS0_9SortOrderE0EiiyNS1_21identity_decomposer_tEEEvPKT1_PSA_PKT2_PSE_T3_iiT4_,"a",@progbits
	.sectionflags	@""
	.align	4
.nv.constant0._ZN3cub18CUB_300001_SM_10006detail10radix_sort31DeviceRadixSortSingleTileKernelINS1_5radix10policy_hubIiiyE10Policy1000ELNS0_9SortOrderE0EiiyNS1_21identity_decomposer_tEEEvPKT1_PSA_PKT2_PSE_T3_iiT4_:
	.zero		945


//--------------------- .nv.constant0._ZN3cub18CUB_300001_SM_10006detail10radix_sort29DeviceRadixSortOnesweepKernelINS1_5radix10policy_hubIiN4cuda3std3__45tupleIJiiEEEyE10Policy1000ELNS0_9SortOrderE0EiSA_yiiNS1_21identity_decomposer_tEEEvPT5_SG_PT3_PKSH_PT1_PKSL_PT2_PKSP_T4_iiT6_ --------------------------
	.section	.nv.constant0._ZN3cub18CUB_300001_SM_10006detail10radix_sort29DeviceRadixSortOnesweepKernelINS1_5radix10policy_hubIiN4cuda3std3__45tupleIJiiEEEyE10Policy1000ELNS0_9SortOrderE0EiSA_yiiNS1_21identity_decomposer_tEEEvPT5_SG_PT3_PKSH_PT1_PKSL_PT2_PKSP_T4_iiT6_,"a",@progbits
	.sectionflags	@""
	.align	4
.nv.constant0._ZN3cub18CUB_300001_SM_10006detail10radix_sort29DeviceRadixSortOnesweepKernelINS1_5radix10policy_hubIiN4cuda3std3__45tupleIJiiEEEyE10Policy1000ELNS0_9SortOrderE0EiSA_yiiNS1_21identity_decomposer_tEEEvPT5_SG_PT3_PKSH_PT1_PKSL_PT2_PKSP_T4_iiT6_:
	.zero		973


//--------------------- .nv.constant0._ZN3cub18CUB_300001_SM_10006detail10radix_sort33DeviceRadixSortExclusiveSumKernelINS1_5radix10policy_hubIiN4cuda3std3__45tupleIJiiEEEyE10Policy1000EyEEvPT0_ --------------------------
	.section	.nv.constant0._ZN3cub18CUB_300001_SM_10006detail10radix_sort33DeviceRadixSortExclusiveSumKernelINS1_5radix10policy_hubIiN4cuda3std3__45tupleIJiiEEEyE10Policy1000EyEEvPT0_,"a",@progbits
	.sectionflags	@""
	.align	4
.nv.constant0._ZN3cub18CUB_300001_SM_10006detail10radix_sort33DeviceRadixSortExclusiveSumKernelINS1_5radix10policy_hubIiN4cuda3std3__45tupleIJiiEEEyE10Policy1000EyEEvPT0_:
	.zero		904


//--------------------- .nv.constant0._ZN3cub18CUB_300001_SM_10006detail10radix_sort30DeviceRadixSortHistogramKernelINS1_5radix10policy_hubIiN4cuda3std3__45tupleIJiiEEEyE10Policy1000ELNS0_9SortOrderE0EiyNS1_21identity_decomposer_tEEEvPT2_PKT1_SF_iiT3_ --------------------------
	.section	.nv.constant0._ZN3cub18CUB_300001_SM_10006detail10radix_sort30DeviceRadixSortHistogramKernelINS1_5radix10policy_hubIiN4cuda3std3__45tupleIJiiEEEyE10Policy1000ELNS0_9SortOrderE0EiyNS1_21identity_decomposer_tEEEvPT2_PKT1_SF_iiT3_,"a",@progbits
	.sectionflags	@""
	.align	4
.nv.constant0._ZN3cub18CUB_300001_SM_10006detail10radix_sort30DeviceRadixSortHistogramKernelINS1_5radix10policy_hubIiN4cuda3std3__45tupleIJiiEEEyE10Policy1000ELNS0_9SortOrderE0EiyNS1_21identity_decomposer_tEEEvPT2_PKT1_SF_iiT3_:
	.zero		929


//--------------------- .nv.constant0._ZN3cub18CUB_300001_SM_10006detail10radix_sort31DeviceRadixSortSingleTileKernelINS1_5radix10policy_hubIiN4cuda3std3__45tupleIJiiEEEyE10Policy1000ELNS0_9SortOrderE0EiSA_yNS1_21identity_decomposer_tEEEvPKT1_PSF_PKT2_PSJ_T3_iiT4_ --------------------------
	.section	.nv.constant0._ZN3cub18CUB_300001_SM_10006detail10radix_sort31DeviceRadixSortSingleTileKernelINS1_5radix10policy_hubIiN4cuda3std3__45tupleIJiiEEEyE10Policy1000ELNS0_9SortOrderE0EiSA_yNS1_21identity_decomposer_tEEEvPKT1_PSF_PKT2_PSJ_T3_iiT4_,"a",@progbits
	.sectionflags	@""
	.align	4
.nv.constant0._ZN3cub18CUB_300001_SM_10006detail10radix_sort31DeviceRadixSortSingleTileKernelINS1_5radix10policy_hubIiN4cuda3std3__45tupleIJiiEEEyE10Policy1000ELNS0_9SortOrderE0EiSA_yNS1_21identity_decomposer_tEEEvPKT1_PSF_PKT2_PSJ_T3_iiT4_:
	.zero		945


//--------------------- .nv.constant0._ZN3cub18CUB_300001_SM_10006detail4scan16DeviceScanKernelINS2_10policy_hubIiiimN4cuda3std3__44plusIvEEE10Policy1000EPiSC_NS0_13ScanTileStateIiLb1EEES9_NS0_8NullTypeEmiLb0ESF_EEvT0_T1_T2_iT3_T4_T5_ --------------------------
	.section	.nv.constant0._ZN3cub18CUB_300001_SM_10006detail4scan16DeviceScanKernelINS2_10policy_hubIiiimN4cuda3std3__44plusIvEEE10Policy1000EPiSC_NS0_13ScanTileStateIiLb1EEES9_NS0_8NullTypeEmiLb0ESF_EEvT0_T1_T2_iT3_T4_T5_,"a",@progbits
	.sectionflags	@""
	.align	4
.nv.constant0._ZN3cub18CUB_300001_SM_10006detail4scan16DeviceScanKernelINS2_10policy_hubIiiimN4cuda3std3__44plusIvEEE10Policy1000EPiSC_NS0_13ScanTileStateIiLb1EEES9_NS0_8NullTypeEmiLb0ESF_EEvT0_T1_T2_iT3_T4_T5_:
	.zero		936


//--------------------- .nv.constant0._ZN3cub18CUB_300001_SM_10006detail4scan16DeviceScanKernelINS2_10policy_hubIiiijN4cuda3std3__44plusIvEEE10Policy1000EPiSC_NS0_13ScanTileStateIiLb1EEES9_NS0_8NullTypeEjiLb0ESF_EEvT0_T1_T2_iT3_T4_T5_ --------------------------
	.section	.nv.constant0._ZN3cub18CUB_300001_SM_10006detail4scan16DeviceScanKernelINS2_10policy_hubIiiijN4cuda3std3__44plusIvEEE10Policy1000EPiSC_NS0_13ScanTileStateIiLb1EEES9_NS0_8NullTypeEjiLb0ESF_EEvT0_T1_T2_iT3_T4_T5_,"a",@progbits
	.sectionflags	@""
	.align	4
.nv.constant0._ZN3cub18CUB_300001_SM_10006detail4scan16DeviceScanKernelINS2_10policy_hubIiiijN4cuda3std3__44plusIvEEE10Policy1000EPiSC_NS0_13ScanTileStateIiLb1EEES9_NS0_8NullTypeEjiLb0ESF_EEvT0_T1_T2_iT3_T4_T5_:
	.zero		932


//--------------------- .nv.constant0._ZN3cub18CUB_300001_SM_10006detail4scan20DeviceScanInitKernelINS0_13ScanTileStateIiLb1EEEEEvT_i --------------------------
	.section	.nv.constant0._ZN3cub18CUB_300001_SM_10006detail4scan20DeviceScanInitKernelINS0_13ScanTileStateIiLb1EEEEEvT_i,"a",@progbits
	.sectionflags	@""
	.align	4
.nv.constant0._ZN3cub18CUB_300001_SM_10006detail4scan20DeviceScanInitKernelINS0_13ScanTileStateIiLb1EEEEEvT_i:
	.zero		908


//--------------------- .nv.constant0._ZN3cub18CUB_300001_SM_10006detail9transform16transform_kernelINS2_10policy_hubILb1EN4cuda3std3__45tupleIJN6thrust24THRUST_300001_SM_1000_NS6detail15normal_iteratorINSA_7pointerINS8_IJiiEEENSA_8cuda_cub5par_tENSA_11use_defaultESH_EEEEEEEE10policy1000ElNS7_10__identityENSA_12zip_iteratorINS8_IJPiSP_EEEEEJPSE_EEEvT0_iT1_T2_DpNS2_10kernel_argIT3_EE --------------------------
	.section	.nv.constant0._ZN3cub18CUB_300001_SM_10006detail9transform16transform_kernelINS2_10policy_hubILb1EN4cuda3std3__45tupleIJN6thrust24THRUST_300001_SM_1000_NS6detail15normal_iteratorINSA_7pointerINS8_IJiiEEENSA_8cuda_cub5par_tENSA_11use_defaultESH_EEEEEEEE10policy1000ElNS7_10__identityENSA_12zip_iteratorINS8_IJPiSP_EEEEEJPSE_EEEvT0_iT1_T2_DpNS2_10kernel_argIT3_EE,"a",@progbits
	.sectionflags	@""
	.align	4
.nv.constant0._ZN3cub18CUB_300001_SM_10006detail9transform16transform_kernelINS2_10policy_hubILb1EN4cuda3std3__45tupleIJN6thrust24THRUST_300001_SM_1000_NS6detail15normal_iteratorINSA_7pointerINS8_IJiiEEENSA_8cuda_cub5par_tENSA_11use_defaultESH_EEEEEEEE10policy1000ElNS7_10__identityENSA_12zip_iteratorINS8_IJPiSP_EEEEEJPSE_EEEvT0_iT1_T2_DpNS2_10kernel_argIT3_EE:
	.zero		944


//--------------------- .nv.constant0._ZN3cub18CUB_300001_SM_10006detail9transform16transform_kernelINS2_10policy_hubILb1EN4cuda3std3__45tupleIJN6thrust24THRUST_300001_SM_1000_NS6detail15normal_iteratorINSA_7pointerINS8_IJiiEEENSA_8cuda_cub5par_tENSA_11use_defaultESH_EEEEEEEE10policy1000EiNS7_10__identityENSA_12zip_iteratorINS8_IJPiSP_EEEEEJPSE_EEEvT0_iT1_T2_DpNS2_10kernel_argIT3_EE --------------------------
	.section	.nv.constant0._ZN3cub18CUB_300001_SM_10006detail9transform16transform_kernelINS2_10policy_hubILb1EN4cuda3std3__45tupleIJN6thrust24THRUST_300001_SM_1000_NS6detail15normal_iteratorINSA_7pointerINS8_IJiiEEENSA_8cuda_cub5par_tENSA_11use_defaultESH_EEEEEEEE10policy1000EiNS7_10__identityENSA_12zip_iteratorINS8_IJPiSP_EEEEEJPSE_EEEvT0_iT1_T2_DpNS2_10kernel_argIT3_EE,"a",@progbits
	.sectionflags	@""
	.align	4
.nv.constant0._ZN3cub18CUB_300001_SM_10006detail9transform16transform_kernelINS2_10policy_hubILb1EN4cuda3std3__45tupleIJN6thrust24THRUST_300001_SM_1000_NS6detail15normal_iteratorINSA_7pointerINS8_IJiiEEENSA_8cuda_cub5par_tENSA_11use_defaultESH_EEEEEEEE10policy1000EiNS7_10__identityENSA_12zip_iteratorINS8_IJPiSP_EEEEEJPSE_EEEvT0_iT1_T2_DpNS2_10kernel_argIT3_EE:
	.zero		944


//--------------------- .nv.constant0._ZN3cub18CUB_300001_SM_10006detail9transform16transform_kernelINS2_10policy_hubILb1EN4cuda3std3__45tupleIJN6thrust24THRUST_300001_SM_1000_NS12zip_iteratorINS8_IJPiSC_EEEEEEEEE10policy1000ElNS7_10__identityENSA_7pointerINS8_IJiiEEENSA_8cuda_cub5par_tENSA_11use_defaultESN_EEJSE_EEEvT0_iT1_T2_DpNS2_10kernel_argIT3_EE --------------------------
	.section	.nv.constant0._ZN3cub18CUB_300001_SM_10006detail9transform16transform_kernelINS2_10policy_hubILb1EN4cuda3std3__45tupleIJN6thrust24THRUST_300001_SM_1000_NS12zip_iteratorINS8_IJPiSC_EEEEEEEEE10policy1000ElNS7_10__identityENSA_7pointerINS8_IJiiEEENSA_8cuda_cub5par_tENSA_11use_defaultESN_EEJSE_EEEvT0_iT1_T2_DpNS2_10kernel_argIT3_EE,"a",@progbits
	.sectionflags	@""
	.align	4
.nv.constant0._ZN3cub18CUB_300001_SM_10006detail9transform16transform_kernelINS2_10policy_hubILb1EN4cuda3std3__45tupleIJN6thrust24THRUST_300001_SM_1000_NS12zip_iteratorINS8_IJPiSC_EEEEEEEEE10policy1000ElNS7_10__identityENSA_7pointerINS8_IJiiEEENSA_8cuda_cub5par_tENSA_11use_defaultESN_EEJSE_EEEvT0_iT1_T2_DpNS2_10kernel_argIT3_EE:
	.zero		936


//--------------------- .nv.constant0._ZN3cub18CUB_300001_SM_10006detail9transform16transform_kernelINS2_10policy_hubILb1EN4cuda3std3__45tupleIJN6thrust24THRUST_300001_SM_1000_NS12zip_iteratorINS8_IJPiSC_EEEEEEEEE10policy1000EiNS7_10__identityENSA_7pointerINS8_IJiiEEENSA_8cuda_cub5par_tENSA_11use_defaultESN_EEJSE_EEEvT0_iT1_T2_DpNS2_10kernel_argIT3_EE --------------------------
	.section	.nv.constant0._ZN3cub18CUB_300001_SM_10006detail9transform16transform_kernelINS2_10policy_hubILb1EN4cuda3std3__45tupleIJN6thrust24THRUST_300001_SM_1000_NS12zip_iteratorINS8_IJPiSC_EEEEEEEEE10policy1000EiNS7_10__identityENSA_7pointerINS8_IJiiEEENSA_8cuda_cub5par_tENSA_11use_defaultESN_EEJSE_EEEvT0_iT1_T2_DpNS2_10kernel_argIT3_EE,"a",@progbits
	.sectionflags	@""
	.align	4
.nv.constant0._ZN3cub18CUB_300001_SM_10006detail9transform16transform_kernelINS2_10policy_hubILb1EN4cuda3std3__45tupleIJN6thrust24THRUST_300001_SM_1000_NS12zip_iteratorINS8_IJPiSC_EEEEEEEEE10policy1000EiNS7_10__identityENSA_7pointerINS8_IJiiEEENSA_8cuda_cub5par_tENSA_11use_defaultESN_EEJSE_EEEvT0_iT1_T2_DpNS2_10kernel_argIT3_EE:
	.zero		936


//--------------------- .nv.constant0._ZN3cub18CUB_300001_SM_10006detail11EmptyKernelIvEEvv --------------------------
	.section	.nv.constant0._ZN3cub18CUB_300001_SM_10006detail11EmptyKernelIvEEvv,"a",@progbits
	.sectionflags	@""
	.align	4
.nv.constant0._ZN3cub18CUB_300001_SM_10006detail11EmptyKernelIvEEvv:
	.zero		896


//--------------------- .nv.constant0._Z15broadcast_graphiiPiS_S_S_S_S_ --------------------------
	.section	.nv.constant0._Z15broadcast_graphiiPiS_S_S_S_S_,"a",@progbits
	.sectionflags	@""
	.align	4
.nv.constant0._Z15broadcast_graphiiPiS_S_S_S_S_:
	.zero		952


//--------------------- .nv.constant0._Z16initialize_graphiPiS_i --------------------------
	.section	.nv.constant0._Z16initialize_graphiPiS_i,"a",@progbits
	.sectionflags	@""
	.align	4
.nv.constant0._Z16initialize_graphiPiS_i:
	.zero		924


//--------------------- .nv.constant0._Z12make_rev_mapPiS_i --------------------------
	.section	.nv.constant0._Z12make_rev_mapPiS_i,"a",@progbits
	.sectionflags	@""
	.align	4
.nv.constant0._Z12make_rev_mapPiS_i:
	.zero		916


//--------------------- .nv.constant0._Z11preprocess5PiiS_S_S_S_S_ --------------------------
	.section	.nv.constant0._Z11preprocess5PiiS_S_S_S_S_,"a",@progbits
	.sectionflags	@""
	.align	4
.nv.constant0._Z11preprocess5PiiS_S_S_S_S_:
	.zero		952


//--------------------- .nv.constant0._Z11preprocess4PiS_PjS_S_S_S_S_ii --------------------------
	.section	.nv.constant0._Z11preprocess4PiS_PjS_S_S_S_S_ii,"a",@progbits
	.sectionflags	@""
	.align	4
.nv.constant0._Z11preprocess4PiS_PjS_S_S_S_S_ii:
	.zero		968


//--------------------- .nv.constant0._Z11preprocess3iiPiS_S_i --------------------------
	.section	.nv.constant0._Z11preprocess3iiPiS_S_i,"a",@progbits
	.sectionflags	@""
	.align	4
.nv.constant0._Z11preprocess3iiPiS_S_i:
	.zero		932


//--------------------- .nv.constant0._Z13preprocess2_1PiiS_S_ --------------------------
	.section	.nv.constant0._Z13preprocess2_1PiiS_S_,"a",@progbits
	.sectionflags	@""
	.align	4
.nv.constant0._Z13preprocess2_1PiiS_S_:
	.zero		928


//--------------------- .nv.constant0._Z11preprocess2PbiPiS0_iS0_S0_ --------------------------
	.section	.nv.constant0._Z11preprocess2PbiPiS0_iS0_S0_,"a",@progbits
	.sectionflags	@""
	.align	4
.nv.constant0._Z11preprocess2PbiPiS0_iS0_S0_:
	.zero		952


//--------------------- .nv.constant0._Z11preprocess1iPiPbS_S_i --------------------------
	.section	.nv.constant0._Z11preprocess1iPiPbS_S_i,"a",@progbits
	.sectionflags	@""
	.align	4
.nv.constant0._Z11preprocess1iPiPbS_S_i:
	.zero		940


//--------------------- SYMBOLS --------------------------

	.type		.nv.reservedSmem.offset0,@object
	.size		.nv.reservedSmem.offset0,0x4
	.type		.nv.reservedSmem.cap,@object
	.size		.nv.reservedSmem.cap,0x4
